	.target	sm_90a

	.elftype	@"ET_EXEC"


//--------------------- .note.nv.tkinfo           --------------------------
	.section	.note.nv.tkinfo,"",@"SHT_NOTE"
	.sectionflags	@"SHF_NOTE_NV_TKINFO"
	.tkinfo
        /*0018*/ 	.word	0x00000002
        /*0030*/ 	.string	""
        /*0030*/ 	.string	"ptxas"
        /*0030*/ 	.string	"Cuda compilation tools, release 13.0, V13.0.88"
        /*0030*/ 	.string	"Build cuda_13.0.r13.0/compiler.36424714_0"
        /*0030*/ 	.string	"-v  -suppress-debug-info  -lineinfo  -arch sm_90a "



//--------------------- .note.nv.cuinfo           --------------------------
	.section	.note.nv.cuinfo,"",@"SHT_NOTE"
	.sectionflags	@"SHF_NOTE_NV_CUINFO"
        /*0018*/ 	.short	0x0002
        /*001a*/ 	.short	0x005a
        /*001c*/ 	.short	0x0082
	.zero		2


//--------------------- .nv.info                  --------------------------
	.section	.nv.info,"",@"SHT_CUDA_INFO"
	.align	4


	//----- nvinfo : EIATTR_REGCOUNT
	.align		4
        /*0000*/ 	.byte	0x04, 0x2f
        /*0002*/ 	.short	(.L_1 - .L_0)
	.align		4
.L_0:
        /*0004*/ 	.word	index@(matmul_kernel)
        /*0008*/ 	.word	0x000000ff


	//----- nvinfo : EIATTR_FRAME_SIZE
	.align		4
.L_1:
        /*000c*/ 	.byte	0x04, 0x11
        /*000e*/ 	.short	(.L_3 - .L_2)
	.align		4
.L_2:
        /*0010*/ 	.word	index@(matmul_kernel)
        /*0014*/ 	.word	0x000007b8


	//----- nvinfo : EIATTR_MIN_STACK_SIZE
	.align		4
.L_3:
        /*0018*/ 	.byte	0x04, 0x12
        /*001a*/ 	.short	(.L_5 - .L_4)
	.align		4
.L_4:
        /*001c*/ 	.word	index@(matmul_kernel)
        /*0020*/ 	.word	0x000007b8
.L_5:


//--------------------- .nv.compat                --------------------------
	.section	.nv.compat,"",@"SHT_CUDA_COMPAT_INFO"
	.align	4
        /*0000*/ 	.byte	0x02, 0x09, 0x01, 0x00, 0x02, 0x02, 0x04, 0x00, 0x02, 0x05, 0x05, 0x00, 0x03, 0x07, 0x01, 0x01
        /*0010*/ 	.byte	0x02, 0x03, 0x00, 0x00, 0x02, 0x06, 0x01, 0x00, 0x04, 0x0b, 0x08, 0x00, 0x00, 0x00, 0x00, 0x00
        /*0020*/ 	.byte	0x00, 0x00, 0x00, 0x00


//--------------------- .nv.info.matmul_kernel    --------------------------
	.section	.nv.info.matmul_kernel,"",@"SHT_CUDA_INFO"
	.sectionflags	@""
	.align	4


	//----- nvinfo : EIATTR_CUDA_API_VERSION
	.align		4
        /*0000*/ 	.byte	0x04, 0x37
        /*0002*/ 	.short	(.L_7 - .L_6)
.L_6:
        /*0004*/ 	.word	0x00000082


	//----- nvinfo : EIATTR_KPARAM_INFO
	.align		4
.L_7:
        /*0008*/ 	.byte	0x04, 0x17
        /*000a*/ 	.short	(.L_9 - .L_8)
.L_8:
        /*000c*/ 	.word	0x00000000
        /*0010*/ 	.short	0x000d
        /*0012*/ 	.short	0x0048
        /*0014*/ 	.byte	0x00, 0xf4, 0x21, 0x00


	//----- nvinfo : EIATTR_KPARAM_INFO
	.align		4
.L_9:
        /*0018*/ 	.byte	0x04, 0x17
        /*001a*/ 	.short	(.L_11 - .L_10)
.L_10:
        /*001c*/ 	.word	0x00000000
        /*0020*/ 	.short	0x000c
        /*0022*/ 	.short	0x0040
        /*0024*/ 	.byte	0x00, 0xf4, 0x21, 0x00


	//----- nvinfo : EIATTR_KPARAM_INFO
	.align		4
.L_11:
        /*0028*/ 	.byte	0x04, 0x17
        /*002a*/ 	.short	(.L_13 - .L_12)
.L_12:
        /*002c*/ 	.word	0x00000000
        /*0030*/ 	.short	0x000b
        /*0032*/ 	.short	0x0038
        /*0034*/ 	.byte	0x00, 0xf0, 0x11, 0x00


	//----- nvinfo : EIATTR_KPARAM_INFO
	.align		4
.L_13:
        /*0038*/ 	.byte	0x04, 0x17
        /*003a*/ 	.short	(.L_15 - .L_14)
.L_14:
        /*003c*/ 	.word	0x00000000
        /*0040*/ 	.short	0x000a
        /*0042*/ 	.short	0x0034
        /*0044*/ 	.byte	0x00, 0xf0, 0x11, 0x00


	//----- nvinfo : EIATTR_KPARAM_INFO
	.align		4
.L_15:
        /*0048*/ 	.byte	0x04, 0x17
        /*004a*/ 	.short	(.L_17 - .L_16)
.L_16:
        /*004c*/ 	.word	0x00000000
        /*0050*/ 	.short	0x0009
        /*0052*/ 	.short	0x0030
        /*0054*/ 	.byte	0x00, 0xf0, 0x11, 0x00


	//----- nvinfo : EIATTR_KPARAM_INFO
	.align		4
.L_17:
        /*0058*/ 	.byte	0x04, 0x17
        /*005a*/ 	.short	(.L_19 - .L_18)
.L_18:
        /*005c*/ 	.word	0x00000000
        /*0060*/ 	.short	0x0008
        /*0062*/ 	.short	0x002c
        /*0064*/ 	.byte	0x00, 0xf0, 0x11, 0x00


	//----- nvinfo : EIATTR_KPARAM_INFO
	.align		4
.L_19:
        /*0068*/ 	.byte	0x04, 0x17
        /*006a*/ 	.short	(.L_21 - .L_20)
.L_20:
        /*006c*/ 	.word	0x00000000
        /*0070*/ 	.short	0x0007
        /*0072*/ 	.short	0x0028
        /*0074*/ 	.byte	0x00, 0xf0, 0x11, 0x00


	//----- nvinfo : EIATTR_KPARAM_INFO
	.align		4
.L_21:
        /*0078*/ 	.byte	0x04, 0x17
        /*007a*/ 	.short	(.L_23 - .L_22)
.L_22:
        /*007c*/ 	.word	0x00000000
        /*0080*/ 	.short	0x0006
        /*0082*/ 	.short	0x0024
        /*0084*/ 	.byte	0x00, 0xf0, 0x11, 0x00


	//----- nvinfo : EIATTR_KPARAM_INFO
	.align		4
.L_23:
        /*0088*/ 	.byte	0x04, 0x17
        /*008a*/ 	.short	(.L_25 - .L_24)
.L_24:
        /*008c*/ 	.word	0x00000000
        /*0090*/ 	.short	0x0005
        /*0092*/ 	.short	0x0020
        /*0094*/ 	.byte	0x00, 0xf0, 0x11, 0x00


	//----- nvinfo : EIATTR_KPARAM_INFO
	.align		4
.L_25:
        /*0098*/ 	.byte	0x04, 0x17
        /*009a*/ 	.short	(.L_27 - .L_26)
.L_26:
        /*009c*/ 	.word	0x00000000
        /*00a0*/ 	.short	0x0004
        /*00a2*/ 	.short	0x001c
        /*00a4*/ 	.byte	0x00, 0xf0, 0x11, 0x00


	//----- nvinfo : EIATTR_KPARAM_INFO
	.align		4
.L_27:
        /*00a8*/ 	.byte	0x04, 0x17
        /*00aa*/ 	.short	(.L_29 - .L_28)
.L_28:
        /*00ac*/ 	.word	0x00000000
        /*00b0*/ 	.short	0x0003
        /*00b2*/ 	.short	0x0018
        /*00b4*/ 	.byte	0x00, 0xf0, 0x11, 0x00


	//----- nvinfo : EIATTR_KPARAM_INFO
	.align		4
.L_29:
        /*00b8*/ 	.byte	0x04, 0x17
        /*00ba*/ 	.short	(.L_31 - .L_30)
.L_30:
        /*00bc*/ 	.word	0x00000000
        /*00c0*/ 	.short	0x0002
        /*00c2*/ 	.short	0x0010
        /*00c4*/ 	.byte	0x00, 0xf4, 0x21, 0x00


	//----- nvinfo : EIATTR_KPARAM_INFO
	.align		4
.L_31:
        /*00c8*/ 	.byte	0x04, 0x17
        /*00ca*/ 	.short	(.L_33 - .L_32)
.L_32:
        /*00cc*/ 	.word	0x00000000
        /*00d0*/ 	.short	0x0001
        /*00d2*/ 	.short	0x0008
        /*00d4*/ 	.byte	0x00, 0xf4, 0x21, 0x00


	//----- nvinfo : EIATTR_KPARAM_INFO
	.align		4
.L_33:
        /*00d8*/ 	.byte	0x04, 0x17
        /*00da*/ 	.short	(.L_35 - .L_34)
.L_34:
        /*00dc*/ 	.word	0x00000000
        /*00e0*/ 	.short	0x0000
        /*00e2*/ 	.short	0x0000
        /*00e4*/ 	.byte	0x00, 0xf4, 0x21, 0x00


	//----- nvinfo : EIATTR_SPARSE_MMA_MASK
	.align		4
.L_35:
        /*00e8*/ 	.byte	0x03, 0x50
        /*00ea*/ 	.short	0x0000


	//----- nvinfo : EIATTR_MAXREG_COUNT
	.align		4
        /*00ec*/ 	.byte	0x03, 0x1b
        /*00ee*/ 	.short	0x00ff


	//----- nvinfo : EIATTR_NUM_BARRIERS
	.align		4
        /*00f0*/ 	.byte	0x02, 0x4c
        /*00f2*/ 	.byte	0x01
	.zero		1


	//----- nvinfo : EIATTR_ANNOTATIONS
	.align		4
        /*00f4*/ 	.byte	0x04, 0x55
        /*00f6*/ 	.short	(.L_37 - .L_36)


	//   ....[0]....
.L_36:
        /*00f8*/ 	.word	0x00000001
        /*00fc*/ 	.byte	0x00, 0x07, 0x00, 0x00, 0x01, 0x00, 0x00, 0x00, 0x30, 0x61, 0x00, 0x00, 0x01, 0x00, 0x00, 0x00
        /* <DEDUP_REMOVED lines=666> */
        /*2aac*/ 	.byte	0x50, 0xab, 0x01, 0x00


	//----- nvinfo : EIATTR_MERCURY_ISA_VERSION
	.align		4
.L_37:
        /*2ab0*/ 	.byte	0x03, 0x5f
        /*2ab2*/ 	.short	0x0101


	//----- nvinfo : EIATTR_EXIT_INSTR_OFFSETS
	.align		4
        /*2ab4*/ 	.byte	0x04, 0x1c
        /*2ab6*/ 	.short	(.L_39 - .L_38)


	//   ....[0]....
.L_38:
        /*2ab8*/ 	.word	0x0001c860


	//   ....[1]....
        /*2abc*/ 	.word	0x0001c880


	//----- nvinfo : EIATTR_REQNTID
	.align		4
.L_39:
        /*2ac0*/ 	.byte	0x04, 0x10
        /*2ac2*/ 	.short	(.L_41 - .L_40)
.L_40:
        /*2ac4*/ 	.word	0x00000080
        /*2ac8*/ 	.word	0x00000001
        /*2acc*/ 	.word	0x00000001


	//----- nvinfo : EIATTR_CBANK_PARAM_SIZE
	.align		4
.L_41:
        /*2ad0*/ 	.byte	0x03, 0x19
        /*2ad2*/ 	.short	0x0050


	//----- nvinfo : EIATTR_PARAM_CBANK
	.align		4
        /*2ad4*/ 	.byte	0x04, 0x0a
        /*2ad6*/ 	.short	(.L_43 - .L_42)
	.align		4
.L_42:
        /*2ad8*/ 	.word	index@(.nv.constant0.matmul_kernel)
        /*2adc*/ 	.short	0x0210
        /*2ade*/ 	.short	0x0050


	//----- nvinfo : EIATTR_SW_WAR
	.align		4
.L_43:
        /*2ae0*/ 	.byte	0x04, 0x36
        /*2ae2*/ 	.short	(.L_45 - .L_44)
.L_44:
        /*2ae4*/ 	.word	0x00000008
.L_45:


//--------------------- .nv.callgraph             --------------------------
	.section	.nv.callgraph,"",@"SHT_CUDA_CALLGRAPH"
	.align	4
	.sectionentsize	8
	.align		4
        /*0000*/ 	.word	0x00000000
	.align		4
        /*0004*/ 	.word	0xffffffff
	.align		4
        /*0008*/ 	.word	0x00000000
	.align		4
        /*000c*/ 	.word	0xfffffffe
	.align		4
        /*0010*/ 	.word	0x00000000
	.align		4
        /*0014*/ 	.word	0xfffffffd
	.align		4
        /*0018*/ 	.word	0x00000000
	.align		4
        /*001c*/ 	.word	0xfffffffc


//--------------------- .text.matmul_kernel       --------------------------
	.section	.text.matmul_kernel,"ax",@progbits
	.align	128
        .global         matmul_kernel
        .type           matmul_kernel,@function
        .size           matmul_kernel,(.L_x_3 - matmul_kernel)
        .other          matmul_kernel,@"STO_CUDA_ENTRY STV_DEFAULT"
matmul_kernel:
.text.matmul_kernel:
[----:B------:R-:W1:Y:S08]  /*0000*/  LDC R1, c[0x0][0x28] ;  /* 0x00000a00ff017b82 */ /* 0x000e700000000800 */
[----:B------:R-:W2:Y:S01]  /*0010*/  LDC.64 R156, c[0x0][0x228] ;  /* 0x00008a00ff9c7b82 */ /* 0x000ea20000000a00 */
[----:B------:R-:W3:Y:S01]  /*0020*/  S2R R5, SR_CTAID.X ;  /* 0x0000000000057919 */ /* 0x000ee20000002500 */
[----:B-1----:R-:W-:Y:S01]  /*0030*/  VIADD R1, R1, 0xfffff848 ;  /* 0xfffff84801017836 */ /* 0x002fe20000000000 */
[----:B------:R-:W-:Y:S01]  /*0040*/  ULDC.64 UR4, c[0x0][0x210] ;  /* 0x0000840000047ab9 */ /* 0x000fe20000000a00 */
[----:B------:R-:W1:Y:S04]  /*0050*/  S2R R122, SR_TID.X ;  /* 0x00000000007a7919 */ /* 0x000e680000002100 */
[----:B------:R-:W4:Y:S01]  /*0060*/  LDC.64 R152, c[0x0][0x238] ;  /* 0x00008e00ff987b82 */ /* 0x000f220000000a00 */
[----:B------:R-:W-:Y:S01]  /*0070*/  UMOV UR7, 0x400 ;  /* 0x0000040000077882 */ /* 0x000fe20000000000 */
[----:B------:R-:W-:Y:S01]  /*0080*/  ULDC.64 UR16, c[0x0][0x208] ;  /* 0x0000820000107ab9 */ /* 0x000fe20000000a00 */
[----:B------:R-:W-:Y:S01]  /*0090*/  ULDC UR8, c[0x0][0x230] ;  /* 0x00008c0000087ab9 */ /* 0x000fe20000000800 */
[----:B--2---:R-:W-:Y:S01]  /*00a0*/  VIADD R0, R157, 0x7f ;  /* 0x0000007f9d007836 */ /* 0x004fe20000000000 */
[----:B------:R-:W-:-:S04]  /*00b0*/  IABS R13, R156 ;  /* 0x0000009c000d7213 */ /* 0x000fc80000000000 */
[----:B------:R-:W-:-:S04]  /*00c0*/  SHF.R.S32.HI R3, RZ, 0x1f, R0 ;  /* 0x0000001fff037819 */ /* 0x000fc80000011400 */
[----:B------:R-:W-:Y:S02]  /*00d0*/  LEA.HI R3, R3, R0, RZ, 0x7 ;  /* 0x0000000003037211 */ /* 0x000fe400078f38ff */
[----:B---3--:R-:W-:Y:S02]  /*00e0*/  IABS R8, R5 ;  /* 0x0000000500087213 */ /* 0x008fe40000000000 */
[----:B------:R-:W-:-:S04]  /*00f0*/  SHF.R.S32.HI R4, RZ, 0x7, R3 ;  /* 0x00000007ff047819 */ /* 0x000fc80000011403 */
[-C--:B------:R-:W-:Y:S02]  /*0100*/  IABS R7, R4.reuse ;  /* 0x0000000400077213 */ /* 0x080fe40000000000 */
[----:B------:R-:W-:Y:S02]  /*0110*/  IABS R10, R4 ;  /* 0x00000004000a7213 */ /* 0x000fe40000000000 */
[----:B------:R-:W2:Y:S08]  /*0120*/  I2F.RP R0, R7 ;  /* 0x0000000700007306 */ /* 0x000eb00000209400 */
[----:B--2---:R-:W2:Y:S02]  /*0130*/  MUFU.RCP R0, R0 ;  /* 0x0000000000007308 */ /* 0x004ea40000001000 */
[----:B--2---:R-:W-:-:S02]  /*0140*/  VIADD R2, R0, 0xffffffe ;  /* 0x0ffffffe00027836 */ /* 0x004fc40000000000 */
[----:B------:R-:W-:-:S04]  /*0150*/  IMAD.MOV R0, RZ, RZ, -R10 ;  /* 0x000000ffff007224 */ /* 0x000fc800078e0a0a */
[----:B------:R2:W3:Y:S02]  /*0160*/  F2I.FTZ.U32.TRUNC.NTZ R3, R2 ;  /* 0x0000000200037305 */ /* 0x0004e4000021f000 */
[----:B--2---:R-:W-:Y:S02]  /*0170*/  IMAD.MOV.U32 R2, RZ, RZ, RZ ;  /* 0x000000ffff027224 */ /* 0x004fe400078e00ff */
[----:B---3--:R-:W-:-:S04]  /*0180*/  IMAD.MOV R6, RZ, RZ, -R3 ;  /* 0x000000ffff067224 */ /* 0x008fc800078e0a03 */
[----:B------:R-:W-:Y:S02]  /*0190*/  IMAD R9, R6, R7, RZ ;  /* 0x0000000706097224 */ /* 0x000fe400078e02ff */
[----:B------:R-:W-:Y:S02]  /*01a0*/  IMAD.MOV.U32 R6, RZ, RZ, R8 ;  /* 0x000000ffff067224 */ /* 0x000fe400078e0008 */
[----:B------:R-:W-:-:S06]  /*01b0*/  IMAD.HI.U32 R3, R3, R9, R2 ;  /* 0x0000000903037227 */ /* 0x000fcc00078e0002 */
[----:B------:R-:W-:-:S04]  /*01c0*/  IMAD.HI.U32 R3, R3, R6, RZ ;  /* 0x0000000603037227 */ /* 0x000fc800078e00ff */
[----:B------:R-:W-:-:S05]  /*01d0*/  IMAD R0, R3, R0, R6 ;  /* 0x0000000003007224 */ /* 0x000fca00078e0206 */
[----:B------:R-:W-:-:S13]  /*01e0*/  ISETP.GT.U32.AND P1, PT, R7, R0, PT ;  /* 0x000000000700720c */ /* 0x000fda0003f24070 */
[----:B------:R-:W-:Y:S02]  /*01f0*/  @!P1 IMAD.IADD R0, R0, 0x1, -R7 ;  /* 0x0000000100009824 */ /* 0x000fe400078e0a07 */
[----:B------:R-:W-:Y:S01]  /*0200*/  @!P1 VIADD R3, R3, 0x1 ;  /* 0x0000000103039836 */ /* 0x000fe20000000000 */
[----:B------:R-:W-:Y:S02]  /*0210*/  ISETP.NE.AND P1, PT, R4, RZ, PT ;  /* 0x000000ff0400720c */ /* 0x000fe40003f25270 */
[----:B------:R-:W-:Y:S02]  /*0220*/  ISETP.GE.U32.AND P0, PT, R0, R7, PT ;  /* 0x000000070000720c */ /* 0x000fe40003f06070 */
[----:B------:R-:W-:-:S04]  /*0230*/  LOP3.LUT R0, R5, R4, RZ, 0x3c, !PT ;  /* 0x0000000405007212 */ /* 0x000fc800078e3cff */
[----:B------:R-:W-:Y:S01]  /*0240*/  ISETP.GE.AND P2, PT, R0, RZ, PT ;  /* 0x000000ff0000720c */ /* 0x000fe20003f46270 */
[----:B------:R-:W-:-:S06]  /*0250*/  VIADD R0, R156, 0x3f ;  /* 0x0000003f9c007836 */ /* 0x000fcc0000000000 */
[----:B------:R-:W-:-:S04]  /*0260*/  @P0 VIADD R3, R3, 0x1 ;  /* 0x0000000103030836 */ /* 0x000fc80000000000 */
[----:B------:R-:W-:Y:S01]  /*0270*/  IMAD.MOV.U32 R10, RZ, RZ, R3 ;  /* 0x000000ffff0a7224 */ /* 0x000fe200078e0003 */
[----:B------:R-:W-:-:S03]  /*0280*/  SHF.R.S32.HI R3, RZ, 0x1f, R0 ;  /* 0x0000001fff037819 */ /* 0x000fc60000011400 */
[----:B------:R-:W-:Y:S01]  /*0290*/  @!P2 IMAD.MOV R10, RZ, RZ, -R10 ;  /* 0x000000ffff0aa224 */ /* 0x000fe200078e0a0a */
[----:B------:R-:W-:Y:S02]  /*02a0*/  LEA.HI R3, R3, R0, RZ, 0x6 ;  /* 0x0000000003037211 */ /* 0x000fe400078f30ff */
[----:B------:R-:W-:-:S04]  /*02b0*/  @!P1 LOP3.LUT R10, RZ, R4, RZ, 0x33, !PT ;  /* 0x00000004ff0a9212 */ /* 0x000fc800078e33ff */
[----:B------:R-:W-:Y:S01]  /*02c0*/  LEA.HI.SX32 R3, R3, -R10, 0x1a ;  /* 0x8000000a03037211 */ /* 0x000fe200078fd2ff */
[----:B------:R-:W-:-:S03]  /*02d0*/  IMAD.MOV R6, RZ, RZ, -R10 ;  /* 0x000000ffff067224 */ /* 0x000fc600078e0a0a */
[----:B------:R-:W-:Y:S01]  /*02e0*/  VIMNMX R11, R3, 0x1, PT ;  /* 0x00000001030b7848 */ /* 0x000fe20003fe0100 */
[----:B------:R-:W-:Y:S01]  /*02f0*/  IMAD R12, R4, R6, R5 ;  /* 0x00000006040c7224 */ /* 0x000fe200078e0205 */
[----:B------:R-:W-:Y:S02]  /*0300*/  IABS R6, R157 ;  /* 0x0000009d00067213 */ /* 0x000fe40000000000 */
[-C--:B------:R-:W-:Y:S02]  /*0310*/  IABS R9, R11.reuse ;  /* 0x0000000b00097213 */ /* 0x080fe40000000000 */
[----:B------:R-:W-:Y:S01]  /*0320*/  IABS R4, R11 ;  /* 0x0000000b00047213 */ /* 0x000fe20000000000 */
[----:B------:R-:W2:Y:S08]  /*0330*/  I2F.RP R7, R6 ;  /* 0x0000000600077306 */ /* 0x000eb00000209400 */
[----:B------:R-:W3:Y:S08]  /*0340*/  I2F.RP R0, R9 ;  /* 0x0000000900007306 */ /* 0x000ef00000209400 */
[----:B--2---:R-:W-:Y:S08]  /*0350*/  MUFU.RCP R7, R7 ;  /* 0x0000000700077308 */ /* 0x004ff00000001000 */
[----:B---3--:R-:W2:Y:S02]  /*0360*/  MUFU.RCP R0, R0 ;  /* 0x0000000000007308 */ /* 0x008ea40000001000 */
[----:B--2---:R-:W-:Y:S01]  /*0370*/  VIADD R2, R0, 0xffffffe ;  /* 0x0ffffffe00027836 */ /* 0x004fe20000000000 */
[----:B------:R-:W-:-:S05]  /*0380*/  IABS R0, R12 ;  /* 0x0000000c00007213 */ /* 0x000fca0000000000 */
[----:B------:R2:W3:Y:S02]  /*0390*/  F2I.FTZ.U32.TRUNC.NTZ R3, R2 ;  /* 0x0000000200037305 */ /* 0x0004e4000021f000 */
[----:B--2---:R-:W-:Y:S02]  /*03a0*/  IMAD.MOV.U32 R2, RZ, RZ, RZ ;  /* 0x000000ffff027224 */ /* 0x004fe400078e00ff */
[----:B---3--:R-:W-:-:S04]  /*03b0*/  IMAD.MOV R8, RZ, RZ, -R3 ;  /* 0x000000ffff087224 */ /* 0x008fc800078e0a03 */
[----:B------:R-:W-:Y:S01]  /*03c0*/  IMAD R5, R8, R9, RZ ;  /* 0x0000000908057224 */ /* 0x000fe200078e02ff */
[----:B-1----:R-:W-:-:S03]  /*03d0*/  LOP3.LUT R8, R122, 0x3f, RZ, 0xc0, !PT ;  /* 0x0000003f7a087812 */ /* 0x002fc600078ec0ff */
[----:B------:R-:W-:-:S04]  /*03e0*/  IMAD.HI.U32 R3, R3, R5, R2 ;  /* 0x0000000503037227 */ /* 0x000fc800078e0002 */
[----:B------:R-:W-:Y:S02]  /*03f0*/  IMAD.MOV R2, RZ, RZ, -R4 ;  /* 0x000000ffff027224 */ /* 0x000fe400078e0a04 */
[----:B------:R-:W-:-:S04]  /*0400*/  IMAD.HI.U32 R3, R3, R0, RZ ;  /* 0x0000000003037227 */ /* 0x000fc800078e00ff */
[----:B------:R-:W-:Y:S02]  /*0410*/  IMAD R0, R3, R2, R0 ;  /* 0x0000000203007224 */ /* 0x000fe400078e0200 */
[----:B------:R-:W1:Y:S01]  /*0420*/  I2F.RP R2, R13 ;  /* 0x0000000d00027306 */ /* 0x000e620000209400 */
[----:B------:R-:W-:Y:S02]  /*0430*/  VIADD R4, R7, 0xffffffe ;  /* 0x0ffffffe07047836 */ /* 0x000fe40000000000 */
[----:B------:R-:W-:-:S05]  /*0440*/  ISETP.GT.U32.AND P1, PT, R9, R0, PT ;  /* 0x000000000900720c */ /* 0x000fca0003f24070 */
[----:B------:R-:W2:Y:S08]  /*0450*/  F2I.FTZ.U32.TRUNC.NTZ R5, R4 ;  /* 0x0000000400057305 */ /* 0x000eb0000021f000 */
[----:B------:R-:W-:Y:S01]  /*0460*/  @!P1 IMAD.IADD R0, R0, 0x1, -R9 ;  /* 0x0000000100009824 */ /* 0x000fe200078e0a09 */
[----:B-1----:R-:W1:Y:S01]  /*0470*/  MUFU.RCP R2, R2 ;  /* 0x0000000200027308 */ /* 0x002e620000001000 */
[----:B------:R-:W-:Y:S01]  /*0480*/  @!P1 VIADD R3, R3, 0x1 ;  /* 0x0000000103039836 */ /* 0x000fe20000000000 */
[----:B------:R-:W-:-:S02]  /*0490*/  ISETP.NE.AND P1, PT, R11, RZ, PT ;  /* 0x000000ff0b00720c */ /* 0x000fc40003f25270 */
[----:B------:R-:W-:Y:S02]  /*04a0*/  ISETP.GE.U32.AND P0, PT, R0, R9, PT ;  /* 0x000000090000720c */ /* 0x000fe40003f06070 */
[----:B------:R-:W-:Y:S01]  /*04b0*/  LOP3.LUT R0, R12, R11, RZ, 0x3c, !PT ;  /* 0x0000000b0c007212 */ /* 0x000fe200078e3cff */
[----:B--2---:R-:W-:-:S03]  /*04c0*/  IMAD.MOV R15, RZ, RZ, -R5 ;  /* 0x000000ffff0f7224 */ /* 0x004fc600078e0a05 */
[----:B------:R-:W-:Y:S02]  /*04d0*/  ISETP.GE.AND P2, PT, R0, RZ, PT ;  /* 0x000000ff0000720c */ /* 0x000fe40003f46270 */
[----:B------:R-:W-:-:S05]  /*04e0*/  LOP3.LUT R0, R122, 0x40, RZ, 0xc0, !PT ;  /* 0x000000407a007812 */ /* 0x000fca00078ec0ff */
[----:B------:R-:W-:Y:S02]  /*04f0*/  @P0 VIADD R3, R3, 0x1 ;  /* 0x0000000103030836 */ /* 0x000fe40000000000 */
[----:B-1----:R-:W-:Y:S02]  /*0500*/  VIADD R9, R2, 0xffffffe ;  /* 0x0ffffffe02097836 */ /* 0x002fe40000000000 */
[----:B------:R-:W-:Y:S02]  /*0510*/  IMAD.MOV.U32 R7, RZ, RZ, R3 ;  /* 0x000000ffff077224 */ /* 0x000fe400078e0003 */
[----:B------:R-:W-:Y:S02]  /*0520*/  IMAD.SHL.U32 R3, R8, 0x80, RZ ;  /* 0x0000008008037824 */ /* 0x000fe400078e00ff */
[----:B------:R-:W-:Y:S01]  /*0530*/  IMAD.SHL.U32 R2, R122, 0x10, RZ ;  /* 0x000000107a027824 */ /* 0x000fe200078e00ff */
[----:B------:R-:W1:Y:S01]  /*0540*/  F2I.FTZ.U32.TRUNC.NTZ R9, R9 ;  /* 0x0000000900097305 */ /* 0x000e62000021f000 */
[----:B------:R-:W-:Y:S01]  /*0550*/  @!P2 IMAD.MOV R7, RZ, RZ, -R7 ;  /* 0x000000ffff07a224 */ /* 0x000fe200078e0a07 */
[----:B------:R-:W-:-:S02]  /*0560*/  @!P1 LOP3.LUT R7, RZ, R11, RZ, 0x33, !PT ;  /* 0x0000000bff079212 */ /* 0x000fc400078e33ff */
[----:B------:R-:W-:Y:S02]  /*0570*/  LEA.HI R3, R0, R3, RZ, 0x1c ;  /* 0x0000000300037211 */ /* 0x000fe400078fe0ff */
[----:B------:R-:W-:Y:S01]  /*0580*/  LOP3.LUT R0, R2, 0x70, RZ, 0xc0, !PT ;  /* 0x0000007002007812 */ /* 0x000fe200078ec0ff */
[----:B------:R-:W-:Y:S02]  /*0590*/  IMAD.MOV R4, RZ, RZ, -R7 ;  /* 0x000000ffff047224 */ /* 0x000fe400078e0a07 */
[----:B------:R-:W-:Y:S02]  /*05a0*/  IMAD.SHL.U32 R2, R7, 0x80, RZ ;  /* 0x0000008007027824 */ /* 0x000fe400078e00ff */
[----:B------:R-:W-:Y:S02]  /*05b0*/  IMAD.IADD R0, R0, 0x1, R3 ;  /* 0x0000000100007824 */ /* 0x000fe400078e0203 */
[----:B------:R-:W-:Y:S01]  /*05c0*/  IMAD R3, R11, R4, R12 ;  /* 0x000000040b037224 */ /* 0x000fe200078e020c */
[----:B------:R-:W-:Y:S01]  /*05d0*/  IABS R117, R2 ;  /* 0x0000000200757213 */ /* 0x000fe20000000000 */
[----:B------:R-:W-:-:S02]  /*05e0*/  IMAD R7, R15, R6, RZ ;  /* 0x000000060f077224 */ /* 0x000fc400078e02ff */
[----:B------:R-:W-:Y:S02]  /*05f0*/  VIADD R12, R2, 0x7f ;  /* 0x0000007f020c7836 */ /* 0x000fe40000000000 */
[----:B------:R-:W-:Y:S02]  /*0600*/  IMAD.MOV.U32 R4, RZ, RZ, RZ ;  /* 0x000000ffff047224 */ /* 0x000fe400078e00ff */
[----:B-1----:R-:W-:Y:S01]  /*0610*/  IMAD.MOV R11, RZ, RZ, -R9 ;  /* 0x000000ffff0b7224 */ /* 0x002fe200078e0a09 */
[----:B------:R-:W-:Y:S01]  /*0620*/  ISETP.GE.AND P1, PT, R12, RZ, PT ;  /* 0x000000ff0c00720c */ /* 0x000fe20003f26270 */
[----:B------:R-:W-:Y:S01]  /*0630*/  IMAD.HI.U32 R4, R5, R7, R4 ;  /* 0x0000000705047227 */ /* 0x000fe200078e0004 */
[----:B------:R-:W-:-:S03]  /*0640*/  IABS R5, R12 ;  /* 0x0000000c00057213 */ /* 0x000fc60000000000 */
[----:B------:R-:W-:Y:S02]  /*0650*/  IMAD.IADD R3, R10, 0x1, R3 ;  /* 0x000000010a037824 */ /* 0x000fe400078e0203 */
[----:B------:R-:W-:Y:S02]  /*0660*/  IMAD.MOV.U32 R10, RZ, RZ, R11 ;  /* 0x000000ffff0a7224 */ /* 0x000fe400078e000b */
[----:B------:R-:W-:Y:S02]  /*0670*/  VIADD R7, R2, 0x1 ;  /* 0x0000000102077836 */ /* 0x000fe40000000000 */
[----:B------:R-:W-:Y:S02]  /*0680*/  IMAD.MOV.U32 R11, RZ, RZ, R5 ;  /* 0x000000ffff0b7224 */ /* 0x000fe400078e0005 */
[----:B------:R-:W-:Y:S01]  /*0690*/  IMAD R120, R3, 0x40, R8 ;  /* 0x0000004003787824 */ /* 0x000fe200078e0208 */
[----:B------:R-:W-:Y:S01]  /*06a0*/  IABS R109, R7 ;  /* 0x00000007006d7213 */ /* 0x000fe20000000000 */
[----:B------:R-:W-:Y:S01]  /*06b0*/  IMAD.MOV.U32 R8, RZ, RZ, RZ ;  /* 0x000000ffff087224 */ /* 0x000fe200078e00ff */
[----:B------:R-:W-:Y:S01]  /*06c0*/  ISETP.GE.AND P6, PT, R7, RZ, PT ;  /* 0x000000ff0700720c */ /* 0x000fe20003fc6270 */
[----:B------:R-:W-:Y:S01]  /*06d0*/  IMAD R5, R10, R13, RZ ;  /* 0x0000000d0a057224 */ /* 0x000fe200078e02ff */
[----:B------:R-:W-:Y:S01]  /*06e0*/  IABS R10, R120 ;  /* 0x00000078000a7213 */ /* 0x000fe20000000000 */
[----:B------:R-:W-:Y:S01]  /*06f0*/  IMAD.HI.U32 R3, R4, R11, RZ ;  /* 0x0000000b04037227 */ /* 0x000fe200078e00ff */
[----:B------:R-:W-:Y:S03]  /*0700*/  STL [R1+0x4e0], R120 ;  /* 0x0004e07801007387 */ /* 0x000fe60000100800 */
[----:B------:R-:W-:-:S04]  /*0710*/  IMAD.HI.U32 R8, R9, R5, R8 ;  /* 0x0000000509087227 */ /* 0x000fc800078e0008 */
[----:B------:R-:W-:Y:S02]  /*0720*/  IMAD.MOV R5, RZ, RZ, -R3 ;  /* 0x000000ffff057224 */ /* 0x000fe400078e0a03 */
[----:B------:R-:W-:-:S04]  /*0730*/  IMAD.HI.U32 R3, R4, R109, RZ ;  /* 0x0000006d04037227 */ /* 0x000fc800078e00ff */
[----:B------:R-:W-:Y:S02]  /*0740*/  IMAD R11, R6, R5, R11 ;  /* 0x00000005060b7224 */ /* 0x000fe400078e020b */
[----:B------:R-:W-:Y:S02]  /*0750*/  IMAD.MOV R3, RZ, RZ, -R3 ;  /* 0x000000ffff037224 */ /* 0x000fe400078e0a03 */
[----:B------:R-:W-:Y:S01]  /*0760*/  IMAD.HI.U32 R8, R8, R10, RZ ;  /* 0x0000000a08087227 */ /* 0x000fe200078e00ff */
[----:B------:R-:W-:-:S03]  /*0770*/  ISETP.GT.U32.AND P4, PT, R6, R11, PT ;  /* 0x0000000b0600720c */ /* 0x000fc60003f84070 */
[----:B------:R-:W-:Y:S02]  /*0780*/  IMAD R109, R6, R3, R109 ;  /* 0x00000003066d7224 */ /* 0x000fe400078e026d */
[C---:B------:R-:W-:Y:S02]  /*0790*/  VIADD R12, R2.reuse, 0x4 ;  /* 0x00000004020c7836 */ /* 0x040fe40000000000 */
[----:B------:R-:W-:Y:S01]  /*07a0*/  VIADD R9, R2, 0x2 ;  /* 0x0000000202097836 */ /* 0x000fe20000000000 */
[----:B------:R-:W-:Y:S01]  /*07b0*/  ISETP.GT.U32.AND P3, PT, R6, R109, PT ;  /* 0x0000006d0600720c */ /* 0x000fe20003f64070 */
[----:B------:R-:W-:Y:S01]  /*07c0*/  IMAD.MOV R8, RZ, RZ, -R8 ;  /* 0x000000ffff087224 */ /* 0x000fe200078e0a08 */
[----:B------:R-:W-:Y:S01]  /*07d0*/  IABS R15, R12 ;  /* 0x0000000c000f7213 */ /* 0x000fe20000000000 */
[----:B------:R-:W-:Y:S01]  /*07e0*/  VIADD R14, R2, 0x5 ;  /* 0x00000005020e7836 */ /* 0x000fe20000000000 */
[----:B------:R-:W-:Y:S01]  /*07f0*/  IABS R243, R9 ;  /* 0x0000000900f37213 */ /* 0x000fe20000000000 */
[----:B------:R-:W-:Y:S01]  /*0800*/  @!P4 IMAD.IADD R11, R11, 0x1, -R6 ;  /* 0x000000010b0bc824 */ /* 0x000fe200078e0a06 */
[----:B------:R-:W-:Y:S01]  /*0810*/  ISETP.GE.AND P2, PT, R9, RZ, PT ;  /* 0x000000ff0900720c */ /* 0x000fe20003f46270 */
[----:B------:R-:W-:Y:S01]  /*0820*/  IMAD R10, R13, R8, R10 ;  /* 0x000000080d0a7224 */ /* 0x000fe200078e020a */
[----:B------:R-:W-:Y:S01]  /*0830*/  IABS R17, R14 ;  /* 0x0000000e00117213 */ /* 0x000fe20000000000 */
[----:B------:R-:W-:Y:S01]  /*0840*/  IMAD.HI.U32 R5, R4, R15, RZ ;  /* 0x0000000f04057227 */ /* 0x000fe200078e00ff */
[----:B------:R-:W-:-:S02]  /*0850*/  ISETP.GT.U32.AND P5, PT, R6, R11, PT ;  /* 0x0000000b0600720c */ /* 0x000fc40003fa4070 */
[----:B------:R-:W-:Y:S01]  /*0860*/  ISETP.GT.U32.AND P0, PT, R13, R10, PT ;  /* 0x0000000a0d00720c */ /* 0x000fe20003f04070 */
[----:B------:R-:W-:Y:S02]  /*0870*/  @!P3 IMAD.IADD R109, R109, 0x1, -R6 ;  /* 0x000000016d6db824 */ /* 0x000fe400078e0a06 */
[----:B------:R-:W-:-:S03]  /*0880*/  IMAD.HI.U32 R3, R4, R243, RZ ;  /* 0x000000f304037227 */ /* 0x000fc600078e00ff */
[----:B------:R-:W-:Y:S01]  /*0890*/  ISETP.GT.U32.AND P4, PT, R6, R109, PT ;  /* 0x0000006d0600720c */ /* 0x000fe20003f84070 */
[----:B------:R-:W-:Y:S02]  /*08a0*/  VIADD R8, R2, 0x3 ;  /* 0x0000000302087836 */ /* 0x000fe40000000000 */
[----:B------:R-:W-:-:S03]  /*08b0*/  IMAD.HI.U32 R7, R4, R17, RZ ;  /* 0x0000001104077227 */ /* 0x000fc600078e00ff */
[----:B------:R-:W-:Y:S01]  /*08c0*/  IABS R9, R8 ;  /* 0x0000000800097213 */ /* 0x000fe20000000000 */
[----:B------:R-:W-:Y:S02]  /*08d0*/  IMAD.MOV R5, RZ, RZ, -R5 ;  /* 0x000000ffff057224 */ /* 0x000fe400078e0a05 */
[----:B------:R-:W-:Y:S02]  /*08e0*/  IMAD.MOV R3, RZ, RZ, -R3 ;  /* 0x000000ffff037224 */ /* 0x000fe400078e0a03 */
[----:B------:R-:W-:Y:S01]  /*08f0*/  @!P5 IMAD.IADD R11, R11, 0x1, -R6 ;  /* 0x000000010b0bd824 */ /* 0x000fe200078e0a06 */
[----:B------:R-:W-:Y:S01]  /*0900*/  ISETP.GE.AND P5, PT, R8, RZ, PT ;  /* 0x000000ff0800720c */ /* 0x000fe20003fa6270 */
[----:B------:R-:W-:Y:S02]  /*0910*/  IMAD.MOV R7, RZ, RZ, -R7 ;  /* 0x000000ffff077224 */ /* 0x000fe400078e0a07 */
[C---:B------:R-:W-:Y:S02]  /*0920*/  IMAD R20, R6.reuse, R5, R15 ;  /* 0x0000000506147224 */ /* 0x040fe400078e020f */
[----:B------:R-:W-:-:S02]  /*0930*/  IMAD R243, R6, R3, R243 ;  /* 0x0000000306f37224 */ /* 0x000fc400078e02f3 */
[----:B------:R-:W-:Y:S02]  /*0940*/  IMAD R106, R6, R7, R17 ;  /* 0x00000007066a7224 */ /* 0x000fe400078e0211 */
[----:B------:R-:W-:Y:S01]  /*0950*/  @!P4 IMAD.IADD R109, R109, 0x1, -R6 ;  /* 0x000000016d6dc824 */ /* 0x000fe200078e0a06 */
[----:B------:R-:W-:Y:S01]  /*0960*/  ISETP.GE.AND P4, PT, R12, RZ, PT ;  /* 0x000000ff0c00720c */ /* 0x000fe20003f86270 */
[----:B------:R-:W-:Y:S01]  /*0970*/  @!P1 IMAD.MOV R11, RZ, RZ, -R11 ;  /* 0x000000ffff0b9224 */ /* 0x000fe200078e0a0b */
[----:B------:R-:W-:Y:S01]  /*0980*/  ISETP.GT.U32.AND P1, PT, R6, R20, PT ;  /* 0x000000140600720c */ /* 0x000fe20003f24070 */
[----:B------:R-:W-:Y:S02]  /*0990*/  VIADD R8, R2, 0x6 ;  /* 0x0000000602087836 */ /* 0x000fe40000000000 */
[----:B------:R-:W-:-:S03]  /*09a0*/  IMAD.HI.U32 R3, R4, R9, RZ ;  /* 0x0000000904037227 */ /* 0x000fc600078e00ff */
[----:B------:R-:W-:Y:S01]  /*09b0*/  IABS R5, R8 ;  /* 0x0000000800057213 */ /* 0x000fe20000000000 */
[----:B------:R-:W-:Y:S01]  /*09c0*/  @!P0 IMAD.IADD R10, R10, 0x1, -R13 ;  /* 0x000000010a0a8824 */ /* 0x000fe200078e0a0d */
[C---:B------:R-:W-:Y:S01]  /*09d0*/  ISETP.GT.U32.AND P0, PT, R6.reuse, R243, PT ;  /* 0x000000f30600720c */ /* 0x040fe20003f04070 */
[----:B------:R-:W-:Y:S01]  /*09e0*/  @!P6 IMAD.MOV R109, RZ, RZ, -R109 ;  /* 0x000000ffff6de224 */ /* 0x000fe200078e0a6d */
[----:B------:R-:W-:Y:S01]  /*09f0*/  ISETP.GT.U32.AND P6, PT, R6, R106, PT ;  /* 0x0000006a0600720c */ /* 0x000fe20003fc4070 */
[----:B------:R-:W-:Y:S01]  /*0a00*/  IMAD.MOV R3, RZ, RZ, -R3 ;  /* 0x000000ffff037224 */ /* 0x000fe200078e0a03 */
[----:B------:R-:W-:Y:S01]  /*0a10*/  ISETP.GT.U32.AND P3, PT, R13, R10, PT ;  /* 0x0000000a0d00720c */ /* 0x000fe20003f64070 */
[----:B------:R-:W-:Y:S02]  /*0a20*/  VIADD R12, R2, 0x7 ;  /* 0x00000007020c7836 */ /* 0x000fe40000000000 */
[----:B------:R-:W-:Y:S02]  /*0a30*/  IMAD R240, R6, R3, R9 ;  /* 0x0000000306f07224 */ /* 0x000fe400078e0209 */
[----:B------:R-:W-:Y:S01]  /*0a40*/  IMAD.HI.U32 R3, R4, R5, RZ ;  /* 0x0000000504037227 */ /* 0x000fe200078e00ff */
[----:B------:R-:W-:-:S03]  /*0a50*/  IABS R7, R12 ;  /* 0x0000000c00077213 */ /* 0x000fc60000000000 */
[--C-:B------:R-:W-:Y:S02]  /*0a60*/  @!P1 IMAD.IADD R20, R20, 0x1, -R6.reuse ;  /* 0x0000000114149824 */ /* 0x100fe400078e0a06 */
[----:B------:R-:W-:Y:S02]  /*0a70*/  IMAD.MOV R3, RZ, RZ, -R3 ;  /* 0x000000ffff037224 */ /* 0x000fe400078e0a03 */
[--C-:B------:R-:W-:Y:S01]  /*0a80*/  @!P0 IMAD.IADD R243, R243, 0x1, -R6.reuse ;  /* 0x00000001f3f38824 */ /* 0x100fe200078e0a06 */
[----:B------:R-:W-:Y:S01]  /*0a90*/  ISETP.GT.U32.AND P0, PT, R6, R240, PT ;  /* 0x000000f00600720c */ /* 0x000fe20003f04070 */
[----:B------:R-:W-:Y:S01]  /*0aa0*/  @!P6 IMAD.IADD R106, R106, 0x1, -R6 ;  /* 0x000000016a6ae824 */ /* 0x000fe200078e0a06 */
[C---:B------:R-:W-:Y:S01]  /*0ab0*/  ISETP.GT.U32.AND P6, PT, R6.reuse, R20, PT ;  /* 0x000000140600720c */ /* 0x040fe20003fc4070 */
[----:B------:R-:W-:Y:S02]  /*0ac0*/  IMAD R104, R6, R3, R5 ;  /* 0x0000000306687224 */ /* 0x000fe400078e0205 */
[----:B------:R-:W-:-:S04]  /*0ad0*/  IMAD.HI.U32 R3, R4, R7, RZ ;  /* 0x0000000704037227 */ /* 0x000fc800078e00ff */
[----:B------:R-:W-:Y:S01]  /*0ae0*/  @!P3 IMAD.IADD R10, R10, 0x1, -R13 ;  /* 0x000000010a0ab824 */ /* 0x000fe200078e0a0d */
[----:B------:R-:W-:Y:S01]  /*0af0*/  ISETP.GT.U32.AND P3, PT, R6, R243, PT ;  /* 0x000000f30600720c */ /* 0x000fe20003f64070 */
[----:B------:R-:W-:Y:S02]  /*0b00*/  IMAD.MOV R3, RZ, RZ, -R3 ;  /* 0x000000ffff037224 */ /* 0x000fe400078e0a03 */
[--C-:B------:R-:W-:Y:S01]  /*0b10*/  @!P0 IMAD.IADD R240, R240, 0x1, -R6.reuse ;  /* 0x00000001f0f08824 */ /* 0x100fe200078e0a06 */
[----:B------:R-:W-:Y:S01]  /*0b20*/  ISETP.GE.AND P0, PT, R8, RZ, PT ;  /* 0x000000ff0800720c */ /* 0x000fe20003f06270 */
[----:B------:R-:W-:Y:S02]  /*0b30*/  IMAD R102, R6, R3, R7 ;  /* 0x0000000306667224 */ /* 0x000fe400078e0207 */
[----:B------:R-:W-:Y:S01]  /*0b40*/  @!P6 IMAD.IADD R20, R20, 0x1, -R6 ;  /* 0x000000011414e824 */ /* 0x000fe200078e0a06 */
[----:B------:R-:W-:Y:S01]  /*0b50*/  ISETP.GT.U32.AND P1, PT, R6, R240, PT ;  /* 0x000000f00600720c */ /* 0x000fe20003f24070 */
[----:B------:R-:W-:Y:S01]  /*0b60*/  VIADD R8, R2, 0x8 ;  /* 0x0000000802087836 */ /* 0x000fe20000000000 */
[----:B------:R-:W-:Y:S01]  /*0b70*/  ISETP.GT.U32.AND P6, PT, R6, R102, PT ;  /* 0x000000660600720c */ /* 0x000fe20003fc4070 */
[----:B------:R-:W-:-:S02]  /*0b80*/  VIADD R16, R2, 0xa ;  /* 0x0000000a02107836 */ /* 0x000fc40000000000 */
[----:B------:R-:W-:Y:S01]  /*0b90*/  @!P3 IMAD.IADD R243, R243, 0x1, -R6 ;  /* 0x00000001f3f3b824 */ /* 0x000fe200078e0a06 */
[----:B------:R-:W-:Y:S01]  /*0ba0*/  ISETP.GE.AND P3, PT, R14, RZ, PT ;  /* 0x000000ff0e00720c */ /* 0x000fe20003f66270 */
[----:B------:R-:W-:Y:S01]  /*0bb0*/  VIADD R14, R2, 0x9 ;  /* 0x00000009020e7836 */ /* 0x000fe20000000000 */
[----:B------:R-:W-:Y:S01]  /*0bc0*/  IABS R9, R8 ;  /* 0x0000000800097213 */ /* 0x000fe20000000000 */
[----:B------:R-:W-:Y:S01]  /*0bd0*/  @!P2 IMAD.MOV R243, RZ, RZ, -R243 ;  /* 0x000000fffff3a224 */ /* 0x000fe200078e0af3 */
[----:B------:R-:W-:Y:S01]  /*0be0*/  ISETP.GT.U32.AND P2, PT, R6, R106, PT ;  /* 0x0000006a0600720c */ /* 0x000fe20003f44070 */
[----:B------:R-:W-:Y:S01]  /*0bf0*/  @!P4 IMAD.MOV R20, RZ, RZ, -R20 ;  /* 0x000000ffff14c224 */ /* 0x000fe200078e0a14 */
[----:B------:R-:W-:Y:S01]  /*0c00*/  IABS R13, R14 ;  /* 0x0000000e000d7213 */ /* 0x000fe20000000000 */
[----:B------:R-:W-:Y:S01]  /*0c10*/  IMAD.HI.U32 R3, R4, R9, RZ ;  /* 0x0000000904037227 */ /* 0x000fe200078e00ff */
[----:B------:R-:W-:-:S03]  /*0c20*/  IABS R15, R16 ;  /* 0x00000010000f7213 */ /* 0x000fc60000000000 */
[----:B------:R-:W-:Y:S02]  /*0c30*/  @!P6 IMAD.IADD R102, R102, 0x1, -R6 ;  /* 0x000000016666e824 */ /* 0x000fe400078e0a06 */
[----:B------:R-:W-:-:S03]  /*0c40*/  IMAD.HI.U32 R5, R4, R13, RZ ;  /* 0x0000000d04057227 */ /* 0x000fc600078e00ff */
[----:B------:R-:W-:Y:S01]  /*0c50*/  ISETP.GT.U32.AND P6, PT, R6, R102, PT ;  /* 0x000000660600720c */ /* 0x000fe20003fc4070 */
[----:B------:R-:W-:Y:S02]  /*0c60*/  IMAD.MOV R3, RZ, RZ, -R3 ;  /* 0x000000ffff037224 */ /* 0x000fe400078e0a03 */
[----:B------:R-:W-:Y:S01]  /*0c70*/  @!P1 IMAD.IADD R240, R240, 0x1, -R6 ;  /* 0x00000001f0f09824 */ /* 0x000fe200078e0a06 */
[----:B------:R-:W-:Y:S01]  /*0c80*/  ISETP.GT.U32.AND P1, PT, R6, R104, PT ;  /* 0x000000680600720c */ /* 0x000fe20003f24070 */
[----:B------:R-:W-:-:S04]  /*0c90*/  IMAD.HI.U32 R7, R4, R15, RZ ;  /* 0x0000000f04077227 */ /* 0x000fc800078e00ff */
[----:B------:R-:W-:Y:S02]  /*0ca0*/  IMAD.MOV R5, RZ, RZ, -R5 ;  /* 0x000000ffff057224 */ /* 0x000fe400078e0a05 */
[----:B------:R-:W-:Y:S02]  /*0cb0*/  IMAD R100, R6, R3, R9 ;  /* 0x0000000306647224 */ /* 0x000fe400078e0209 */
[----:B------:R-:W-:Y:S01]  /*0cc0*/  @!P2 IMAD.IADD R106, R106, 0x1, -R6 ;  /* 0x000000016a6aa824 */ /* 0x000fe200078e0a06 */
[----:B------:R-:W-:Y:S01]  /*0cd0*/  ISETP.GE.AND P2, PT, R12, RZ, PT ;  /* 0x000000ff0c00720c */ /* 0x000fe20003f46270 */
[----:B------:R-:W-:Y:S01]  /*0ce0*/  IMAD.MOV R7, RZ, RZ, -R7 ;  /* 0x000000ffff077224 */ /* 0x000fe200078e0a07 */
[C---:B------:R-:W-:Y:S01]  /*0cf0*/  ISETP.GT.U32.AND P4, PT, R6.reuse, R100, PT ;  /* 0x000000640600720c */ /* 0x040fe20003f84070 */
[C---:B------:R-:W-:Y:S02]  /*0d00*/  IMAD R98, R6.reuse, R5, R13 ;  /* 0x0000000506627224 */ /* 0x040fe400078e020d */
[----:B------:R-:W-:-:S02]  /*0d10*/  IMAD R96, R6, R7, R15 ;  /* 0x0000000706607224 */ /* 0x000fc400078e020f */
[----:B------:R-:W-:Y:S01]  /*0d20*/  @!P3 IMAD.MOV R106, RZ, RZ, -R106 ;  /* 0x000000ffff6ab224 */ /* 0x000fe200078e0a6a */
[----:B------:R-:W-:Y:S01]  /*0d30*/  ISETP.GT.U32.AND P3, PT, R6, R98, PT ;  /* 0x000000620600720c */ /* 0x000fe20003f64070 */
[--C-:B------:R-:W-:Y:S01]  /*0d40*/  @!P1 IMAD.IADD R104, R104, 0x1, -R6.reuse ;  /* 0x0000000168689824 */ /* 0x100fe200078e0a06 */
[----:B------:R-:W-:Y:S01]  /*0d50*/  ISETP.GE.AND P1, PT, R8, RZ, PT ;  /* 0x000000ff0800720c */ /* 0x000fe20003f26270 */
[--C-:B------:R-:W-:Y:S01]  /*0d60*/  @!P6 IMAD.IADD R102, R102, 0x1, -R6.reuse ;  /* 0x000000016666e824 */ /* 0x100fe200078e0a06 */
[----:B------:R-:W-:Y:S01]  /*0d70*/  ISETP.GT.U32.AND P6, PT, R6, R96, PT ;  /* 0x000000600600720c */ /* 0x000fe20003fc4070 */
[C---:B------:R-:W-:Y:S02]  /*0d80*/  VIADD R8, R2.reuse, 0xb ;  /* 0x0000000b02087836 */ /* 0x040fe40000000000 */
[----:B------:R-:W-:Y:S02]  /*0d90*/  VIADD R9, R2, 0xc ;  /* 0x0000000c02097836 */ /* 0x000fe40000000000 */
[----:B------:R-:W-:Y:S01]  /*0da0*/  @!P4 IMAD.IADD R100, R100, 0x1, -R6 ;  /* 0x000000016464c824 */ /* 0x000fe200078e0a06 */
[----:B------:R-:W-:Y:S01]  /*0db0*/  IABS R5, R8 ;  /* 0x0000000800057213 */ /* 0x000fe20000000000 */
[----:B------:R-:W-:Y:S01]  /*0dc0*/  @!P5 IMAD.MOV R240, RZ, RZ, -R240 ;  /* 0x000000fffff0d224 */ /* 0x000fe200078e0af0 */
[----:B------:R-:W-:Y:S01]  /*0dd0*/  IABS R7, R9 ;  /* 0x0000000900077213 */ /* 0x000fe20000000000 */
[----:B------:R-:W-:Y:S01]  /*0de0*/  @!P3 IMAD.IADD R98, R98, 0x1, -R6 ;  /* 0x000000016262b824 */ /* 0x000fe200078e0a06 */
[----:B------:R-:W-:Y:S01]  /*0df0*/  ISETP.GT.U32.AND P3, PT, R6, R100, PT ;  /* 0x000000640600720c */ /* 0x000fe20003f64070 */
[----:B------:R-:W-:Y:S01]  /*0e00*/  IMAD.HI.U32 R3, R4, R5, RZ ;  /* 0x0000000504037227 */ /* 0x000fe200078e00ff */
[----:B------:R-:W-:-:S02]  /*0e10*/  ISETP.GT.U32.AND P5, PT, R6, R104, PT ;  /* 0x000000680600720c */ /* 0x000fc40003fa4070 */
[----:B------:R-:W-:Y:S01]  /*0e20*/  ISETP.GE.AND P4, PT, R16, RZ, PT ;  /* 0x000000ff1000720c */ /* 0x000fe20003f86270 */
[----:B------:R-:W-:Y:S01]  /*0e30*/  @!P6 IMAD.IADD R96, R96, 0x1, -R6 ;  /* 0x000000016060e824 */ /* 0x000fe200078e0a06 */
[----:B------:R-:W-:Y:S01]  /*0e40*/  ISETP.GT.U32.AND P6, PT, R6, R98, PT ;  /* 0x000000620600720c */ /* 0x000fe20003fc4070 */
[----:B------:R-:W-:Y:S02]  /*0e50*/  IMAD.MOV R94, RZ, RZ, -R3 ;  /* 0x000000ffff5e7224 */ /* 0x000fe400078e0a03 */
[----:B------:R-:W-:-:S04]  /*0e60*/  IMAD.HI.U32 R3, R4, R7, RZ ;  /* 0x0000000704037227 */ /* 0x000fc800078e00ff */
[----:B------:R-:W-:Y:S02]  /*0e70*/  IMAD R94, R6, R94, R5 ;  /* 0x0000005e065e7224 */ /* 0x000fe400078e0205 */
[----:B------:R-:W-:Y:S02]  /*0e80*/  IMAD.MOV R3, RZ, RZ, -R3 ;  /* 0x000000ffff037224 */ /* 0x000fe400078e0a03 */
[--C-:B------:R-:W-:Y:S01]  /*0e90*/  @!P3 IMAD.IADD R100, R100, 0x1, -R6.reuse ;  /* 0x000000016464b824 */ /* 0x100fe200078e0a06 */
[C---:B------:R-:W-:Y:S01]  /*0ea0*/  ISETP.GT.U32.AND P3, PT, R6.reuse, R94, PT ;  /* 0x0000005e0600720c */ /* 0x040fe20003f64070 */
[----:B------:R-:W-:Y:S02]  /*0eb0*/  IMAD R92, R6, R3, R7 ;  /* 0x00000003065c7224 */ /* 0x000fe400078e0207 */
[--C-:B------:R-:W-:Y:S02]  /*0ec0*/  @!P6 IMAD.IADD R98, R98, 0x1, -R6.reuse ;  /* 0x000000016262e824 */ /* 0x100fe400078e0a06 */
[----:B------:R-:W-:Y:S01]  /*0ed0*/  @!P5 IMAD.IADD R104, R104, 0x1, -R6 ;  /* 0x000000016868d824 */ /* 0x000fe200078e0a06 */
[----:B------:R-:W-:Y:S01]  /*0ee0*/  ISETP.GT.U32.AND P6, PT, R6, R92, PT ;  /* 0x0000005c0600720c */ /* 0x000fe20003fc4070 */
[----:B------:R-:W-:Y:S01]  /*0ef0*/  VIADD R12, R2, 0xd ;  /* 0x0000000d020c7836 */ /* 0x000fe20000000000 */
[----:B------:R-:W-:Y:S01]  /*0f00*/  ISETP.GE.AND P5, PT, R14, RZ, PT ;  /* 0x000000ff0e00720c */ /* 0x000fe20003fa6270 */
[----:B------:R-:W-:Y:S01]  /*0f10*/  @!P0 IMAD.MOV R104, RZ, RZ, -R104 ;  /* 0x000000ffff688224 */ /* 0x000fe200078e0a68 */
[----:B------:R-:W-:Y:S01]  /*0f20*/  ISETP.GT.U32.AND P0, PT, R6, R96, PT ;  /* 0x000000600600720c */ /* 0x000fe20003f04070 */
[----:B------:R-:W-:Y:S01]  /*0f30*/  VIADD R13, R2, 0xe ;  /* 0x0000000e020d7836 */ /* 0x000fe20000000000 */
[----:B------:R-:W-:Y:S01]  /*0f40*/  IABS R5, R12 ;  /* 0x0000000c00057213 */ /* 0x000fe20000000000 */
[----:B------:R-:W-:Y:S01]  /*0f50*/  @!P3 IMAD.IADD R94, R94, 0x1, -R6 ;  /* 0x000000015e5eb824 */ /* 0x000fe200078e0a06 */
[----:B------:R-:W-:Y:S01]  /*0f60*/  ISETP.GE.AND P3, PT, R9, RZ, PT ;  /* 0x000000ff0900720c */ /* 0x000fe20003f66270 */
[----:B------:R-:W-:Y:S01]  /*0f70*/  VIADD R14, R2, 0xf ;  /* 0x0000000f020e7836 */ /* 0x000fe20000000000 */
[----:B------:R-:W-:Y:S01]  /*0f80*/  IABS R7, R13 ;  /* 0x0000000d00077213 */ /* 0x000fe20000000000 */
[----:B------:R-:W-:-:S04]  /*0f90*/  IMAD.HI.U32 R3, R4, R5, RZ ;  /* 0x0000000504037227 */ /* 0x000fc800078e00ff */
[----:B------:R-:W-:Y:S01]  /*0fa0*/  @!P6 IMAD.IADD R92, R92, 0x1, -R6 ;  /* 0x000000015c5ce824 */ /* 0x000fe200078e0a06 */
[----:B------:R-:W-:Y:S01]  /*0fb0*/  ISETP.GT.U32.AND P6, PT, R6, R94, PT ;  /* 0x0000005e0600720c */ /* 0x000fe20003fc4070 */
[----:B------:R-:W-:Y:S02]  /*0fc0*/  IMAD.MOV R90, RZ, RZ, -R3 ;  /* 0x000000ffff5a7224 */ /* 0x000fe400078e0a03 */
[----:B------:R-:W-:-:S04]  /*0fd0*/  IMAD.HI.U32 R3, R4, R7, RZ ;  /* 0x0000000704037227 */ /* 0x000fc800078e00ff */
[----:B------:R-:W-:Y:S01]  /*0fe0*/  @!P0 IMAD.IADD R96, R96, 0x1, -R6 ;  /* 0x0000000160608824 */ /* 0x000fe200078e0a06 */
[----:B------:R-:W-:Y:S01]  /*0ff0*/  ISETP.GE.AND P0, PT, R8, RZ, PT ;  /* 0x000000ff0800720c */ /* 0x000fe20003f06270 */
[C---:B------:R-:W-:Y:S01]  /*1000*/  IMAD R90, R6.reuse, R90, R5 ;  /* 0x0000005a065a7224 */ /* 0x040fe200078e0205 */
[----:B------:R-:W-:Y:S01]  /*1010*/  IABS R8, R14 ;  /* 0x0000000e00087213 */ /* 0x000fe20000000000 */
[----:B------:R-:W-:Y:S02]  /*1020*/  IMAD.MOV R88, RZ, RZ, -R3 ;  /* 0x000000ffff587224 */ /* 0x000fe400078e0a03 */
[----:B------:R-:W-:Y:S01]  /*1030*/  @!P2 IMAD.MOV R102, RZ, RZ, -R102 ;  /* 0x000000ffff66a224 */ /* 0x000fe200078e0a66 */
[C---:B------:R-:W-:Y:S01]  /*1040*/  ISETP.GT.U32.AND P2, PT, R6.reuse, R90, PT ;  /* 0x0000005a0600720c */ /* 0x040fe20003f44070 */
[----:B------:R-:W-:Y:S01]  /*1050*/  @!P1 IMAD.MOV R100, RZ, RZ, -R100 ;  /* 0x000000ffff649224 */ /* 0x000fe200078e0a64 */
[C---:B------:R-:W-:Y:S01]  /*1060*/  ISETP.GT.U32.AND P1, PT, R6.reuse, R92, PT ;  /* 0x0000005c0600720c */ /* 0x040fe20003f24070 */
[----:B------:R-:W-:-:S02]  /*1070*/  IMAD R88, R6, R88, R7 ;  /* 0x0000005806587224 */ /* 0x000fc400078e0207 */
[----:B------:R-:W-:Y:S02]  /*1080*/  IMAD.MOV.U32 R5, RZ, RZ, R8 ;  /* 0x000000ffff057224 */ /* 0x000fe400078e0008 */
[----:B------:R-:W-:Y:S01]  /*1090*/  @!P6 IMAD.IADD R94, R94, 0x1, -R6 ;  /* 0x000000015e5ee824 */ /* 0x000fe200078e0a06 */
[----:B------:R-:W-:Y:S01]  /*10a0*/  ISETP.GT.U32.AND P6, PT, R6, R88, PT ;  /* 0x000000580600720c */ /* 0x000fe20003fc4070 */
[----:B------:R-:W-:-:S04]  /*10b0*/  IMAD.HI.U32 R3, R4, R5, RZ ;  /* 0x0000000504037227 */ /* 0x000fc800078e00ff */
[----:B------:R-:W-:Y:S02]  /*10c0*/  VIADD R8, R2, 0x10 ;  /* 0x0000001002087836 */ /* 0x000fe40000000000 */
[----:B------:R-:W-:Y:S02]  /*10d0*/  IMAD.MOV R3, RZ, RZ, -R3 ;  /* 0x000000ffff037224 */ /* 0x000fe400078e0a03 */
[--C-:B------:R-:W-:Y:S01]  /*10e0*/  @!P1 IMAD.IADD R92, R92, 0x1, -R6.reuse ;  /* 0x000000015c5c9824 */ /* 0x100fe200078e0a06 */
[----:B------:R-:W-:Y:S01]  /*10f0*/  IABS R7, R8 ;  /* 0x0000000800077213 */ /* 0x000fe20000000000 */
[----:B------:R-:W-:Y:S01]  /*1100*/  @!P2 IMAD.IADD R90, R90, 0x1, -R6 ;  /* 0x000000015a5aa824 */ /* 0x000fe200078e0a06 */
[----:B------:R-:W-:Y:S01]  /*1110*/  ISETP.GE.AND P2, PT, R8, RZ, PT ;  /* 0x000000ff0800720c */ /* 0x000fe20003f46270 */
[----:B------:R-:W-:Y:S01]  /*1120*/  IMAD R86, R6, R3, R5 ;  /* 0x0000000306567224 */ /* 0x000fe200078e0205 */
[----:B------:R-:W-:Y:S01]  /*1130*/  ISETP.GE.AND P1, PT, R14, RZ, PT ;  /* 0x000000ff0e00720c */ /* 0x000fe20003f26270 */
[----:B------:R-:W-:-:S02]  /*1140*/  IMAD.MOV.U32 R5, RZ, RZ, R7 ;  /* 0x000000ffff057224 */ /* 0x000fc400078e0007 */
[----:B------:R-:W-:Y:S01]  /*1150*/  @!P6 IMAD.IADD R88, R88, 0x1, -R6 ;  /* 0x000000015858e824 */ /* 0x000fe200078e0a06 */
[C---:B------:R-:W-:Y:S01]  /*1160*/  ISETP.GT.U32.AND P6, PT, R6.reuse, R90, PT ;  /* 0x0000005a0600720c */ /* 0x040fe20003fc4070 */
[----:B------:R-:W-:Y:S01]  /*1170*/  @!P3 IMAD.MOV R92, RZ, RZ, -R92 ;  /* 0x000000ffff5cb224 */ /* 0x000fe200078e0a5c */
[----:B------:R-:W-:Y:S01]  /*1180*/  ISETP.GT.U32.AND P3, PT, R6, R86, PT ;  /* 0x000000560600720c */ /* 0x000fe20003f64070 */
[----:B------:R-:W-:-:S04]  /*1190*/  IMAD.HI.U32 R3, R4, R5, RZ ;  /* 0x0000000504037227 */ /* 0x000fc800078e00ff */
[----:B------:R-:W-:Y:S01]  /*11a0*/  @!P5 IMAD.MOV R98, RZ, RZ, -R98 ;  /* 0x000000ffff62d224 */ /* 0x000fe200078e0a62 */
[----:B------:R-:W-:Y:S01]  /*11b0*/  ISETP.GE.AND P5, PT, R12, RZ, PT ;  /* 0x000000ff0c00720c */ /* 0x000fe20003fa6270 */
[C---:B------:R-:W-:Y:S02]  /*11c0*/  VIADD R8, R2.reuse, 0x11 ;  /* 0x0000001102087836 */ /* 0x040fe40000000000 */
[----:B------:R-:W-:Y:S02]  /*11d0*/  IMAD.MOV R3, RZ, RZ, -R3 ;  /* 0x000000ffff037224 */ /* 0x000fe400078e0a03 */
[----:B------:R-:W-:Y:S01]  /*11e0*/  VIADD R12, R2, 0x12 ;  /* 0x00000012020c7836 */ /* 0x000fe20000000000 */
[----:B------:R-:W-:Y:S01]  /*11f0*/  IABS R7, R8 ;  /* 0x0000000800077213 */ /* 0x000fe20000000000 */
[----:B------:R-:W-:Y:S01]  /*1200*/  @!P0 IMAD.MOV R94, RZ, RZ, -R94 ;  /* 0x000000ffff5e8224 */ /* 0x000fe200078e0a5e */
[C---:B------:R-:W-:Y:S01]  /*1210*/  ISETP.GT.U32.AND P0, PT, R6.reuse, R88, PT ;  /* 0x000000580600720c */ /* 0x040fe20003f04070 */
[----:B------:R-:W-:Y:S01]  /*1220*/  IMAD R84, R6, R3, R5 ;  /* 0x0000000306547224 */ /* 0x000fe200078e0205 */
[----:B------:R-:W-:Y:S01]  /*1230*/  IABS R9, R12 ;  /* 0x0000000c00097213 */ /* 0x000fe20000000000 */
[----:B------:R-:W-:Y:S01]  /*1240*/  @!P4 IMAD.MOV R96, RZ, RZ, -R96 ;  /* 0x000000ffff60c224 */ /* 0x000fe200078e0a60 */
[----:B------:R-:W-:Y:S01]  /*1250*/  ISETP.GE.AND P4, PT, R13, RZ, PT ;  /* 0x000000ff0d00720c */ /* 0x000fe20003f86270 */
[--C-:B------:R-:W-:Y:S01]  /*1260*/  @!P6 IMAD.IADD R90, R90, 0x1, -R6.reuse ;  /* 0x000000015a5ae824 */ /* 0x100fe200078e0a06 */
[----:B------:R-:W-:Y:S01]  /*1270*/  ISETP.GT.U32.AND P6, PT, R6, R84, PT ;  /* 0x000000540600720c */ /* 0x000fe20003fc4070 */
[----:B------:R-:W-:Y:S01]  /*1280*/  @!P3 IMAD.IADD R86, R86, 0x1, -R6 ;  /* 0x000000015656b824 */ /* 0x000fe200078e0a06 */
[----:B------:R-:W-:Y:S01]  /*1290*/  ISETP.GE.AND P3, PT, R12, RZ, PT ;  /* 0x000000ff0c00720c */ /* 0x000fe20003f66270 */
[----:B------:R-:W-:-:S04]  /*12a0*/  IMAD.HI.U32 R3, R4, R7, RZ ;  /* 0x0000000704037227 */ /* 0x000fc800078e00ff */
[----:B------:R-:W-:Y:S01]  /*12b0*/  @!P5 IMAD.MOV R90, RZ, RZ, -R90 ;  /* 0x000000ffff5ad224 */ /* 0x000fe200078e0a5a */
[----:B------:R-:W-:Y:S01]  /*12c0*/  ISETP.GT.U32.AND P5, PT, R6, R86, PT ;  /* 0x000000560600720c */ /* 0x000fe20003fa4070 */
[----:B------:R-:W-:-:S04]  /*12d0*/  IMAD.HI.U32 R5, R4, R9, RZ ;  /* 0x0000000904057227 */ /* 0x000fc800078e00ff */
[----:B------:R-:W-:Y:S02]  /*12e0*/  IMAD.MOV R82, RZ, RZ, -R3 ;  /* 0x000000ffff527224 */ /* 0x000fe400078e0a03 */
[----:B------:R-:W-:Y:S02]  /*12f0*/  VIADD R14, R2, 0x13 ;  /* 0x00000013020e7836 */ /* 0x000fe40000000000 */
[----:B------:R-:W-:Y:S01]  /*1300*/  @!P0 IMAD.IADD R88, R88, 0x1, -R6 ;  /* 0x0000000158588824 */ /* 0x000fe200078e0a06 */
[----:B------:R-:W-:Y:S01]  /*1310*/  ISETP.GE.AND P0, PT, R8, RZ, PT ;  /* 0x000000ff0800720c */ /* 0x000fe20003f06270 */
[----:B------:R-:W-:Y:S01]  /*1320*/  IMAD.MOV R5, RZ, RZ, -R5 ;  /* 0x000000ffff057224 */ /* 0x000fe200078e0a05 */
[----:B------:R-:W-:Y:S01]  /*1330*/  IABS R13, R14 ;  /* 0x0000000e000d7213 */ /* 0x000fe20000000000 */
[C---:B------:R-:W-:Y:S02]  /*1340*/  IMAD R82, R6.reuse, R82, R7 ;  /* 0x0000005206527224 */ /* 0x040fe400078e0207 */
[----:B------:R-:W-:-:S02]  /*1350*/  IMAD R80, R6, R5, R9 ;  /* 0x0000000506507224 */ /* 0x000fc400078e0209 */
[----:B------:R-:W-:Y:S02]  /*1360*/  @!P6 IMAD.IADD R84, R84, 0x1, -R6 ;  /* 0x000000015454e824 */ /* 0x000fe400078e0a06 */
[----:B------:R-:W-:Y:S01]  /*1370*/  @!P4 IMAD.MOV R88, RZ, RZ, -R88 ;  /* 0x000000ffff58c224 */ /* 0x000fe200078e0a58 */
[----:B------:R-:W-:Y:S01]  /*1380*/  ISETP.GT.U32.AND P4, PT, R6, R82, PT ;  /* 0x000000520600720c */ /* 0x000fe20003f84070 */
[----:B------:R-:W-:Y:S01]  /*1390*/  @!P5 IMAD.IADD R86, R86, 0x1, -R6 ;  /* 0x000000015656d824 */ /* 0x000fe200078e0a06 */
[----:B------:R-:W-:Y:S01]  /*13a0*/  ISETP.GT.U32.AND P6, PT, R6, R84, PT ;  /* 0x000000540600720c */ /* 0x000fe20003fc4070 */
[----:B------:R-:W-:Y:S01]  /*13b0*/  IMAD.HI.U32 R3, R4, R13, RZ ;  /* 0x0000000d04037227 */ /* 0x000fe200078e00ff */
[----:B------:R-:W-:-:S03]  /*13c0*/  ISETP.GT.U32.AND P5, PT, R6, R80, PT ;  /* 0x000000500600720c */ /* 0x000fc60003fa4070 */
[----:B------:R-:W-:Y:S02]  /*13d0*/  IMAD.MOV R3, RZ, RZ, -R3 ;  /* 0x000000ffff037224 */ /* 0x000fe400078e0a03 */
[----:B------:R-:W-:Y:S02]  /*13e0*/  VIADD R8, R2, 0x14 ;  /* 0x0000001402087836 */ /* 0x000fe40000000000 */
[----:B------:R-:W-:Y:S02]  /*13f0*/  IMAD R78, R6, R3, R13 ;  /* 0x00000003064e7224 */ /* 0x000fe400078e020d */
[--C-:B------:R-:W-:Y:S01]  /*1400*/  @!P4 IMAD.IADD R82, R82, 0x1, -R6.reuse ;  /* 0x000000015252c824 */ /* 0x100fe200078e0a06 */
[----:B------:R-:W-:Y:S01]  /*1410*/  IABS R7, R8 ;  /* 0x0000000800077213 */ /* 0x000fe20000000000 */
[--C-:B------:R-:W-:Y:S01]  /*1420*/  @!P6 IMAD.IADD R84, R84, 0x1, -R6.reuse ;  /* 0x000000015454e824 */ /* 0x100fe200078e0a06 */
[----:B------:R-:W-:Y:S01]  /*1430*/  ISETP.GT.U32.AND P6, PT, R6, R78, PT ;  /* 0x0000004e0600720c */ /* 0x000fe20003fc4070 */
[----:B------:R-:W-:Y:S01]  /*1440*/  @!P5 IMAD.IADD R80, R80, 0x1, -R6 ;  /* 0x000000015050d824 */ /* 0x000fe200078e0a06 */
[----:B------:R-:W-:Y:S01]  /*1450*/  ISETP.GT.U32.AND P5, PT, R6, R82, PT ;  /* 0x000000520600720c */ /* 0x000fe20003fa4070 */
[----:B------:R-:W-:Y:S01]  /*1460*/  VIADD R12, R2, 0x15 ;  /* 0x00000015020c7836 */ /* 0x000fe20000000000 */
[----:B------:R-:W-:Y:S01]  /*1470*/  ISETP.GE.AND P4, PT, R14, RZ, PT ;  /* 0x000000ff0e00720c */ /* 0x000fe20003f86270 */
[----:B------:R-:W-:-:S03]  /*1480*/  IMAD.HI.U32 R3, R4, R7, RZ ;  /* 0x0000000704037227 */ /* 0x000fc600078e00ff */
[----:B------:R-:W-:Y:S01]  /*1490*/  IABS R9, R12 ;  /* 0x0000000c00097213 */ /* 0x000fe20000000000 */
[----:B------:R-:W-:Y:S02]  /*14a0*/  IMAD.MOV R3, RZ, RZ, -R3 ;  /* 0x000000ffff037224 */ /* 0x000fe400078e0a03 */
[----:B------:R-:W-:Y:S02]  /*14b0*/  VIADD R17, R2, 0x17 ;  /* 0x0000001702117836 */ /* 0x000fe40000000000 */
[----:B------:R-:W-:Y:S02]  /*14c0*/  IMAD R76, R6, R3, R7 ;  /* 0x00000003064c7224 */ /* 0x000fe400078e0207 */
[----:B------:R-:W-:Y:S01]  /*14d0*/  IMAD.HI.U32 R5, R4, R9, RZ ;  /* 0x0000000904057227 */ /* 0x000fe200078e00ff */
[----:B------:R-:W-:-:S03]  /*14e0*/  IABS R15, R17 ;  /* 0x00000011000f7213 */ /* 0x000fc60000000000 */
[--C-:B------:R-:W-:Y:S01]  /*14f0*/  @!P6 IMAD.IADD R78, R78, 0x1, -R6.reuse ;  /* 0x000000014e4ee824 */ /* 0x100fe200078e0a06 */
[----:B------:R-:W-:Y:S01]  /*1500*/  ISETP.GT.U32.AND P6, PT, R6, R80, PT ;  /* 0x000000500600720c */ /* 0x000fe20003fc4070 */
[----:B------:R-:W-:Y:S01]  /*1510*/  @!P5 IMAD.IADD R82, R82, 0x1, -R6 ;  /* 0x000000015252d824 */ /* 0x000fe200078e0a06 */
[----:B------:R-:W-:Y:S01]  /*1520*/  ISETP.GT.U32.AND P5, PT, R6, R76, PT ;  /* 0x0000004c0600720c */ /* 0x000fe20003fa4070 */
[----:B------:R-:W-:Y:S02]  /*1530*/  IMAD.MOV R5, RZ, RZ, -R5 ;  /* 0x000000ffff057224 */ /* 0x000fe400078e0a05 */
[----:B------:R-:W-:Y:S02]  /*1540*/  VIADD R16, R2, 0x16 ;  /* 0x0000001602107836 */ /* 0x000fe40000000000 */
[----:B------:R-:W-:Y:S02]  /*1550*/  IMAD R74, R6, R5, R9 ;  /* 0x00000005064a7224 */ /* 0x000fe400078e0209 */
[----:B------:R-:W-:Y:S01]  /*1560*/  IMAD.HI.U32 R5, R4, R15, RZ ;  /* 0x0000000f04057227 */ /* 0x000fe200078e00ff */
[----:B------:R-:W-:-:S03]  /*1570*/  IABS R13, R16 ;  /* 0x00000010000d7213 */ /* 0x000fc60000000000 */
[----:B------:R-:W-:Y:S02]  /*1580*/  IMAD.MOV R5, RZ, RZ, -R5 ;  /* 0x000000ffff057224 */ /* 0x000fe400078e0a05 */
[----:B------:R-:W-:Y:S01]  /*1590*/  @!P2 IMAD.MOV R84, RZ, RZ, -R84 ;  /* 0x000000ffff54a224 */ /* 0x000fe200078e0a54 */
[----:B------:R-:W-:Y:S01]  /*15a0*/  ISETP.GE.AND P2, PT, R8, RZ, PT ;  /* 0x000000ff0800720c */ /* 0x000fe20003f46270 */
[--C-:B------:R-:W-:Y:S01]  /*15b0*/  @!P6 IMAD.IADD R80, R80, 0x1, -R6.reuse ;  /* 0x000000015050e824 */ /* 0x100fe200078e0a06 */
[C---:B------:R-:W-:Y:S01]  /*15c0*/  ISETP.GT.U32.AND P6, PT, R6.reuse, R74, PT ;  /* 0x0000004a0600720c */ /* 0x040fe20003fc4070 */
[----:B------:R-:W-:Y:S02]  /*15d0*/  IMAD R70, R6, R5, R15 ;  /* 0x0000000506467224 */ /* 0x000fe400078e020f */
[----:B------:R-:W-:Y:S02]  /*15e0*/  @!P5 IMAD.IADD R76, R76, 0x1, -R6 ;  /* 0x000000014c4cd824 */ /* 0x000fe400078e0a06 */
[----:B------:R-:W-:-:S02]  /*15f0*/  VIADD R8, R2, 0x18 ;  /* 0x0000001802087836 */ /* 0x000fc40000000000 */
[----:B------:R-:W-:Y:S01]  /*1600*/  @!P0 IMAD.MOV R82, RZ, RZ, -R82 ;  /* 0x000000ffff528224 */ /* 0x000fe200078e0a52 */
[C---:B------:R-:W-:Y:S01]  /*1610*/  ISETP.GT.U32.AND P0, PT, R6.reuse, R76, PT ;  /* 0x0000004c0600720c */ /* 0x040fe20003f04070 */
[----:B------:R-:W-:Y:S01]  /*1620*/  @!P3 IMAD.MOV R80, RZ, RZ, -R80 ;  /* 0x000000ffff50b224 */ /* 0x000fe200078e0a50 */
[----:B------:R-:W-:Y:S01]  /*1630*/  ISETP.GT.U32.AND P3, PT, R6, R70, PT ;  /* 0x000000460600720c */ /* 0x000fe20003f64070 */
[----:B------:R-:W-:Y:S01]  /*1640*/  IMAD.HI.U32 R3, R4, R13, RZ ;  /* 0x0000000d04037227 */ /* 0x000fe200078e00ff */
[----:B------:R-:W-:-:S03]  /*1650*/  IABS R7, R8 ;  /* 0x0000000800077213 */ /* 0x000fc60000000000 */
[----:B------:R-:W-:Y:S02]  /*1660*/  IMAD.MOV R3, RZ, RZ, -R3 ;  /* 0x000000ffff037224 */ /* 0x000fe400078e0a03 */
[----:B------:R-:W-:Y:S02]  /*1670*/  IMAD.MOV.U32 R5, RZ, RZ, R7 ;  /* 0x000000ffff057224 */ /* 0x000fe400078e0007 */
[----:B------:R-:W-:Y:S02]  /*1680*/  IMAD R72, R6, R3, R13 ;  /* 0x0000000306487224 */ /* 0x000fe400078e020d */
[----:B------:R-:W-:Y:S02]  /*1690*/  VIADD R9, R2, 0x19 ;  /* 0x0000001902097836 */ /* 0x000fe40000000000 */
[----:B------:R-:W-:Y:S01]  /*16a0*/  @!P6 IMAD.IADD R74, R74, 0x1, -R6 ;  /* 0x000000014a4ae824 */ /* 0x000fe200078e0a06 */
[----:B------:R-:W-:Y:S01]  /*16b0*/  ISETP.GT.U32.AND P5, PT, R6, R72, PT ;  /* 0x000000480600720c */ /* 0x000fe20003fa4070 */
[----:B------:R-:W-:Y:S01]  /*16c0*/  IMAD.HI.U32 R3, R4, R5, RZ ;  /* 0x0000000504037227 */ /* 0x000fe200078e00ff */
[----:B------:R-:W-:-:S02]  /*16d0*/  IABS R7, R9 ;  /* 0x0000000900077213 */ /* 0x000fc40000000000 */
[----:B------:R-:W-:Y:S01]  /*16e0*/  ISETP.GT.U32.AND P6, PT, R6, R74, PT ;  /* 0x0000004a0600720c */ /* 0x000fe20003fc4070 */
[--C-:B------:R-:W-:Y:S01]  /*16f0*/  @!P0 IMAD.IADD R76, R76, 0x1, -R6.reuse ;  /* 0x000000014c4c8824 */ /* 0x100fe200078e0a06 */
[----:B------:R-:W-:Y:S01]  /*1700*/  ISETP.GE.AND P0, PT, R17, RZ, PT ;  /* 0x000000ff1100720c */ /* 0x000fe20003f06270 */
[----:B------:R-:W-:Y:S01]  /*1710*/  @!P3 IMAD.IADD R70, R70, 0x1, -R6 ;  /* 0x000000014646b824 */ /* 0x000fe200078e0a06 */
[----:B------:R-:W-:Y:S01]  /*1720*/  ISETP.GE.AND P3, PT, R8, RZ, PT ;  /* 0x000000ff0800720c */ /* 0x000fe20003f66270 */
[----:B------:R-:W-:Y:S02]  /*1730*/  IMAD.MOV R3, RZ, RZ, -R3 ;  /* 0x000000ffff037224 */ /* 0x000fe400078e0a03 */
[----:B------:R-:W-:Y:S01]  /*1740*/  @!P2 IMAD.MOV R76, RZ, RZ, -R76 ;  /* 0x000000ffff4ca224 */ /* 0x000fe200078e0a4c */
[C---:B------:R-:W-:Y:S01]  /*1750*/  ISETP.GT.U32.AND P2, PT, R6.reuse, R70, PT ;  /* 0x000000460600720c */ /* 0x040fe20003f44070 */
[----:B------:R-:W-:Y:S02]  /*1760*/  IMAD R68, R6, R3, R5 ;  /* 0x0000000306447224 */ /* 0x000fe400078e0205 */
[----:B------:R-:W-:-:S04]  /*1770*/  IMAD.HI.U32 R3, R4, R7, RZ ;  /* 0x0000000704037227 */ /* 0x000fc800078e00ff */
[----:B------:R-:W-:Y:S01]  /*1780*/  @!P1 IMAD.MOV R86, RZ, RZ, -R86 ;  /* 0x000000ffff569224 */ /* 0x000fe200078e0a56 */
[----:B------:R-:W-:Y:S01]  /*1790*/  ISETP.GT.U32.AND P1, PT, R6, R78, PT ;  /* 0x0000004e0600720c */ /* 0x000fe20003f24070 */
[----:B------:R-:W-:Y:S02]  /*17a0*/  IMAD.MOV R3, RZ, RZ, -R3 ;  /* 0x000000ffff037224 */ /* 0x000fe400078e0a03 */
[--C-:B------:R-:W-:Y:S01]  /*17b0*/  @!P6 IMAD.IADD R74, R74, 0x1, -R6.reuse ;  /* 0x000000014a4ae824 */ /* 0x100fe200078e0a06 */
[C---:B------:R-:W-:Y:S01]  /*17c0*/  ISETP.GT.U32.AND P6, PT, R6.reuse, R68, PT ;  /* 0x000000440600720c */ /* 0x040fe20003fc4070 */
[----:B------:R-:W-:Y:S02]  /*17d0*/  IMAD R66, R6, R3, R7 ;  /* 0x0000000306427224 */ /* 0x000fe400078e0207 */
[--C-:B------:R-:W-:Y:S02]  /*17e0*/  @!P5 IMAD.IADD R72, R72, 0x1, -R6.reuse ;  /* 0x000000014848d824 */ /* 0x100fe400078e0a06 */
[--C-:B------:R-:W-:Y:S01]  /*17f0*/  @!P2 IMAD.IADD R70, R70, 0x1, -R6.reuse ;  /* 0x000000014646a824 */ /* 0x100fe200078e0a06 */
[----:B------:R-:W-:Y:S01]  /*1800*/  ISETP.GT.U32.AND P2, PT, R6, R66, PT ;  /* 0x000000420600720c */ /* 0x000fe20003f44070 */
[----:B------:R-:W-:Y:S01]  /*1810*/  VIADD R3, R2, 0x1a ;  /* 0x0000001a02037836 */ /* 0x000fe20000000000 */
[----:B------:R-:W-:Y:S01]  /*1820*/  ISETP.GT.U32.AND P5, PT, R6, R72, PT ;  /* 0x000000480600720c */ /* 0x000fe20003fa4070 */
[----:B------:R-:W-:Y:S01]  /*1830*/  @!P1 IMAD.IADD R78, R78, 0x1, -R6 ;  /* 0x000000014e4e9824 */ /* 0x000fe200078e0a06 */
[----:B------:R-:W-:Y:S01]  /*1840*/  ISETP.GE.AND P1, PT, R12, RZ, PT ;  /* 0x000000ff0c00720c */ /* 0x000fe20003f26270 */
[----:B------:R-:W-:Y:S01]  /*1850*/  VIADD R8, R2, 0x1c ;  /* 0x0000001c02087836 */ /* 0x000fe20000000000 */
[----:B------:R-:W-:Y:S01]  /*1860*/  IABS R7, R3 ;  /* 0x0000000300077213 */ /* 0x000fe20000000000 */
[----:B------:R-:W-:Y:S01]  /*1870*/  @!P4 IMAD.MOV R78, RZ, RZ, -R78 ;  /* 0x000000ffff4ec224 */ /* 0x000fe200078e0a4e */
[----:B------:R-:W-:Y:S01]  /*1880*/  ISETP.GE.AND P4, PT, R16, RZ, PT ;  /* 0x000000ff1000720c */ /* 0x000fe20003f86270 */
[----:B------:R-:W-:Y:S01]  /*1890*/  @!P6 IMAD.IADD R68, R68, 0x1, -R6 ;  /* 0x000000014444e824 */ /* 0x000fe200078e0a06 */
[----:B------:R-:W-:Y:S01]  /*18a0*/  IABS R13, R8 ;  /* 0x00000008000d7213 */ /* 0x000fe20000000000 */
[----:B------:R-:W-:-:S02]  /*18b0*/  VIADD R5, R2, 0x1b ;  /* 0x0000001b02057836 */ /* 0x000fc40000000000 */
[--C-:B------:R-:W-:Y:S01]  /*18c0*/  @!P2 IMAD.IADD R66, R66, 0x1, -R6.reuse ;  /* 0x000000014242a824 */ /* 0x100fe200078e0a06 */
[----:B------:R-:W-:Y:S01]  /*18d0*/  ISETP.GT.U32.AND P6, PT, R6, R68, PT ;  /* 0x000000440600720c */ /* 0x000fe20003fc4070 */
[----:B------:R-:W-:Y:S01]  /*18e0*/  @!P5 IMAD.IADD R72, R72, 0x1, -R6 ;  /* 0x000000014848d824 */ /* 0x000fe200078e0a06 */
[----:B------:R-:W-:Y:S01]  /*18f0*/  ISETP.GE.AND P5, PT, R9, RZ, PT ;  /* 0x000000ff0900720c */ /* 0x000fe20003fa6270 */
[----:B------:R-:W-:Y:S01]  /*1900*/  @!P1 IMAD.MOV R74, RZ, RZ, -R74 ;  /* 0x000000ffff4a9224 */ /* 0x000fe200078e0a4a */
[----:B------:R-:W-:Y:S01]  /*1910*/  ISETP.GE.AND P1, PT, R3, RZ, PT ;  /* 0x000000ff0300720c */ /* 0x000fe20003f26270 */
[----:B------:R-:W-:Y:S01]  /*1920*/  IMAD.HI.U32 R3, R4, R7, RZ ;  /* 0x0000000704037227 */ /* 0x000fe200078e00ff */
[----:B------:R-:W-:Y:S02]  /*1930*/  ISETP.GT.U32.AND P2, PT, R6, R66, PT ;  /* 0x000000420600720c */ /* 0x000fe40003f44070 */
[----:B------:R-:W-:Y:S01]  /*1940*/  IABS R9, R5 ;  /* 0x0000000500097213 */ /* 0x000fe20000000000 */
[----:B------:R-:W-:Y:S01]  /*1950*/  @!P4 IMAD.MOV R72, RZ, RZ, -R72 ;  /* 0x000000ffff48c224 */ /* 0x000fe200078e0a48 */
[----:B------:R-:W-:Y:S01]  /*1960*/  ISETP.GE.AND P4, PT, R5, RZ, PT ;  /* 0x000000ff0500720c */ /* 0x000fe20003f86270 */
[----:B------:R-:W-:-:S02]  /*1970*/  IMAD.MOV R64, RZ, RZ, -R3 ;  /* 0x000000ffff407224 */ /* 0x000fc400078e0a03 */
[----:B------:R-:W-:-:S04]  /*1980*/  IMAD.HI.U32 R5, R4, R13, RZ ;  /* 0x0000000d04057227 */ /* 0x000fc800078e00ff */
[----:B------:R-:W-:Y:S02]  /*1990*/  @!P6 IMAD.IADD R68, R68, 0x1, -R6 ;  /* 0x000000014444e824 */ /* 0x000fe400078e0a06 */
[C---:B------:R-:W-:Y:S02]  /*19a0*/  IMAD R64, R6.reuse, R64, R7 ;  /* 0x0000004006407224 */ /* 0x040fe400078e0207 */
[----:B------:R-:W-:Y:S02]  /*19b0*/  IMAD.MOV R5, RZ, RZ, -R5 ;  /* 0x000000ffff057224 */ /* 0x000fe400078e0a05 */
[----:B------:R-:W-:Y:S01]  /*19c0*/  @!P3 IMAD.MOV R68, RZ, RZ, -R68 ;  /* 0x000000ffff44b224 */ /* 0x000fe200078e0a44 */
[----:B------:R-:W-:Y:S01]  /*19d0*/  ISETP.GT.U32.AND P3, PT, R6, R64, PT ;  /* 0x000000400600720c */ /* 0x000fe20003f64070 */
[----:B------:R-:W-:Y:S02]  /*19e0*/  @!P2 IMAD.IADD R66, R66, 0x1, -R6 ;  /* 0x000000014242a824 */ /* 0x000fe400078e0a06 */
[----:B------:R-:W-:-:S02]  /*19f0*/  IMAD R60, R6, R5, R13 ;  /* 0x00000005063c7224 */ /* 0x000fc400078e020d */
[----:B------:R-:W-:Y:S02]  /*1a00*/  @!P5 IMAD.MOV R66, RZ, RZ, -R66 ;  /* 0x000000ffff42d224 */ /* 0x000fe400078e0a42 */
[----:B------:R-:W-:Y:S01]  /*1a10*/  IMAD.HI.U32 R3, R4, R9, RZ ;  /* 0x0000000904037227 */ /* 0x000fe200078e00ff */
[----:B------:R-:W-:-:S03]  /*1a20*/  ISETP.GT.U32.AND P5, PT, R6, R60, PT ;  /* 0x0000003c0600720c */ /* 0x000fc60003fa4070 */
[C---:B------:R-:W-:Y:S02]  /*1a30*/  VIADD R12, R2.reuse, 0x1d ;  /* 0x0000001d020c7836 */ /* 0x040fe40000000000 */
[----:B------:R-:W-:Y:S02]  /*1a40*/  IMAD.MOV R62, RZ, RZ, -R3 ;  /* 0x000000ffff3e7224 */ /* 0x000fe400078e0a03 */
[----:B------:R-:W-:Y:S01]  /*1a50*/  VIADD R14, R2, 0x1f ;  /* 0x0000001f020e7836 */ /* 0x000fe20000000000 */
[----:B------:R-:W-:Y:S01]  /*1a60*/  IABS R15, R12 ;  /* 0x0000000c000f7213 */ /* 0x000fe20000000000 */
[----:B------:R-:W-:Y:S01]  /*1a70*/  IMAD R62, R6, R62, R9 ;  /* 0x0000003e063e7224 */ /* 0x000fe200078e0209 */
[----:B------:R-:W-:Y:S01]  /*1a80*/  ISETP.GE.AND P6, PT, R12, RZ, PT ;  /* 0x000000ff0c00720c */ /* 0x000fe20003fc6270 */
[--C-:B------:R-:W-:Y:S01]  /*1a90*/  @!P3 IMAD.IADD R64, R64, 0x1, -R6.reuse ;  /* 0x000000014040b824 */ /* 0x100fe200078e0a06 */
[----:B------:R-:W-:Y:S01]  /*1aa0*/  IABS R9, R14 ;  /* 0x0000000e00097213 */ /* 0x000fe20000000000 */
[----:B------:R-:W-:Y:S01]  /*1ab0*/  @!P5 IMAD.IADD R60, R60, 0x1, -R6 ;  /* 0x000000013c3cd824 */ /* 0x000fe200078e0a06 */
[----:B------:R-:W-:Y:S01]  /*1ac0*/  ISETP.GT.U32.AND P2, PT, R6, R62, PT ;  /* 0x0000003e0600720c */ /* 0x000fe20003f44070 */
[----:B------:R-:W-:Y:S01]  /*1ad0*/  IMAD.HI.U32 R3, R4, R15, RZ ;  /* 0x0000000f04037227 */ /* 0x000fe200078e00ff */
[----:B------:R-:W-:-:S02]  /*1ae0*/  ISETP.GT.U32.AND P3, PT, R6, R64, PT ;  /* 0x000000400600720c */ /* 0x000fc40003f64070 */
[----:B------:R-:W-:Y:S01]  /*1af0*/  ISETP.GT.U32.AND P5, PT, R6, R60, PT ;  /* 0x0000003c0600720c */ /* 0x000fe20003fa4070 */
[----:B------:R-:W-:Y:S02]  /*1b00*/  IMAD.MOV R3, RZ, RZ, -R3 ;  /* 0x000000ffff037224 */ /* 0x000fe400078e0a03 */
[----:B------:R-:W-:Y:S02]  /*1b10*/  VIADD R13, R2, 0x1e ;  /* 0x0000001e020d7836 */ /* 0x000fe40000000000 */
[----:B------:R-:W-:-:S03]  /*1b20*/  IMAD.HI.U32 R5, R4, R9, RZ ;  /* 0x0000000904057227 */ /* 0x000fc600078e00ff */
[----:B------:R-:W-:Y:S01]  /*1b30*/  IABS R7, R13 ;  /* 0x0000000d00077213 */ /* 0x000fe20000000000 */
[----:B------:R-:W-:Y:S02]  /*1b40*/  IMAD R58, R6, R3, R15 ;  /* 0x00000003063a7224 */ /* 0x000fe400078e020f */
[----:B------:R-:W-:Y:S02]  /*1b50*/  IMAD.MOV R5, RZ, RZ, -R5 ;  /* 0x000000ffff057224 */ /* 0x000fe400078e0a05 */
[--C-:B------:R-:W-:Y:S02]  /*1b60*/  @!P2 IMAD.IADD R62, R62, 0x1, -R6.reuse ;  /* 0x000000013e3ea824 */ /* 0x100fe400078e0a06 */
[----:B------:R-:W-:Y:S01]  /*1b70*/  @!P3 IMAD.IADD R64, R64, 0x1, -R6 ;  /* 0x000000014040b824 */ /* 0x000fe200078e0a06 */
[C---:B------:R-:W-:Y:S01]  /*1b80*/  ISETP.GT.U32.AND P3, PT, R6.reuse, R58, PT ;  /* 0x0000003a0600720c */ /* 0x040fe20003f64070 */
[C---:B------:R-:W-:Y:S01]  /*1b90*/  IMAD R54, R6.reuse, R5, R9 ;  /* 0x0000000506367224 */ /* 0x040fe200078e0209 */
[----:B------:R-:W-:Y:S01]  /*1ba0*/  ISETP.GT.U32.AND P2, PT, R6, R62, PT ;  /* 0x0000003e0600720c */ /* 0x000fe20003f44070 */
[----:B------:R-:W-:-:S02]  /*1bb0*/  VIADD R15, R2, 0x20 ;  /* 0x00000020020f7836 */ /* 0x000fc40000000000 */
[----:B------:R-:W-:-:S04]  /*1bc0*/  IMAD.HI.U32 R3, R4, R7, RZ ;  /* 0x0000000704037227 */ /* 0x000fc800078e00ff */
[----:B------:R-:W-:Y:S01]  /*1bd0*/  @!P0 IMAD.MOV R70, RZ, RZ, -R70 ;  /* 0x000000ffff468224 */ /* 0x000fe200078e0a46 */
[----:B------:R-:W-:Y:S01]  /*1be0*/  ISETP.GE.AND P0, PT, R8, RZ, PT ;  /* 0x000000ff0800720c */ /* 0x000fe20003f06270 */
[----:B------:R-:W-:Y:S01]  /*1bf0*/  @!P5 IMAD.IADD R60, R60, 0x1, -R6 ;  /* 0x000000013c3cd824 */ /* 0x000fe200078e0a06 */
[----:B------:R-:W-:Y:S01]  /*1c00*/  ISETP.GT.U32.AND P5, PT, R6, R54, PT ;  /* 0x000000360600720c */ /* 0x000fe20003fa4070 */
[----:B------:R-:W-:Y:S01]  /*1c10*/  IMAD.MOV R3, RZ, RZ, -R3 ;  /* 0x000000ffff037224 */ /* 0x000fe200078e0a03 */
[----:B------:R-:W-:Y:S01]  /*1c20*/  IABS R8, R15 ;  /* 0x0000000f00087213 */ /* 0x000fe20000000000 */
[----:B------:R-:W-:Y:S02]  /*1c30*/  VIADD R16, R2, 0x21 ;  /* 0x0000002102107836 */ /* 0x000fe40000000000 */
[----:B------:R-:W-:Y:S02]  /*1c40*/  IMAD R56, R6, R3, R7 ;  /* 0x0000000306387224 */ /* 0x000fe400078e0207 */
[----:B------:R-:W-:Y:S01]  /*1c50*/  IMAD.MOV.U32 R7, RZ, RZ, R8 ;  /* 0x000000ffff077224 */ /* 0x000fe200078e0008 */
[----:B------:R-:W-:Y:S01]  /*1c60*/  IABS R12, R16 ;  /* 0x00000010000c7213 */ /* 0x000fe20000000000 */
[----:B------:R-:W-:-:S02]  /*1c70*/  VIADD R8, R2, 0x22 ;  /* 0x0000002202087836 */ /* 0x000fc40000000000 */
[----:B------:R-:W-:Y:S02]  /*1c80*/  @!P3 IMAD.IADD R58, R58, 0x1, -R6 ;  /* 0x000000013a3ab824 */ /* 0x000fe400078e0a06 */
[----:B------:R-:W-:-:S03]  /*1c90*/  IMAD.HI.U32 R3, R4, R7, RZ ;  /* 0x0000000704037227 */ /* 0x000fc600078e00ff */
[----:B------:R-:W-:Y:S01]  /*1ca0*/  ISETP.GT.U32.AND P3, PT, R6, R58, PT ;  /* 0x0000003a0600720c */ /* 0x000fe20003f64070 */
[----:B------:R-:W-:Y:S01]  /*1cb0*/  @!P1 IMAD.MOV R64, RZ, RZ, -R64 ;  /* 0x000000ffff409224 */ /* 0x000fe200078e0a40 */
[----:B------:R-:W-:Y:S01]  /*1cc0*/  ISETP.GE.AND P1, PT, R13, RZ, PT ;  /* 0x000000ff0d00720c */ /* 0x000fe20003f26270 */
[--C-:B------:R-:W-:Y:S01]  /*1cd0*/  @!P2 IMAD.IADD R62, R62, 0x1, -R6.reuse ;  /* 0x000000013e3ea824 */ /* 0x100fe200078e0a06 */
[----:B------:R-:W-:Y:S01]  /*1ce0*/  IABS R13, R8 ;  /* 0x00000008000d7213 */ /* 0x000fe20000000000 */
[----:B------:R-:W-:Y:S01]  /*1cf0*/  @!P5 IMAD.IADD R54, R54, 0x1, -R6 ;  /* 0x000000013636d824 */ /* 0x000fe200078e0a06 */
[C---:B------:R-:W-:Y:S01]  /*1d00*/  ISETP.GT.U32.AND P2, PT, R6.reuse, R56, PT ;  /* 0x000000380600720c */ /* 0x040fe20003f44070 */
[----:B------:R-:W-:Y:S02]  /*1d10*/  IMAD.MOV R3, RZ, RZ, -R3 ;  /* 0x000000ffff037224 */ /* 0x000fe400078e0a03 */
[----:B------:R-:W-:Y:S02]  /*1d20*/  IMAD.MOV.U32 R9, RZ, RZ, R12 ;  /* 0x000000ffff097224 */ /* 0x000fe400078e000c */
[----:B------:R-:W-:Y:S01]  /*1d30*/  @!P4 IMAD.MOV R62, RZ, RZ, -R62 ;  /* 0x000000ffff3ec224 */ /* 0x000fe200078e0a3e */
[C---:B------:R-:W-:Y:S01]  /*1d40*/  ISETP.GT.U32.AND P4, PT, R6.reuse, R54, PT ;  /* 0x000000360600720c */ /* 0x040fe20003f84070 */
[----:B------:R-:W-:-:S02]  /*1d50*/  IMAD R52, R6, R3, R7 ;  /* 0x0000000306347224 */ /* 0x000fc400078e0207 */
[----:B------:R-:W-:-:S04]  /*1d60*/  IMAD.HI.U32 R5, R4, R9, RZ ;  /* 0x0000000904057227 */ /* 0x000fc800078e00ff */
[----:B------:R-:W-:-:S04]  /*1d70*/  IMAD.HI.U32 R3, R4, R13, RZ ;  /* 0x0000000d04037227 */ /* 0x000fc800078e00ff */
[----:B------:R-:W-:Y:S02]  /*1d80*/  IMAD.MOV R5, RZ, RZ, -R5 ;  /* 0x000000ffff057224 */ /* 0x000fe400078e0a05 */
[----:B------:R-:W-:Y:S02]  /*1d90*/  IMAD.MOV R3, RZ, RZ, -R3 ;  /* 0x000000ffff037224 */ /* 0x000fe400078e0a03 */
[----:B------:R-:W-:Y:S02]  /*1da0*/  IMAD R50, R6, R5, R9 ;  /* 0x0000000506327224 */ /* 0x000fe400078e0209 */
[----:B------:R-:W-:Y:S01]  /*1db0*/  @!P3 IMAD.IADD R58, R58, 0x1, -R6 ;  /* 0x000000013a3ab824 */ /* 0x000fe200078e0a06 */
[C---:B------:R-:W-:Y:S01]  /*1dc0*/  ISETP.GT.U32.AND P3, PT, R6.reuse, R52, PT ;  /* 0x000000340600720c */ /* 0x040fe20003f64070 */
[C---:B------:R-:W-:Y:S02]  /*1dd0*/  IMAD R48, R6.reuse, R3, R13 ;  /* 0x0000000306307224 */ /* 0x040fe400078e020d */
[----:B------:R-:W-:Y:S01]  /*1de0*/  @!P6 IMAD.MOV R58, RZ, RZ, -R58 ;  /* 0x000000ffff3ae224 */ /* 0x000fe200078e0a3a */
[----:B------:R-:W-:Y:S01]  /*1df0*/  ISETP.GT.U32.AND P6, PT, R6, R50, PT ;  /* 0x000000320600720c */ /* 0x000fe20003fc4070 */
[--C-:B------:R-:W-:Y:S01]  /*1e00*/  @!P4 IMAD.IADD R54, R54, 0x1, -R6.reuse ;  /* 0x000000013636c824 */ /* 0x100fe200078e0a06 */
[----:B------:R-:W-:Y:S01]  /*1e10*/  ISETP.GT.U32.AND P4, PT, R6, R48, PT ;  /* 0x000000300600720c */ /* 0x000fe20003f84070 */
[----:B------:R-:W-:Y:S01]  /*1e20*/  @!P2 IMAD.IADD R56, R56, 0x1, -R6 ;  /* 0x000000013838a824 */ /* 0x000fe200078e0a06 */
[----:B------:R-:W-:Y:S01]  /*1e30*/  ISETP.GE.AND P2, PT, R14, RZ, PT ;  /* 0x000000ff0e00720c */ /* 0x000fe20003f46270 */
[----:B------:R-:W-:-:S02]  /*1e40*/  VIADD R12, R2, 0x23 ;  /* 0x00000023020c7836 */ /* 0x000fc40000000000 */
[----:B------:R-:W-:Y:S01]  /*1e50*/  VIADD R14, R2, 0x24 ;  /* 0x00000024020e7836 */ /* 0x000fe20000000000 */
[----:B------:R-:W-:Y:S01]  /*1e60*/  ISETP.GT.U32.AND P5, PT, R6, R56, PT ;  /* 0x000000380600720c */ /* 0x000fe20003fa4070 */
[----:B------:R-:W-:Y:S01]  /*1e70*/  @!P3 IMAD.IADD R52, R52, 0x1, -R6 ;  /* 0x000000013434b824 */ /* 0x000fe200078e0a06 */
[----:B------:R-:W-:Y:S01]  /*1e80*/  IABS R5, R12 ;  /* 0x0000000c00057213 */ /* 0x000fe20000000000 */
[----:B------:R-:W-:Y:S01]  /*1e90*/  @!P0 IMAD.MOV R60, RZ, RZ, -R60 ;  /* 0x000000ffff3c8224 */ /* 0x000fe200078e0a3c */
[----:B------:R-:W-:Y:S01]  /*1ea0*/  IABS R7, R14 ;  /* 0x0000000e00077213 */ /* 0x000fe20000000000 */
[--C-:B------:R-:W-:Y:S01]  /*1eb0*/  @!P6 IMAD.IADD R50, R50, 0x1, -R6.reuse ;  /* 0x000000013232e824 */ /* 0x100fe200078e0a06 */
[----:B------:R-:W-:Y:S01]  /*1ec0*/  ISETP.GT.U32.AND P6, PT, R6, R52, PT ;  /* 0x000000340600720c */ /* 0x000fe20003fc4070 */
[----:B------:R-:W-:Y:S01]  /*1ed0*/  @!P4 IMAD.IADD R48, R48, 0x1, -R6 ;  /* 0x000000013030c824 */ /* 0x000fe200078e0a06 */
[----:B------:R-:W-:Y:S01]  /*1ee0*/  ISETP.GE.AND P0, PT, R15, RZ, PT ;  /* 0x000000ff0f00720c */ /* 0x000fe20003f06270 */
[----:B------:R-:W-:Y:S01]  /*1ef0*/  IMAD.HI.U32 R3, R4, R5, RZ ;  /* 0x0000000504037227 */ /* 0x000fe200078e00ff */
[----:B------:R-:W-:-:S02]  /*1f00*/  ISETP.GE.AND P3, PT, R8, RZ, PT ;  /* 0x000000ff0800720c */ /* 0x000fc40003f66270 */
[----:B------:R-:W-:Y:S01]  /*1f10*/  ISETP.GT.U32.AND P4, PT, R6, R48, PT ;  /* 0x000000300600720c */ /* 0x000fe20003f84070 */
[----:B------:R-:W-:Y:S02]  /*1f20*/  IMAD.MOV R46, RZ, RZ, -R3 ;  /* 0x000000ffff2e7224 */ /* 0x000fe400078e0a03 */
[----:B------:R-:W-:-:S04]  /*1f30*/  IMAD.HI.U32 R3, R4, R7, RZ ;  /* 0x0000000704037227 */ /* 0x000fc800078e00ff */
[----:B------:R-:W-:Y:S01]  /*1f40*/  @!P5 IMAD.IADD R56, R56, 0x1, -R6 ;  /* 0x000000013838d824 */ /* 0x000fe200078e0a06 */
[----:B------:R-:W-:Y:S01]  /*1f50*/  ISETP.GE.AND P5, PT, R16, RZ, PT ;  /* 0x000000ff1000720c */ /* 0x000fe20003fa6270 */
[C---:B------:R-:W-:Y:S02]  /*1f60*/  IMAD R46, R6.reuse, R46, R5 ;  /* 0x0000002e062e7224 */ /* 0x040fe400078e0205 */
[----:B------:R-:W-:Y:S02]  /*1f70*/  IMAD.MOV R3, RZ, RZ, -R3 ;  /* 0x000000ffff037224 */ /* 0x000fe400078e0a03 */
[----:B------:R-:W-:Y:S01]  /*1f80*/  @!P1 IMAD.MOV R56, RZ, RZ, -R56 ;  /* 0x000000ffff389224 */ /* 0x000fe200078e0a38 */
[----:B------:R-:W-:Y:S01]  /*1f90*/  ISETP.GT.U32.AND P1, PT, R6, R50, PT ;  /* 0x000000320600720c */ /* 0x000fe20003f24070 */
[----:B------:R-:W-:Y:S01]  /*1fa0*/  @!P6 IMAD.IADD R52, R52, 0x1, -R6 ;  /* 0x000000013434e824 */ /* 0x000fe200078e0a06 */
[C---:B------:R-:W-:Y:S01]  /*1fb0*/  ISETP.GT.U32.AND P6, PT, R6.reuse, R46, PT ;  /* 0x0000002e0600720c */ /* 0x040fe20003fc4070 */
[----:B------:R-:W-:-:S02]  /*1fc0*/  IMAD R44, R6, R3, R7 ;  /* 0x00000003062c7224 */ /* 0x000fc400078e0207 */
[C---:B------:R-:W-:Y:S02]  /*1fd0*/  VIADD R8, R2.reuse, 0x25 ;  /* 0x0000002502087836 */ /* 0x040fe40000000000 */
[----:B------:R-:W-:Y:S02]  /*1fe0*/  VIADD R15, R2, 0x26 ;  /* 0x00000026020f7836 */ /* 0x000fe40000000000 */
[----:B------:R-:W-:Y:S01]  /*1ff0*/  @!P4 IMAD.IADD R48, R48, 0x1, -R6 ;  /* 0x000000013030c824 */ /* 0x000fe200078e0a06 */
[----:B------:R-:W-:Y:S01]  /*2000*/  ISETP.GT.U32.AND P4, PT, R6, R44, PT ;  /* 0x0000002c0600720c */ /* 0x000fe20003f84070 */
[----:B------:R-:W-:Y:S01]  /*2010*/  @!P0 IMAD.MOV R52, RZ, RZ, -R52 ;  /* 0x000000ffff348224 */ /* 0x000fe200078e0a34 */
[----:B------:R-:W-:Y:S01]  /*2020*/  IABS R9, R8 ;  /* 0x0000000800097213 */ /* 0x000fe20000000000 */
[--C-:B------:R-:W-:Y:S01]  /*2030*/  @!P1 IMAD.IADD R50, R50, 0x1, -R6.reuse ;  /* 0x0000000132329824 */ /* 0x100fe200078e0a06 */
[----:B------:R-:W-:Y:S01]  /*2040*/  IABS R13, R15 ;  /* 0x0000000f000d7213 */ /* 0x000fe20000000000 */
[----:B------:R-:W-:Y:S01]  /*2050*/  @!P6 IMAD.IADD R46, R46, 0x1, -R6 ;  /* 0x000000012e2ee824 */ /* 0x000fe200078e0a06 */
[----:B------:R-:W-:Y:S01]  /*2060*/  ISETP.GE.AND P1, PT, R12, RZ, PT ;  /* 0x000000ff0c00720c */ /* 0x000fe20003f26270 */
[----:B------:R-:W-:Y:S01]  /*2070*/  IMAD.HI.U32 R3, R4, R9, RZ ;  /* 0x0000000904037227 */ /* 0x000fe200078e00ff */
[----:B------:R-:W-:-:S03]  /*2080*/  ISETP.GE.AND P6, PT, R14, RZ, PT ;  /* 0x000000ff0e00720c */ /* 0x000fc60003fc6270 */
[----:B------:R-:W-:-:S04]  /*2090*/  IMAD.HI.U32 R5, R4, R13, RZ ;  /* 0x0000000d04057227 */ /* 0x000fc800078e00ff */
[C---:B------:R-:W-:Y:S02]  /*20a0*/  VIADD R12, R2.reuse, 0x27 ;  /* 0x00000027020c7836 */ /* 0x040fe40000000000 */
[----:B------:R-:W-:Y:S02]  /*20b0*/  IMAD.MOV R3, RZ, RZ, -R3 ;  /* 0x000000ffff037224 */ /* 0x000fe400078e0a03 */
[----:B------:R-:W-:Y:S01]  /*20c0*/  IMAD.MOV R5, RZ, RZ, -R5 ;  /* 0x000000ffff057224 */ /* 0x000fe200078e0a05 */
[----:B------:R-:W-:Y:S01]  /*20d0*/  IABS R7, R12 ;  /* 0x0000000c00077213 */ /* 0x000fe20000000000 */
[----:B------:R-:W-:Y:S02]  /*20e0*/  VIADD R14, R2, 0x28 ;  /* 0x00000028020e7836 */ /* 0x000fe40000000000 */
[----:B------:R-:W-:Y:S01]  /*20f0*/  @!P4 IMAD.IADD R44, R44, 0x1, -R6 ;  /* 0x000000012c2cc824 */ /* 0x000fe200078e0a06 */
[C---:B------:R-:W-:Y:S01]  /*2100*/  ISETP.GT.U32.AND P4, PT, R6.reuse, R46, PT ;  /* 0x0000002e0600720c */ /* 0x040fe20003f84070 */
[C---:B------:R-:W-:Y:S01]  /*2110*/  IMAD R42, R6.reuse, R3, R9 ;  /* 0x00000003062a7224 */ /* 0x040fe200078e0209 */
[----:B------:R-:W-:Y:S01]  /*2120*/  IABS R9, R14 ;  /* 0x0000000e00097213 */ /* 0x000fe20000000000 */
[C---:B------:R-:W-:Y:S01]  /*2130*/  IMAD R40, R6.reuse, R5, R13 ;  /* 0x0000000506287224 */ /* 0x040fe200078e020d */
[----:B------:R-:W-:Y:S01]  /*2140*/  ISETP.GT.U32.AND P0, PT, R6, R44, PT ;  /* 0x0000002c0600720c */ /* 0x000fe20003f04070 */
[----:B------:R-:W-:-:S04]  /*2150*/  IMAD.HI.U32 R3, R4, R7, RZ ;  /* 0x0000000704037227 */ /* 0x000fc800078e00ff */
[----:B------:R-:W-:Y:S01]  /*2160*/  @!P5 IMAD.MOV R50, RZ, RZ, -R50 ;  /* 0x000000ffff32d224 */ /* 0x000fe200078e0a32 */
[----:B------:R-:W-:Y:S01]  /*2170*/  ISETP.GT.U32.AND P5, PT, R6, R40, PT ;  /* 0x000000280600720c */ /* 0x000fe20003fa4070 */
[----:B------:R-:W-:-:S04]  /*2180*/  IMAD.HI.U32 R5, R4, R9, RZ ;  /* 0x0000000904057227 */ /* 0x000fc800078e00ff */
[----:B------:R-:W-:Y:S02]  /*2190*/  IMAD.MOV R3, RZ, RZ, -R3 ;  /* 0x000000ffff037224 */ /* 0x000fe400078e0a03 */
[----:B------:R-:W-:Y:S01]  /*21a0*/  @!P2 IMAD.MOV R54, RZ, RZ, -R54 ;  /* 0x000000ffff36a224 */ /* 0x000fe200078e0a36 */
[----:B------:R-:W-:Y:S01]  /*21b0*/  ISETP.GT.U32.AND P2, PT, R6, R42, PT ;  /* 0x0000002a0600720c */ /* 0x000fe20003f44070 */
[--C-:B------:R-:W-:Y:S01]  /*21c0*/  @!P4 IMAD.IADD R46, R46, 0x1, -R6.reuse ;  /* 0x000000012e2ec824 */ /* 0x100fe200078e0a06 */
[----:B------:R-:W-:Y:S01]  /*21d0*/  ISETP.GE.AND P4, PT, R15, RZ, PT ;  /* 0x000000ff0f00720c */ /* 0x000fe20003f86270 */
[----:B------:R-:W-:Y:S02]  /*21e0*/  IMAD.MOV R5, RZ, RZ, -R5 ;  /* 0x000000ffff057224 */ /* 0x000fe400078e0a05 */
[----:B------:R-:W-:Y:S02]  /*21f0*/  IMAD R38, R6, R3, R7 ;  /* 0x0000000306267224 */ /* 0x000fe400078e0207 */
[----:B------:R-:W-:Y:S01]  /*2200*/  @!P0 IMAD.IADD R44, R44, 0x1, -R6 ;  /* 0x000000012c2c8824 */ /* 0x000fe200078e0a06 */
[----:B------:R-:W-:Y:S01]  /*2210*/  ISETP.GE.AND P0, PT, R12, RZ, PT ;  /* 0x000000ff0c00720c */ /* 0x000fe20003f06270 */
[----:B------:R-:W-:-:S02]  /*2220*/  IMAD R36, R6, R5, R9 ;  /* 0x0000000506247224 */ /* 0x000fc400078e0209 */
[----:B------:R-:W-:Y:S01]  /*2230*/  @!P1 IMAD.MOV R46, RZ, RZ, -R46 ;  /* 0x000000ffff2e9224 */ /* 0x000fe200078e0a2e */
[----:B------:R-:W-:Y:S01]  /*2240*/  ISETP.GT.U32.AND P1, PT, R6, R38, PT ;  /* 0x000000260600720c */ /* 0x000fe20003f24070 */
[----:B------:R-:W-:Y:S02]  /*2250*/  @!P5 IMAD.IADD R40, R40, 0x1, -R6 ;  /* 0x000000012828d824 */ /* 0x000fe400078e0a06 */
[----:B------:R-:W-:Y:S01]  /*2260*/  @!P6 IMAD.MOV R44, RZ, RZ, -R44 ;  /* 0x000000ffff2ce224 */ /* 0x000fe200078e0a2c */
[----:B------:R-:W-:Y:S01]  /*2270*/  ISETP.GT.U32.AND P6, PT, R6, R36, PT ;  /* 0x000000240600720c */ /* 0x000fe20003fc4070 */
[----:B------:R-:W-:Y:S01]  /*2280*/  @!P2 IMAD.IADD R42, R42, 0x1, -R6 ;  /* 0x000000012a2aa824 */ /* 0x000fe200078e0a06 */
[----:B------:R-:W-:Y:S01]  /*2290*/  ISETP.GT.U32.AND P5, PT, R6, R40, PT ;  /* 0x000000280600720c */ /* 0x000fe20003fa4070 */
[C---:B------:R-:W-:Y:S02]  /*22a0*/  VIADD R5, R2.reuse, 0x29 ;  /* 0x0000002902057836 */ /* 0x040fe40000000000 */
[----:B------:R-:W-:Y:S01]  /*22b0*/  VIADD R12, R2, 0x2a ;  /* 0x0000002a020c7836 */ /* 0x000fe20000000000 */
[----:B------:R-:W-:Y:S01]  /*22c0*/  ISETP.GT.U32.AND P2, PT, R6, R42, PT ;  /* 0x0000002a0600720c */ /* 0x000fe20003f44070 */
[----:B------:R-:W-:Y:S01]  /*22d0*/  @!P3 IMAD.MOV R48, RZ, RZ, -R48 ;  /* 0x000000ffff30b224 */ /* 0x000fe200078e0a30 */
[----:B------:R-:W-:Y:S01]  /*22e0*/  IABS R7, R5 ;  /* 0x0000000500077213 */ /* 0x000fe20000000000 */
[--C-:B------:R-:W-:Y:S01]  /*22f0*/  @!P1 IMAD.IADD R38, R38, 0x1, -R6.reuse ;  /* 0x0000000126269824 */ /* 0x100fe200078e0a06 */
[----:B------:R-:W-:Y:S01]  /*2300*/  IABS R9, R12 ;  /* 0x0000000c00097213 */ /* 0x000fe20000000000 */
[----:B------:R-:W-:Y:S01]  /*2310*/  VIADD R15, R2, 0x2e ;  /* 0x0000002e020f7836 */ /* 0x000fe20000000000 */
[----:B------:R-:W-:Y:S01]  /*2320*/  ISETP.GE.AND P3, PT, R8, RZ, PT ;  /* 0x000000ff0800720c */ /* 0x000fe20003f66270 */
[----:B------:R-:W-:Y:S01]  /*2330*/  @!P6 IMAD.IADD R36, R36, 0x1, -R6 ;  /* 0x000000012424e824 */ /* 0x000fe200078e0a06 */
[----:B------:R-:W-:Y:S01]  /*2340*/  ISETP.GT.U32.AND P1, PT, R6, R38, PT ;  /* 0x000000260600720c */ /* 0x000fe20003f24070 */
[----:B------:R-:W-:-:S03]  /*2350*/  IMAD.HI.U32 R3, R4, R7, RZ ;  /* 0x0000000704037227 */ /* 0x000fc600078e00ff */
[----:B------:R-:W-:Y:S01]  /*2360*/  ISETP.GT.U32.AND P6, PT, R6, R36, PT ;  /* 0x000000240600720c */ /* 0x000fe20003fc4070 */
[----:B------:R-:W-:Y:S01]  /*2370*/  @!P5 IMAD.IADD R40, R40, 0x1, -R6 ;  /* 0x000000012828d824 */ /* 0x000fe200078e0a06 */
[----:B------:R-:W-:Y:S01]  /*2380*/  ISETP.GE.AND P5, PT, R5, RZ, PT ;  /* 0x000000ff0500720c */ /* 0x000fe20003fa6270 */
[----:B------:R-:W-:-:S04]  /*2390*/  IMAD.HI.U32 R5, R4, R9, RZ ;  /* 0x0000000904057227 */ /* 0x000fc800078e00ff */
[----:B------:R-:W-:Y:S02]  /*23a0*/  IMAD.MOV R3, RZ, RZ, -R3 ;  /* 0x000000ffff037224 */ /* 0x000fe400078e0a03 */
[----:B------:R-:W-:Y:S01]  /*23b0*/  @!P2 IMAD.IADD R42, R42, 0x1, -R6 ;  /* 0x000000012a2aa824 */ /* 0x000fe200078e0a06 */
[----:B------:R-:W-:Y:S01]  /*23c0*/  ISETP.GE.AND P2, PT, R14, RZ, PT ;  /* 0x000000ff0e00720c */ /* 0x000fe20003f46270 */
[----:B------:R-:W-:Y:S02]  /*23d0*/  IMAD.MOV R5, RZ, RZ, -R5 ;  /* 0x000000ffff057224 */ /* 0x000fe400078e0a05 */
[----:B------:R-:W-:Y:S02]  /*23e0*/  IMAD R34, R6, R3, R7 ;  /* 0x0000000306227224 */ /* 0x000fe400078e0207 */
[----:B------:R-:W-:Y:S02]  /*23f0*/  VIADD R14, R2, 0x2b ;  /* 0x0000002b020e7836 */ /* 0x000fe40000000000 */
[----:B------:R-:W-:-:S02]  /*2400*/  IMAD R32, R6, R5, R9 ;  /* 0x0000000506207224 */ /* 0x000fc400078e0209 */
[--C-:B------:R-:W-:Y:S01]  /*2410*/  @!P1 IMAD.IADD R38, R38, 0x1, -R6.reuse ;  /* 0x0000000126269824 */ /* 0x100fe200078e0a06 */
[----:B------:R-:W-:Y:S01]  /*2420*/  ISETP.GT.U32.AND P1, PT, R6, R34, PT ;  /* 0x000000220600720c */ /* 0x000fe20003f24070 */
[----:B------:R-:W-:Y:S01]  /*2430*/  @!P6 IMAD.IADD R36, R36, 0x1, -R6 ;  /* 0x000000012424e824 */ /* 0x000fe200078e0a06 */
[----:B------:R-:W-:Y:S01]  /*2440*/  IABS R8, R14 ;  /* 0x0000000e00087213 */ /* 0x000fe20000000000 */
[----:B------:R-:W-:Y:S01]  /*2450*/  @!P3 IMAD.MOV R42, RZ, RZ, -R42 ;  /* 0x000000ffff2ab224 */ /* 0x000fe200078e0a2a */
[----:B------:R-:W-:Y:S01]  /*2460*/  ISETP.GT.U32.AND P6, PT, R6, R32, PT ;  /* 0x000000200600720c */ /* 0x000fe20003fc4070 */
[----:B------:R-:W-:Y:S01]  /*2470*/  VIADD R16, R2, 0x2f ;  /* 0x0000002f02107836 */ /* 0x000fe20000000000 */
[----:B------:R-:W-:Y:S01]  /*2480*/  ISETP.GE.AND P3, PT, R12, RZ, PT ;  /* 0x000000ff0c00720c */ /* 0x000fe20003f66270 */
[----:B------:R-:W-:Y:S02]  /*2490*/  IMAD.MOV.U32 R7, RZ, RZ, R8 ;  /* 0x000000ffff077224 */ /* 0x000fe400078e0008 */
[----:B------:R-:W-:-:S02]  /*24a0*/  VIADD R8, R2, 0x2c ;  /* 0x0000002c02087836 */ /* 0x000fc40000000000 */
[----:B------:R-:W-:-:S03]  /*24b0*/  IMAD.HI.U32 R3, R4, R7, RZ ;  /* 0x0000000704037227 */ /* 0x000fc600078e00ff */
[----:B------:R-:W-:Y:S01]  /*24c0*/  IABS R9, R8 ;  /* 0x0000000800097213 */ /* 0x000fe20000000000 */
[--C-:B------:R-:W-:Y:S02]  /*24d0*/  @!P1 IMAD.IADD R34, R34, 0x1, -R6.reuse ;  /* 0x0000000122229824 */ /* 0x100fe400078e0a06 */
[----:B------:R-:W-:Y:S02]  /*24e0*/  IMAD.MOV R3, RZ, RZ, -R3 ;  /* 0x000000ffff037224 */ /* 0x000fe400078e0a03 */
[----:B------:R-:W-:Y:S01]  /*24f0*/  @!P6 IMAD.IADD R32, R32, 0x1, -R6 ;  /* 0x000000012020e824 */ /* 0x000fe200078e0a06 */
[C---:B------:R-:W-:Y:S01]  /*2500*/  ISETP.GT.U32.AND P6, PT, R6.reuse, R34, PT ;  /* 0x000000220600720c */ /* 0x040fe20003fc4070 */
[----:B------:R-:W-:Y:S01]  /*2510*/  IMAD R30, R6, R3, R7 ;  /* 0x00000003061e7224 */ /* 0x000fe200078e0207 */
[----:B------:R-:W-:Y:S01]  /*2520*/  IABS R7, R15 ;  /* 0x0000000f00077213 */ /* 0x000fe20000000000 */
[----:B------:R-:W-:-:S03]  /*2530*/  IMAD.HI.U32 R3, R4, R9, RZ ;  /* 0x0000000904037227 */ /* 0x000fc600078e00ff */
[----:B------:R-:W-:Y:S01]  /*2540*/  ISETP.GT.U32.AND P1, PT, R6, R30, PT ;  /* 0x0000001e0600720c */ /* 0x000fe20003f24070 */
[----:B------:R-:W-:Y:S02]  /*2550*/  VIADD R12, R2, 0x2d ;  /* 0x0000002d020c7836 */ /* 0x000fe40000000000 */
[----:B------:R-:W-:Y:S02]  /*2560*/  IMAD.MOV R3, RZ, RZ, -R3 ;  /* 0x000000ffff037224 */ /* 0x000fe400078e0a03 */
[----:B------:R-:W-:Y:S01]  /*2570*/  @!P2 IMAD.MOV R36, RZ, RZ, -R36 ;  /* 0x000000ffff24a224 */ /* 0x000fe200078e0a24 */
[----:B------:R-:W-:Y:S01]  /*2580*/  IABS R13, R12 ;  /* 0x0000000c000d7213 */ /* 0x000fe20000000000 */
[----:B------:R-:W-:Y:S01]  /*2590*/  IMAD R28, R6, R3, R9 ;  /* 0x00000003061c7224 */ /* 0x000fe200078e0209 */
[----:B------:R-:W-:Y:S01]  /*25a0*/  IABS R9, R16 ;  /* 0x0000001000097213 */ /* 0x000fe20000000000 */
[----:B------:R-:W-:Y:S01]  /*25b0*/  @!P6 IMAD.IADD R34, R34, 0x1, -R6 ;  /* 0x000000012222e824 */ /* 0x000fe200078e0a06 */
[----:B------:R-:W-:Y:S01]  /*25c0*/  ISETP.GE.AND P2, PT, R8, RZ, PT ;  /* 0x000000ff0800720c */ /* 0x000fe20003f46270 */
[----:B------:R-:W-:Y:S01]  /*25d0*/  IMAD.HI.U32 R5, R4, R13, RZ ;  /* 0x0000000d04057227 */ /* 0x000fe200078e00ff */
[----:B------:R-:W-:-:S03]  /*25e0*/  ISETP.GT.U32.AND P6, PT, R6, R28, PT ;  /* 0x0000001c0600720c */ /* 0x000fc60003fc4070 */
[----:B------:R-:W-:-:S04]  /*25f0*/  IMAD.HI.U32 R3, R4, R7, RZ ;  /* 0x0000000704037227 */ /* 0x000fc800078e00ff */
[----:B------:R-:W-:Y:S02]  /*2600*/  IMAD.MOV R5, RZ, RZ, -R5 ;  /* 0x000000ffff057224 */ /* 0x000fe400078e0a05 */
[----:B------:R-:W-:Y:S02]  /*2610*/  IMAD.MOV R3, RZ, RZ, -R3 ;  /* 0x000000ffff037224 */ /* 0x000fe400078e0a03 */
[C---:B------:R-:W-:Y:S02]  /*2620*/  IMAD R26, R6.reuse, R5, R13 ;  /* 0x00000005061a7224 */ /* 0x040fe400078e020d */
[C---:B------:R-:W-:Y:S02]  /*2630*/  IMAD R22, R6.reuse, R3, R7 ;  /* 0x0000000306167224 */ /* 0x040fe400078e0207 */
[----:B------:R-:W-:Y:S01]  /*2640*/  @!P5 IMAD.MOV R34, RZ, RZ, -R34 ;  /* 0x000000ffff22d224 */ /* 0x000fe200078e0a22 */
[----:B------:R-:W-:Y:S01]  /*2650*/  ISETP.GT.U32.AND P5, PT, R6, R26, PT ;  /* 0x0000001a0600720c */ /* 0x000fe20003fa4070 */
[----:B------:R-:W-:Y:S01]  /*2660*/  @!P6 IMAD.IADD R28, R28, 0x1, -R6 ;  /* 0x000000011c1ce824 */ /* 0x000fe200078e0a06 */
[----:B------:R-:W-:Y:S01]  /*2670*/  ISETP.GT.U32.AND P6, PT, R6, R22, PT ;  /* 0x000000160600720c */ /* 0x000fe20003fc4070 */
[----:B------:R-:W-:-:S04]  /*2680*/  IMAD.HI.U32 R5, R4, R9, RZ ;  /* 0x0000000904057227 */ /* 0x000fc800078e00ff */
[----:B------:R-:W-:Y:S02]  /*2690*/  IMAD.MOV R5, RZ, RZ, -R5 ;  /* 0x000000ffff057224 */ /* 0x000fe400078e0a05 */
[----:B------:R-:W-:Y:S02]  /*26a0*/  VIADD R8, R2, 0x30 ;  /* 0x0000003002087836 */ /* 0x000fe40000000000 */
[----:B------:R-:W-:Y:S02]  /*26b0*/  IMAD R110, R6, R5, R9 ;  /* 0x00000005066e7224 */ /* 0x000fe400078e0209 */
[--C-:B------:R-:W-:Y:S01]  /*26c0*/  @!P5 IMAD.IADD R26, R26, 0x1, -R6.reuse ;  /* 0x000000011a1ad824 */ /* 0x100fe200078e0a06 */
[----:B------:R-:W-:Y:S01]  /*26d0*/  IABS R5, R8 ;  /* 0x0000000800057213 */ /* 0x000fe20000000000 */
[--C-:B------:R-:W-:Y:S01]  /*26e0*/  @!P6 IMAD.IADD R22, R22, 0x1, -R6.reuse ;  /* 0x000000011616e824 */ /* 0x100fe200078e0a06 */
[----:B------:R-:W-:Y:S01]  /*26f0*/  ISETP.GT.U32.AND P5, PT, R6, R28, PT ;  /* 0x0000001c0600720c */ /* 0x000fe20003fa4070 */
[----:B------:R-:W-:-:S02]  /*2700*/  @!P1 IMAD.IADD R30, R30, 0x1, -R6 ;  /* 0x000000011e1e9824 */ /* 0x000fc400078e0a06 */
[----:B------:R-:W-:Y:S01]  /*2710*/  IMAD.HI.U32 R3, R4, R5, RZ ;  /* 0x0000000504037227 */ /* 0x000fe200078e00ff */
[C---:B------:R-:W-:Y:S02]  /*2720*/  ISETP.GT.U32.AND P6, PT, R6.reuse, R22, PT ;  /* 0x000000160600720c */ /* 0x040fe40003fc4070 */
[C---:B------:R-:W-:Y:S01]  /*2730*/  ISETP.GT.U32.AND P1, PT, R6.reuse, R30, PT ;  /* 0x0000001e0600720c */ /* 0x040fe20003f24070 */
[----:B------:R-:W-:Y:S01]  /*2740*/  @!P0 IMAD.MOV R38, RZ, RZ, -R38 ;  /* 0x000000ffff268224 */ /* 0x000fe200078e0a26 */
[----:B------:R-:W-:Y:S01]  /*2750*/  ISETP.GT.U32.AND P0, PT, R6, R32, PT ;  /* 0x000000200600720c */ /* 0x000fe20003f04070 */
[----:B------:R-:W-:Y:S02]  /*2760*/  IMAD.MOV R3, RZ, RZ, -R3 ;  /* 0x000000ffff037224 */ /* 0x000fe400078e0a03 */
[----:B------:R-:W-:Y:S02]  /*2770*/  VIADD R23, R2, 0x33 ;  /* 0x0000003302177836 */ /* 0x000fe40000000000 */
[----:B------:R-:W-:Y:S01]  /*2780*/  @!P5 IMAD.IADD R28, R28, 0x1, -R6 ;  /* 0x000000011c1cd824 */ /* 0x000fe200078e0a06 */
[C---:B------:R-:W-:Y:S01]  /*2790*/  ISETP.GT.U32.AND P5, PT, R6.reuse, R110, PT ;  /* 0x0000006e0600720c */ /* 0x040fe20003fa4070 */
[----:B------:R-:W-:-:S02]  /*27a0*/  IMAD R18, R6, R3, R5 ;  /* 0x0000000306127224 */ /* 0x000fc400078e0205 */
[--C-:B------:R-:W-:Y:S02]  /*27b0*/  @!P6 IMAD.IADD R22, R22, 0x1, -R6.reuse ;  /* 0x000000011616e824 */ /* 0x100fe400078e0a06 */
[----:B------:R-:W-:Y:S01]  /*27c0*/  VIADD R19, R2, 0x31 ;  /* 0x0000003102137836 */ /* 0x000fe20000000000 */
[----:B------:R-:W-:Y:S01]  /*27d0*/  ISETP.GT.U32.AND P6, PT, R6, R18, PT ;  /* 0x000000120600720c */ /* 0x000fe20003fc4070 */
[--C-:B------:R-:W-:Y:S01]  /*27e0*/  @!P0 IMAD.IADD R32, R32, 0x1, -R6.reuse ;  /* 0x0000000120208824 */ /* 0x100fe200078e0a06 */
[----:B------:R-:W-:Y:S01]  /*27f0*/  ISETP.GE.AND P0, PT, R12, RZ, PT ;  /* 0x000000ff0c00720c */ /* 0x000fe20003f06270 */
[----:B------:R-:W-:Y:S01]  /*2800*/  @!P1 IMAD.IADD R30, R30, 0x1, -R6 ;  /* 0x000000011e1e9824 */ /* 0x000fe200078e0a06 */
[----:B------:R-:W-:Y:S01]  /*2810*/  ISETP.GE.AND P1, PT, R15, RZ, PT ;  /* 0x000000ff0f00720c */ /* 0x000fe20003f26270 */
[----:B------:R-:W-:Y:S01]  /*2820*/  @!P3 IMAD.MOV R32, RZ, RZ, -R32 ;  /* 0x000000ffff20b224 */ /* 0x000fe200078e0a20 */
[----:B------:R-:W-:Y:S01]  /*2830*/  ISETP.GT.U32.AND P3, PT, R6, R26, PT ;  /* 0x0000001a0600720c */ /* 0x000fe20003f64070 */
[----:B------:R-:W-:Y:S01]  /*2840*/  @!P5 IMAD.IADD R110, R110, 0x1, -R6 ;  /* 0x000000016e6ed824 */ /* 0x000fe200078e0a06 */
[----:B------:R-:W-:Y:S01]  /*2850*/  IABS R15, R23 ;  /* 0x00000017000f7213 */ /* 0x000fe20000000000 */
[----:B------:R-:W-:Y:S01]  /*2860*/  VIADD R21, R2, 0x32 ;  /* 0x0000003202157836 */ /* 0x000fe20000000000 */
[----:B------:R-:W-:Y:S01]  /*2870*/  IABS R9, R19 ;  /* 0x0000001300097213 */ /* 0x000fe20000000000 */
[----:B------:R-:W-:Y:S01]  /*2880*/  @!P4 IMAD.MOV R40, RZ, RZ, -R40 ;  /* 0x000000ffff28c224 */ /* 0x000fe200078e0a28 */
[----:B------:R-:W-:Y:S01]  /*2890*/  ISETP.GE.AND P4, PT, R14, RZ, PT ;  /* 0x000000ff0e00720c */ /* 0x000fe20003f86270 */
[----:B------:R-:W-:Y:S01]  /*28a0*/  @!P6 IMAD.IADD R18, R18, 0x1, -R6 ;  /* 0x000000011212e824 */ /* 0x000fe200078e0a06 */
[----:B------:R-:W-:Y:S01]  /*28b0*/  ISETP.GT.U32.AND P6, PT, R6, R110, PT ;  /* 0x0000006e0600720c */ /* 0x000fe20003fc4070 */
[----:B------:R-:W-:Y:S01]  /*28c0*/  IMAD.HI.U32 R7, R4, R15, RZ ;  /* 0x0000000f04077227 */ /* 0x000fe200078e00ff */
[----:B------:R-:W-:-:S02]  /*28d0*/  IABS R13, R21 ;  /* 0x00000015000d7213 */ /* 0x000fc40000000000 */
[----:B------:R-:W-:Y:S01]  /*28e0*/  ISETP.GE.AND P5, PT, R8, RZ, PT ;  /* 0x000000ff0800720c */ /* 0x000fe20003fa6270 */
[----:B------:R-:W-:-:S04]  /*28f0*/  IMAD.HI.U32 R3, R4, R9, RZ ;  /* 0x0000000904037227 */ /* 0x000fc800078e00ff */
[----:B------:R-:W-:Y:S02]  /*2900*/  IMAD.MOV R7, RZ, RZ, -R7 ;  /* 0x000000ffff077224 */ /* 0x000fe400078e0a07 */
[----:B------:R-:W-:-:S04]  /*2910*/  IMAD.HI.U32 R5, R4, R13, RZ ;  /* 0x0000000d04057227 */ /* 0x000fc800078e00ff */
[----:B------:R-:W-:Y:S02]  /*2920*/  IMAD.MOV R3, RZ, RZ, -R3 ;  /* 0x000000ffff037224 */ /* 0x000fe400078e0a03 */
[----:B------:R-:W-:Y:S01]  /*2930*/  @!P3 IMAD.IADD R26, R26, 0x1, -R6 ;  /* 0x000000011a1ab824 */ /* 0x000fe200078e0a06 */
[----:B------:R-:W-:Y:S01]  /*2940*/  ISETP.GE.AND P3, PT, R16, RZ, PT ;  /* 0x000000ff1000720c */ /* 0x000fe20003f66270 */
[C---:B------:R-:W-:Y:S02]  /*2950*/  IMAD R12, R6.reuse, R7, R15 ;  /* 0x00000007060c7224 */ /* 0x040fe400078e020f */
[----:B------:R-:W-:Y:S02]  /*2960*/  IMAD.MOV R5, RZ, RZ, -R5 ;  /* 0x000000ffff057224 */ /* 0x000fe400078e0a05 */
[----:B------:R-:W-:Y:S02]  /*2970*/  IMAD R16, R6, R3, R9 ;  /* 0x0000000306107224 */ /* 0x000fe400078e0209 */
[----:B------:R-:W-:-:S02]  /*2980*/  VIADD R8, R2, 0x34 ;  /* 0x0000003402087836 */ /* 0x000fc40000000000 */
[----:B------:R-:W-:Y:S01]  /*2990*/  @!P6 IMAD.IADD R110, R110, 0x1, -R6 ;  /* 0x000000016e6ee824 */ /* 0x000fe200078e0a06 */
[C---:B------:R-:W-:Y:S01]  /*29a0*/  ISETP.GT.U32.AND P6, PT, R6.reuse, R12, PT ;  /* 0x0000000c0600720c */ /* 0x040fe20003fc4070 */
[C---:B------:R-:W-:Y:S01]  /*29b0*/  IMAD R14, R6.reuse, R5, R13 ;  /* 0x00000005060e7224 */ /* 0x040fe200078e020d */
[----:B------:R-:W-:Y:S01]  /*29c0*/  IABS R13, R8 ;  /* 0x00000008000d7213 */ /* 0x000fe20000000000 */
[----:B------:R-:W-:Y:S01]  /*29d0*/  @!P4 IMAD.MOV R30, RZ, RZ, -R30 ;  /* 0x000000ffff1ec224 */ /* 0x000fe200078e0a1e */
[C---:B------:R-:W-:Y:S01]  /*29e0*/  ISETP.GT.U32.AND P4, PT, R6.reuse, R18, PT ;  /* 0x000000120600720c */ /* 0x040fe20003f84070 */
[----:B------:R-:W-:Y:S01]  /*29f0*/  @!P2 IMAD.MOV R28, RZ, RZ, -R28 ;  /* 0x000000ffff1ca224 */ /* 0x000fe200078e0a1c */
[C---:B------:R-:W-:Y:S01]  /*2a00*/  ISETP.GT.U32.AND P2, PT, R6.reuse, R16, PT ;  /* 0x000000100600720c */ /* 0x040fe20003f44070 */
[----:B------:R-:W-:Y:S01]  /*2a10*/  @!P0 IMAD.MOV R26, RZ, RZ, -R26 ;  /* 0x000000ffff1a8224 */ /* 0x000fe200078e0a1a */
[----:B------:R-:W-:Y:S01]  /*2a20*/  ISETP.GT.U32.AND P0, PT, R6, R14, PT ;  /* 0x0000000e0600720c */ /* 0x000fe20003f04070 */
[----:B------:R-:W-:-:S04]  /*2a30*/  IMAD.HI.U32 R3, R4, R13, RZ ;  /* 0x0000000d04037227 */ /* 0x000fc800078e00ff */
[----:B------:R-:W-:Y:S02]  /*2a40*/  IMAD.MOV R5, RZ, RZ, -R3 ;  /* 0x000000ffff057224 */ /* 0x000fe400078e0a03 */
[--C-:B------:R-:W-:Y:S02]  /*2a50*/  @!P6 IMAD.IADD R12, R12, 0x1, -R6.reuse ;  /* 0x000000010c0ce824 */ /* 0x100fe400078e0a06 */
[----:B------:R-:W-:Y:S02]  /*2a60*/  VIADD R7, R2, 0x35 ;  /* 0x0000003502077836 */ /* 0x000fe40000000000 */
[--C-:B------:R-:W-:Y:S01]  /*2a70*/  @!P4 IMAD.IADD R18, R18, 0x1, -R6.reuse ;  /* 0x000000011212c824 */ /* 0x100fe200078e0a06 */
[----:B------:R-:W-:Y:S01]  /*2a80*/  ISETP.GE.AND P4, PT, R21, RZ, PT ;  /* 0x000000ff1500720c */ /* 0x000fe20003f86270 */
[----:B------:R-:W-:Y:S01]  /*2a90*/  @!P2 IMAD.IADD R16, R16, 0x1, -R6 ;  /* 0x000000011010a824 */ /* 0x000fe200078e0a06 */
[----:B------:R-:W-:Y:S01]  /*2aa0*/  IABS R17, R7 ;  /* 0x0000000700117213 */ /* 0x000fe20000000000 */
[C---:B------:R-:W-:Y:S01]  /*2ab0*/  IMAD R13, R6.reuse, R5, R13 ;  /* 0x00000005060d7224 */ /* 0x040fe200078e020d */
[----:B------:R-:W-:Y:S01]  /*2ac0*/  ISETP.GE.AND P2, PT, R23, RZ, PT ;  /* 0x000000ff1700720c */ /* 0x000fe20003f46270 */
[----:B------:R-:W-:Y:S01]  /*2ad0*/  @!P3 IMAD.MOV R110, RZ, RZ, -R110 ;  /* 0x000000ffff6eb224 */ /* 0x000fe200078e0a6e */
[----:B------:R-:W-:Y:S01]  /*2ae0*/  ISETP.GT.U32.AND P3, PT, R6, R12, PT ;  /* 0x0000000c0600720c */ /* 0x000fe20003f64070 */
[----:B------:R-:W-:Y:S01]  /*2af0*/  @!P0 IMAD.IADD R14, R14, 0x1, -R6 ;  /* 0x000000010e0e8824 */ /* 0x000fe200078e0a06 */
[C---:B------:R-:W-:Y:S01]  /*2b00*/  ISETP.GT.U32.AND P0, PT, R6.reuse, R16, PT ;  /* 0x000000100600720c */ /* 0x040fe20003f04070 */
[----:B------:R-:W-:Y:S01]  /*2b10*/  @!P5 IMAD.MOV R18, RZ, RZ, -R18 ;  /* 0x000000ffff12d224 */ /* 0x000fe200078e0a12 */
[----:B------:R-:W-:Y:S01]  /*2b20*/  ISETP.GT.U32.AND P5, PT, R6, R13, PT ;  /* 0x0000000d0600720c */ /* 0x000fe20003fa4070 */
[----:B------:R-:W-:Y:S01]  /*2b30*/  @!P1 IMAD.MOV R22, RZ, RZ, -R22 ;  /* 0x000000ffff169224 */ /* 0x000fe200078e0a16 */
[----:B------:R-:W-:Y:S01]  /*2b40*/  ISETP.GE.AND P1, PT, R19, RZ, PT ;  /* 0x000000ff1300720c */ /* 0x000fe20003f26270 */
[----:B------:R-:W-:Y:S01]  /*2b50*/  VIADD R9, R2, 0x36 ;  /* 0x0000003602097836 */ /* 0x000fe20000000000 */
[----:B------:R-:W-:Y:S01]  /*2b60*/  ISETP.GT.U32.AND P6, PT, R6, R14, PT ;  /* 0x0000000e0600720c */ /* 0x000fe20003fc4070 */
[----:B------:R-:W-:-:S03]  /*2b70*/  IMAD.HI.U32 R3, R4, R17, RZ ;  /* 0x0000001104037227 */ /* 0x000fc600078e00ff */
[----:B------:R-:W-:Y:S01]  /*2b80*/  IABS R27, R9 ;  /* 0x00000009001b7213 */ /* 0x000fe20000000000 */
[----:B------:R-:W-:Y:S02]  /*2b90*/  IMAD.MOV R3, RZ, RZ, -R3 ;  /* 0x000000ffff037224 */ /* 0x000fe400078e0a03 */
[--C-:B------:R-:W-:Y:S01]  /*2ba0*/  @!P3 IMAD.IADD R12, R12, 0x1, -R6.reuse ;  /* 0x000000010c0cb824 */ /* 0x100fe200078e0a06 */
[----:B------:R-:W-:Y:S01]  /*2bb0*/  ISETP.GE.AND P3, PT, R7, RZ, PT ;  /* 0x000000ff0700720c */ /* 0x000fe20003f66270 */
[----:B------:R-:W-:Y:S02]  /*2bc0*/  IMAD R17, R6, R3, R17 ;  /* 0x0000000306117224 */ /* 0x000fe400078e0211 */
[--C-:B------:R-:W-:Y:S01]  /*2bd0*/  @!P0 IMAD.IADD R16, R16, 0x1, -R6.reuse ;  /* 0x0000000110108824 */ /* 0x100fe200078e0a06 */
[----:B------:R-:W-:Y:S01]  /*2be0*/  ISETP.GE.AND P0, PT, R8, RZ, PT ;  /* 0x000000ff0800720c */ /* 0x000fe20003f06270 */
[----:B------:R-:W-:Y:S02]  /*2bf0*/  VIADD R7, R2, 0x38 ;  /* 0x0000003802077836 */ /* 0x000fe40000000000 */
[----:B------:R-:W-:Y:S01]  /*2c00*/  @!P5 IMAD.IADD R13, R13, 0x1, -R6 ;  /* 0x000000010d0dd824 */ /* 0x000fe200078e0a06 */
[----:B------:R-:W-:Y:S01]  /*2c10*/  ISETP.GE.AND P5, PT, R9, RZ, PT ;  /* 0x000000ff0900720c */ /* 0x000fe20003fa6270 */
[----:B------:R-:W-:Y:S01]  /*2c20*/  IMAD.HI.U32 R3, R4, R27, RZ ;  /* 0x0000001b04037227 */ /* 0x000fe200078e00ff */
[----:B------:R-:W-:-:S03]  /*2c30*/  IABS R39, R7 ;  /* 0x0000000700277213 */ /* 0x000fc60000000000 */
[----:B------:R-:W-:Y:S01]  /*2c40*/  @!P6 IMAD.IADD R14, R14, 0x1, -R6 ;  /* 0x000000010e0ee824 */ /* 0x000fe200078e0a06 */
[C---:B------:R-:W-:Y:S01]  /*2c50*/  ISETP.GT.U32.AND P6, PT, R6.reuse, R17, PT ;  /* 0x000000110600720c */ /* 0x040fe20003fc4070 */
[----:B------:R-:W-:Y:S01]  /*2c60*/  @!P1 IMAD.MOV R16, RZ, RZ, -R16 ;  /* 0x000000ffff109224 */ /* 0x000fe200078e0a10 */
[----:B------:R-:W-:Y:S01]  /*2c70*/  ISETP.GT.U32.AND P1, PT, R6, R13, PT ;  /* 0x0000000d0600720c */ /* 0x000fe20003f24070 */
[----:B------:R-:W-:Y:S02]  /*2c80*/  IMAD.MOV R3, RZ, RZ, -R3 ;  /* 0x000000ffff037224 */ /* 0x000fe400078e0a03 */
[----:B------:R-:W-:Y:S02]  /*2c90*/  VIADD R15, R2, 0x37 ;  /* 0x00000037020f7836 */ /* 0x000fe40000000000 */
[----:B------:R-:W-:Y:S02]  /*2ca0*/  IMAD R27, R6, R3, R27 ;  /* 0x00000003061b7224 */ /* 0x000fe400078e021b */
[----:B------:R-:W-:Y:S01]  /*2cb0*/  IMAD.HI.U32 R3, R4, R39, RZ ;  /* 0x0000002704037227 */ /* 0x000fe200078e00ff */
[----:B------:R-:W-:-:S03]  /*2cc0*/  IABS R35, R15 ;  /* 0x0000000f00237213 */ /* 0x000fc60000000000 */
[----:B------:R-:W-:Y:S02]  /*2cd0*/  IMAD.MOV R3, RZ, RZ, -R3 ;  /* 0x000000ffff037224 */ /* 0x000fe400078e0a03 */
[--C-:B------:R-:W-:Y:S02]  /*2ce0*/  @!P6 IMAD.IADD R17, R17, 0x1, -R6.reuse ;  /* 0x000000011111e824 */ /* 0x100fe400078e0a06 */
[----:B------:R-:W-:Y:S02]  /*2cf0*/  @!P1 IMAD.IADD R13, R13, 0x1, -R6 ;  /* 0x000000010d0d9824 */ /* 0x000fe400078e0a06 */
[C---:B------:R-:W-:Y:S01]  /*2d00*/  IMAD R39, R6.reuse, R3, R39 ;  /* 0x0000000306277224 */ /* 0x040fe200078e0227 */
[----:B------:R-:W-:Y:S01]  /*2d10*/  ISETP.GT.U32.AND P6, PT, R6, R17, PT ;  /* 0x000000110600720c */ /* 0x000fe20003fc4070 */
[----:B------:R-:W-:Y:S02]  /*2d20*/  @!P0 IMAD.MOV R13, RZ, RZ, -R13 ;  /* 0x000000ffff0d8224 */ /* 0x000fe400078e0a0d */
[----:B------:R-:W-:Y:S01]  /*2d30*/  IMAD.HI.U32 R5, R4, R35, RZ ;  /* 0x0000002304057227 */ /* 0x000fe200078e00ff */
[----:B------:R-:W-:-:S03]  /*2d40*/  ISETP.GT.U32.AND P0, PT, R6, R39, PT ;  /* 0x000000270600720c */ /* 0x000fc60003f04070 */
[----:B------:R-:W-:Y:S02]  /*2d50*/  IMAD.MOV R5, RZ, RZ, -R5 ;  /* 0x000000ffff057224 */ /* 0x000fe400078e0a05 */
[----:B------:R-:W-:Y:S01]  /*2d60*/  @!P4 IMAD.MOV R14, RZ, RZ, -R14 ;  /* 0x000000ffff0ec224 */ /* 0x000fe200078e0a0e */
[C---:B------:R-:W-:Y:S01]  /*2d70*/  ISETP.GT.U32.AND P4, PT, R6.reuse, R27, PT ;  /* 0x0000001b0600720c */ /* 0x040fe20003f84070 */
[----:B------:R-:W-:Y:S02]  /*2d80*/  IMAD R35, R6, R5, R35 ;  /* 0x0000000506237224 */ /* 0x000fe400078e0223 */
[----:B------:R-:W-:Y:S02]  /*2d90*/  VIADD R8, R2, 0x3a ;  /* 0x0000003a02087836 */ /* 0x000fe40000000000 */
[--C-:B------:R-:W-:Y:S01]  /*2da0*/  @!P6 IMAD.IADD R17, R17, 0x1, -R6.reuse ;  /* 0x000000011111e824 */ /* 0x100fe200078e0a06 */
[----:B------:R-:W-:Y:S01]  /*2db0*/  ISETP.GT.U32.AND P1, PT, R6, R35, PT ;  /* 0x000000230600720c */ /* 0x000fe20003f24070 */
[----:B------:R-:W-:Y:S01]  /*2dc0*/  VIADD R5, R2, 0x39 ;  /* 0x0000003902057836 */ /* 0x000fe20000000000 */
[----:B------:R-:W-:Y:S01]  /*2dd0*/  IABS R51, R8 ;  /* 0x0000000800337213 */ /* 0x000fe20000000000 */
[--C-:B------:R-:W-:Y:S01]  /*2de0*/  @!P0 IMAD.IADD R39, R39, 0x1, -R6.reuse ;  /* 0x0000000127278824 */ /* 0x100fe200078e0a06 */
[----:B------:R-:W-:Y:S01]  /*2df0*/  ISETP.GE.AND P6, PT, R7, RZ, PT ;  /* 0x000000ff0700720c */ /* 0x000fe20003fc6270 */
[----:B------:R-:W-:Y:S01]  /*2e00*/  @!P3 IMAD.MOV R17, RZ, RZ, -R17 ;  /* 0x000000ffff11b224 */ /* 0x000fe200078e0a11 */
[----:B------:R-:W-:Y:S01]  /*2e10*/  IABS R47, R5 ;  /* 0x00000005002f7213 */ /* 0x000fe20000000000 */
[----:B------:R-:W-:Y:S01]  /*2e20*/  @!P4 IMAD.IADD R27, R27, 0x1, -R6 ;  /* 0x000000011b1bc824 */ /* 0x000fe200078e0a06 */
[----:B------:R-:W-:Y:S01]  /*2e30*/  ISETP.GE.AND P3, PT, R5, RZ, PT ;  /* 0x000000ff0500720c */ /* 0x000fe20003f66270 */
[----:B------:R-:W-:Y:S01]  /*2e40*/  IMAD.HI.U32 R5, R4, R51, RZ ;  /* 0x0000003304057227 */ /* 0x000fe200078e00ff */
[----:B------:R-:W-:-:S02]  /*2e50*/  ISETP.GT.U32.AND P0, PT, R6, R39, PT ;  /* 0x000000270600720c */ /* 0x000fc40003f04070 */
[C---:B------:R-:W-:Y:S01]  /*2e60*/  ISETP.GT.U32.AND P4, PT, R6.reuse, R27, PT ;  /* 0x0000001b0600720c */ /* 0x040fe20003f84070 */
[----:B------:R-:W-:Y:S02]  /*2e70*/  IMAD.MOV R5, RZ, RZ, -R5 ;  /* 0x000000ffff057224 */ /* 0x000fe400078e0a05 */
[----:B------:R-:W-:Y:S02]  /*2e80*/  @!P1 IMAD.IADD R35, R35, 0x1, -R6 ;  /* 0x0000000123239824 */ /* 0x000fe400078e0a06 */
[----:B------:R-:W-:Y:S02]  /*2e90*/  IMAD R51, R6, R5, R51 ;  /* 0x0000000506337224 */ /* 0x000fe400078e0233 */
[----:B------:R-:W-:Y:S01]  /*2ea0*/  IMAD.HI.U32 R3, R4, R47, RZ ;  /* 0x0000002f04037227 */ /* 0x000fe200078e00ff */
[----:B------:R-:W-:-:S03]  /*2eb0*/  ISETP.GT.U32.AND P1, PT, R6, R35, PT ;  /* 0x000000230600720c */ /* 0x000fc60003f24070 */
[----:B------:R-:W-:Y:S01]  /*2ec0*/  @!P0 IMAD.IADD R39, R39, 0x1, -R6 ;  /* 0x0000000127278824 */ /* 0x000fe200078e0a06 */
[----:B------:R-:W-:Y:S01]  /*2ed0*/  ISETP.GT.U32.AND P0, PT, R6, R51, PT ;  /* 0x000000330600720c */ /* 0x000fe20003f04070 */
[----:B------:R-:W-:Y:S01]  /*2ee0*/  @!P2 IMAD.MOV R12, RZ, RZ, -R12 ;  /* 0x000000ffff0ca224 */ /* 0x000fe200078e0a0c */
[----:B------:R-:W-:Y:S01]  /*2ef0*/  ISETP.GE.AND P2, PT, R15, RZ, PT ;  /* 0x000000ff0f00720c */ /* 0x000fe20003f46270 */
[----:B------:R-:W-:Y:S02]  /*2f00*/  IMAD.MOV R3, RZ, RZ, -R3 ;  /* 0x000000ffff037224 */ /* 0x000fe400078e0a03 */
[----:B------:R-:W-:Y:S02]  /*2f10*/  VIADD R9, R2, 0x3b ;  /* 0x0000003b02097836 */ /* 0x000fe40000000000 */
[----:B------:R-:W-:Y:S02]  /*2f20*/  IMAD R47, R6, R3, R47 ;  /* 0x00000003062f7224 */ /* 0x000fe400078e022f */
[--C-:B------:R-:W-:Y:S01]  /*2f30*/  @!P4 IMAD.IADD R27, R27, 0x1, -R6.reuse ;  /* 0x000000011b1bc824 */ /* 0x100fe200078e0a06 */
[----:B------:R-:W-:Y:S01]  /*2f40*/  IABS R59, R9 ;  /* 0x00000009003b7213 */ /* 0x000fe20000000000 */
[----:B------:R-:W-:Y:S01]  /*2f50*/  VIADD R3, R2, 0x3c ;  /* 0x0000003c02037836 */ /* 0x000fe20000000000 */
[----:B------:R-:W-:Y:S01]  /*2f60*/  ISETP.GE.AND P4, PT, R8, RZ, PT ;  /* 0x000000ff0800720c */ /* 0x000fe20003f86270 */
[--C-:B------:R-:W-:Y:S01]  /*2f70*/  @!P1 IMAD.IADD R35, R35, 0x1, -R6.reuse ;  /* 0x0000000123239824 */ /* 0x100fe200078e0a06 */
[----:B------:R-:W-:Y:S01]  /*2f80*/  ISETP.GE.AND P1, PT, R9, RZ, PT ;  /* 0x000000ff0900720c */ /* 0x000fe20003f26270 */
[----:B------:R-:W-:Y:S01]  /*2f90*/  @!P5 IMAD.MOV R27, RZ, RZ, -R27 ;  /* 0x000000ffff1bd224 */ /* 0x000fe200078e0a1b */
[----:B------:R-:W-:Y:S01]  /*2fa0*/  ISETP.GT.U32.AND P5, PT, R6, R47, PT ;  /* 0x0000002f0600720c */ /* 0x000fe20003fa4070 */
[----:B------:R-:W-:Y:S01]  /*2fb0*/  @!P0 IMAD.IADD R51, R51, 0x1, -R6 ;  /* 0x0000000133338824 */ /* 0x000fe200078e0a06 */
[----:B------:R-:W-:Y:S01]  /*2fc0*/  IABS R63, R3 ;  /* 0x00000003003f7213 */ /* 0x000fe20000000000 */
[----:B------:R-:W-:-:S03]  /*2fd0*/  IMAD.HI.U32 R7, R4, R59, RZ ;  /* 0x0000003b04077227 */ /* 0x000fc600078e00ff */
[----:B------:R-:W-:Y:S01]  /*2fe0*/  ISETP.GT.U32.AND P0, PT, R6, R51, PT ;  /* 0x000000330600720c */ /* 0x000fe20003f04070 */
[----:B------:R-:W-:Y:S01]  /*2ff0*/  @!P2 IMAD.MOV R35, RZ, RZ, -R35 ;  /* 0x000000ffff23a224 */ /* 0x000fe200078e0a23 */
[----:B------:R-:W-:Y:S01]  /*3000*/  ISETP.GE.AND P2, PT, R3, RZ, PT ;  /* 0x000000ff0300720c */ /* 0x000fe20003f46270 */
[----:B------:R-:W-:Y:S02]  /*3010*/  IMAD.MOV R7, RZ, RZ, -R7 ;  /* 0x000000ffff077224 */ /* 0x000fe400078e0a07 */
[----:B------:R-:W-:-:S04]  /*3020*/  IMAD.HI.U32 R3, R4, R63, RZ ;  /* 0x0000003f04037227 */ /* 0x000fc800078e00ff */
[----:B------:R-:W-:Y:S02]  /*3030*/  VIADD R19, R2, 0x3f ;  /* 0x0000003f02137836 */ /* 0x000fe40000000000 */
[----:B------:R-:W-:Y:S02]  /*3040*/  IMAD R59, R6, R7, R59 ;  /* 0x00000007063b7224 */ /* 0x000fe400078e023b */
[----:B------:R-:W-:Y:S01]  /*3050*/  VIADD R9, R2, 0x3d ;  /* 0x0000003d02097836 */ /* 0x000fe20000000000 */
[----:B------:R-:W-:Y:S01]  /*3060*/  IABS R83, R19 ;  /* 0x0000001300537213 */ /* 0x000fe20000000000 */
[----:B------:R-:W-:Y:S02]  /*3070*/  IMAD.MOV R3, RZ, RZ, -R3 ;  /* 0x000000ffff037224 */ /* 0x000fe400078e0a03 */
[--C-:B------:R-:W-:Y:S01]  /*3080*/  @!P5 IMAD.IADD R47, R47, 0x1, -R6.reuse ;  /* 0x000000012f2fd824 */ /* 0x100fe200078e0a06 */
[----:B------:R-:W-:Y:S01]  /*3090*/  IABS R71, R9 ;  /* 0x0000000900477213 */ /* 0x000fe20000000000 */
[----:B------:R-:W-:Y:S01]  /*30a0*/  @!P6 IMAD.MOV R39, RZ, RZ, -R39 ;  /* 0x000000ffff27e224 */ /* 0x000fe200078e0a27 */
[C---:B------:R-:W-:Y:S01]  /*30b0*/  ISETP.GT.U32.AND P6, PT, R6.reuse, R59, PT ;  /* 0x0000003b0600720c */ /* 0x040fe20003fc4070 */
[C---:B------:R-:W-:Y:S01]  /*30c0*/  IMAD R63, R6.reuse, R3, R63 ;  /* 0x00000003063f7224 */ /* 0x040fe200078e023f */
[----:B------:R-:W-:Y:S01]  /*30d0*/  ISETP.GT.U32.AND P5, PT, R6, R47, PT ;  /* 0x0000002f0600720c */ /* 0x000fe20003fa4070 */
[----:B------:R-:W-:-:S02]  /*30e0*/  @!P0 IMAD.IADD R51, R51, 0x1, -R6 ;  /* 0x0000000133338824 */ /* 0x000fc400078e0a06 */
[----:B------:R-:W-:Y:S01]  /*30f0*/  IMAD.HI.U32 R8, R4, R83, RZ ;  /* 0x0000005304087227 */ /* 0x000fe200078e00ff */
[----:B------:R-:W-:-:S03]  /*3100*/  ISETP.GT.U32.AND P0, PT, R6, R63, PT ;  /* 0x0000003f0600720c */ /* 0x000fc60003f04070 */
[----:B------:R-:W-:-:S04]  /*3110*/  IMAD.HI.U32 R5, R4, R71, RZ ;  /* 0x0000004704057227 */ /* 0x000fc800078e00ff */
[----:B------:R-:W-:Y:S02]  /*3120*/  IMAD.MOV R8, RZ, RZ, -R8 ;  /* 0x000000ffff087224 */ /* 0x000fe400078e0a08 */
[----:B------:R-:W-:Y:S02]  /*3130*/  VIADD R15, R2, 0x3e ;  /* 0x0000003e020f7836 */ /* 0x000fe40000000000 */
[----:B------:R-:W-:Y:S02]  /*3140*/  IMAD.MOV R5, RZ, RZ, -R5 ;  /* 0x000000ffff057224 */ /* 0x000fe400078e0a05 */
[C---:B------:R-:W-:Y:S01]  /*3150*/  IMAD R83, R6.reuse, R8, R83 ;  /* 0x0000000806537224 */ /* 0x040fe200078e0253 */
[----:B------:R-:W-:Y:S01]  /*3160*/  IABS R79, R15 ;  /* 0x0000000f004f7213 */ /* 0x000fe20000000000 */
[----:B------:R-:W-:Y:S02]  /*3170*/  IMAD R71, R6, R5, R71 ;  /* 0x0000000506477224 */ /* 0x000fe400078e0247 */
[----:B------:R-:W-:-:S02]  /*3180*/  VIADD R8, R2, 0x40 ;  /* 0x0000004002087836 */ /* 0x000fc40000000000 */
[--C-:B------:R-:W-:Y:S01]  /*3190*/  @!P6 IMAD.IADD R59, R59, 0x1, -R6.reuse ;  /* 0x000000013b3be824 */ /* 0x100fe200078e0a06 */
[C---:B------:R-:W-:Y:S01]  /*31a0*/  ISETP.GT.U32.AND P6, PT, R6.reuse, R71, PT ;  /* 0x000000470600720c */ /* 0x040fe20003fc4070 */
[--C-:B------:R-:W-:Y:S01]  /*31b0*/  @!P5 IMAD.IADD R47, R47, 0x1, -R6.reuse ;  /* 0x000000012f2fd824 */ /* 0x100fe200078e0a06 */
[----:B------:R-:W-:Y:S01]  /*31c0*/  IABS R87, R8 ;  /* 0x0000000800577213 */ /* 0x000fe20000000000 */
[----:B------:R-:W-:Y:S01]  /*31d0*/  @!P0 IMAD.IADD R63, R63, 0x1, -R6 ;  /* 0x000000013f3f8824 */ /* 0x000fe200078e0a06 */
[----:B------:R-:W-:Y:S01]  /*31e0*/  ISETP.GT.U32.AND P0, PT, R6, R59, PT ;  /* 0x0000003b0600720c */ /* 0x000fe20003f04070 */
[----:B------:R-:W-:Y:S01]  /*31f0*/  IMAD.HI.U32 R7, R4, R79, RZ ;  /* 0x0000004f04077227 */ /* 0x000fe200078e00ff */
[----:B------:R-:W-:-:S03]  /*3200*/  ISETP.GE.AND P5, PT, R9, RZ, PT ;  /* 0x000000ff0900720c */ /* 0x000fc60003fa6270 */
[----:B------:R-:W-:Y:S01]  /*3210*/  @!P3 IMAD.MOV R47, RZ, RZ, -R47 ;  /* 0x000000ffff2fb224 */ /* 0x000fe200078e0a2f */
[----:B------:R-:W-:Y:S01]  /*3220*/  ISETP.GT.U32.AND P3, PT, R6, R63, PT ;  /* 0x0000003f0600720c */ /* 0x000fe20003f64070 */
[----:B------:R-:W-:Y:S02]  /*3230*/  IMAD.MOV R7, RZ, RZ, -R7 ;  /* 0x000000ffff077224 */ /* 0x000fe400078e0a07 */
[----:B------:R-:W-:-:S04]  /*3240*/  IMAD.HI.U32 R3, R4, R87, RZ ;  /* 0x0000005704037227 */ /* 0x000fc800078e00ff */
[----:B------:R-:W-:Y:S02]  /*3250*/  IMAD R79, R6, R7, R79 ;  /* 0x00000007064f7224 */ /* 0x000fe400078e024f */
[----:B------:R-:W-:Y:S02]  /*3260*/  VIADD R9, R2, 0x41 ;  /* 0x0000004102097836 */ /* 0x000fe40000000000 */
[----:B------:R-:W-:Y:S02]  /*3270*/  IMAD.MOV R3, RZ, RZ, -R3 ;  /* 0x000000ffff037224 */ /* 0x000fe400078e0a03 */
[--C-:B------:R-:W-:Y:S01]  /*3280*/  @!P6 IMAD.IADD R71, R71, 0x1, -R6.reuse ;  /* 0x000000014747e824 */ /* 0x100fe200078e0a06 */
[----:B------:R-:W-:Y:S01]  /*3290*/  IABS R95, R9 ;  /* 0x00000009005f7213 */ /* 0x000fe20000000000 */
[----:B------:R-:W-:Y:S01]  /*32a0*/  @!P4 IMAD.MOV R51, RZ, RZ, -R51 ;  /* 0x000000ffff33c224 */ /* 0x000fe200078e0a33 */
[C---:B------:R-:W-:Y:S01]  /*32b0*/  ISETP.GT.U32.AND P4, PT, R6.reuse, R79, PT ;  /* 0x0000004f0600720c */ /* 0x040fe20003f84070 */
[--C-:B------:R-:W-:Y:S01]  /*32c0*/  @!P0 IMAD.IADD R59, R59, 0x1, -R6.reuse ;  /* 0x000000013b3b8824 */ /* 0x100fe200078e0a06 */
[C---:B------:R-:W-:Y:S01]  /*32d0*/  ISETP.GT.U32.AND P0, PT, R6.reuse, R83, PT ;  /* 0x000000530600720c */ /* 0x040fe20003f04070 */
[C---:B------:R-:W-:Y:S01]  /*32e0*/  IMAD R87, R6.reuse, R3, R87 ;  /* 0x0000000306577224 */ /* 0x040fe200078e0257 */
[----:B------:R-:W-:Y:S01]  /*32f0*/  ISETP.GT.U32.AND P6, PT, R6, R71, PT ;  /* 0x000000470600720c */ /* 0x000fe20003fc4070 */
[----:B------:R-:W-:-:S02]  /*3300*/  @!P3 IMAD.IADD R63, R63, 0x1, -R6 ;  /* 0x000000013f3fb824 */ /* 0x000fc400078e0a06 */
[----:B------:R-:W-:Y:S01]  /*3310*/  VIADD R21, R2, 0x42 ;  /* 0x0000004202157836 */ /* 0x000fe20000000000 */
[----:B------:R-:W-:Y:S01]  /*3320*/  ISETP.GT.U32.AND P3, PT, R6, R87, PT ;  /* 0x000000570600720c */ /* 0x000fe20003f64070 */
[----:B------:R-:W-:-:S03]  /*3330*/  IMAD.HI.U32 R5, R4, R95, RZ ;  /* 0x0000005f04057227 */ /* 0x000fc600078e00ff */
[----:B------:R-:W-:Y:S01]  /*3340*/  IABS R103, R21 ;  /* 0x0000001500677213 */ /* 0x000fe20000000000 */
[----:B------:R-:W-:Y:S02]  /*3350*/  VIADD R23, R2, 0x43 ;  /* 0x0000004302177836 */ /* 0x000fe40000000000 */
[----:B------:R-:W-:Y:S02]  /*3360*/  IMAD.MOV R7, RZ, RZ, -R5 ;  /* 0x000000ffff077224 */ /* 0x000fe400078e0a05 */
[--C-:B------:R-:W-:Y:S01]  /*3370*/  @!P4 IMAD.IADD R79, R79, 0x1, -R6.reuse ;  /* 0x000000014f4fc824 */ /* 0x100fe200078e0a06 */
[----:B------:R-:W-:Y:S01]  /*3380*/  IABS R105, R23 ;  /* 0x0000001700697213 */ /* 0x000fe20000000000 */
[----:B------:R-:W-:Y:S01]  /*3390*/  IMAD R95, R6, R7, R95 ;  /* 0x00000007065f7224 */ /* 0x000fe200078e025f */
[----:B------:R-:W-:Y:S01]  /*33a0*/  ISETP.GE.AND P4, PT, R15, RZ, PT ;  /* 0x000000ff0f00720c */ /* 0x000fe20003f86270 */
[----:B------:R-:W-:Y:S01]  /*33b0*/  @!P0 IMAD.IADD R83, R83, 0x1, -R6 ;  /* 0x0000000153538824 */ /* 0x000fe200078e0a06 */
[----:B------:R-:W-:Y:S01]  /*33c0*/  ISETP.GE.AND P0, PT, R19, RZ, PT ;  /* 0x000000ff1300720c */ /* 0x000fe20003f06270 */
[----:B------:R-:W-:-:S04]  /*33d0*/  IMAD.HI.U32 R3, R4, R103, RZ ;  /* 0x0000006704037227 */ /* 0x000fc800078e00ff */
[--C-:B------:R-:W-:Y:S01]  /*33e0*/  @!P6 IMAD.IADD R71, R71, 0x1, -R6.reuse ;  /* 0x000000014747e824 */ /* 0x100fe200078e0a06 */
[C---:B------:R-:W-:Y:S01]  /*33f0*/  ISETP.GT.U32.AND P6, PT, R6.reuse, R95, PT ;  /* 0x0000005f0600720c */ /* 0x040fe20003fc4070 */
[----:B------:R-:W-:Y:S01]  /*3400*/  @!P3 IMAD.IADD R87, R87, 0x1, -R6 ;  /* 0x000000015757b824 */ /* 0x000fe200078e0a06 */
[C---:B------:R-:W-:Y:S01]  /*3410*/  ISETP.GT.U32.AND P3, PT, R6.reuse, R79, PT ;  /* 0x0000004f0600720c */ /* 0x040fe20003f64070 */
[----:B------:R-:W-:Y:S01]  /*3420*/  @!P1 IMAD.MOV R59, RZ, RZ, -R59 ;  /* 0x000000ffff3b9224 */ /* 0x000fe200078e0a3b */
[----:B------:R-:W-:Y:S01]  /*3430*/  ISETP.GT.U32.AND P1, PT, R6, R83, PT ;  /* 0x000000530600720c */ /* 0x000fe20003f24070 */
[----:B------:R-:W-:-:S04]  /*3440*/  IMAD.HI.U32 R5, R4, R105, RZ ;  /* 0x0000006904057227 */ /* 0x000fc800078e00ff */
[----:B------:R-:W-:Y:S02]  /*3450*/  IMAD.MOV R3, RZ, RZ, -R3 ;  /* 0x000000ffff037224 */ /* 0x000fe400078e0a03 */
[----:B------:R-:W-:Y:S02]  /*3460*/  IMAD.MOV R5, RZ, RZ, -R5 ;  /* 0x000000ffff057224 */ /* 0x000fe400078e0a05 */
[----:B------:R-:W-:Y:S02]  /*3470*/  IMAD R103, R6, R3, R103 ;  /* 0x0000000306677224 */ /* 0x000fe400078e0267 */
[----:B------:R-:W-:Y:S02]  /*3480*/  VIADD R7, R2, 0x44 ;  /* 0x0000004402077836 */ /* 0x000fe40000000000 */
[C---:B------:R-:W-:Y:S02]  /*3490*/  IMAD R105, R6.reuse, R5, R105 ;  /* 0x0000000506697224 */ /* 0x040fe400078e0269 */
[----:B------:R-:W-:Y:S01]  /*34a0*/  @!P2 IMAD.MOV R63, RZ, RZ, -R63 ;  /* 0x000000ffff3fa224 */ /* 0x000fe200078e0a3f */
[C---:B------:R-:W-:Y:S01]  /*34b0*/  ISETP.GT.U32.AND P2, PT, R6.reuse, R87, PT ;  /* 0x000000570600720c */ /* 0x040fe20003f44070 */
[----:B------:R-:W-:Y:S01]  /*34c0*/  @!P5 IMAD.MOV R71, RZ, RZ, -R71 ;  /* 0x000000ffff47d224 */ /* 0x000fe200078e0a47 */
[----:B------:R-:W-:Y:S01]  /*34d0*/  IABS R101, R7 ;  /* 0x0000000700657213 */ /* 0x000fe20000000000 */
[--C-:B------:R-:W-:Y:S01]  /*34e0*/  @!P6 IMAD.IADD R95, R95, 0x1, -R6.reuse ;  /* 0x000000015f5fe824 */ /* 0x100fe200078e0a06 */
[----:B------:R-:W-:Y:S01]  /*34f0*/  ISETP.GT.U32.AND P5, PT, R6, R103, PT ;  /* 0x000000670600720c */ /* 0x000fe20003fa4070 */
[--C-:B------:R-:W-:Y:S01]  /*3500*/  @!P3 IMAD.IADD R79, R79, 0x1, -R6.reuse ;  /* 0x000000014f4fb824 */ /* 0x100fe200078e0a06 */
[----:B------:R-:W-:Y:S01]  /*3510*/  ISETP.GE.AND P3, PT, R8, RZ, PT ;  /* 0x000000ff0800720c */ /* 0x000fe20003f66270 */
[----:B------:R-:W-:Y:S01]  /*3520*/  @!P1 IMAD.IADD R83, R83, 0x1, -R6 ;  /* 0x0000000153539824 */ /* 0x000fe200078e0a06 */
[----:B------:R-:W-:Y:S01]  /*3530*/  ISETP.GT.U32.AND P1, PT, R6, R105, PT ;  /* 0x000000690600720c */ /* 0x000fe20003f24070 */
[----:B------:R-:W-:Y:S01]  /*3540*/  IMAD.HI.U32 R3, R4, R101, RZ ;  /* 0x0000006504037227 */ /* 0x000fe200078e00ff */
[----:B------:R-:W-:-:S03]  /*3550*/  ISETP.GT.U32.AND P6, PT, R6, R95, PT ;  /* 0x0000005f0600720c */ /* 0x000fc60003fc4070 */
[----:B------:R-:W-:Y:S02]  /*3560*/  VIADD R15, R2, 0x45 ;  /* 0x00000045020f7836 */ /* 0x000fe40000000000 */
[----:B------:R-:W-:Y:S02]  /*3570*/  IMAD.MOV R3, RZ, RZ, -R3 ;  /* 0x000000ffff037224 */ /* 0x000fe400078e0a03 */
[--C-:B------:R-:W-:Y:S01]  /*3580*/  @!P2 IMAD.IADD R87, R87, 0x1, -R6.reuse ;  /* 0x000000015757a824 */ /* 0x100fe200078e0a06 */
[----:B------:R-:W-:Y:S01]  /*3590*/  IABS R97, R15 ;  /* 0x0000000f00617213 */ /* 0x000fe20000000000 */
[--C-:B------:R-:W-:Y:S01]  /*35a0*/  @!P5 IMAD.IADD R103, R103, 0x1, -R6.reuse ;  /* 0x000000016767d824 */ /* 0x100fe200078e0a06 */
[----:B------:R-:W-:Y:S01]  /*35b0*/  ISETP.GE.AND P2, PT, R9, RZ, PT ;  /* 0x000000ff0900720c */ /* 0x000fe20003f46270 */
[C---:B------:R-:W-:Y:S01]  /*35c0*/  IMAD R101, R6.reuse, R3, R101 ;  /* 0x0000000306657224 */ /* 0x040fe200078e0265 */
[----:B------:R-:W-:Y:S01]  /*35d0*/  ISETP.GE.AND P5, PT, R23, RZ, PT ;  /* 0x000000ff1700720c */ /* 0x000fe20003fa6270 */
[----:B------:R-:W-:Y:S01]  /*35e0*/  @!P1 IMAD.IADD R105, R105, 0x1, -R6 ;  /* 0x0000000169699824 */ /* 0x000fe200078e0a06 */
[C---:B------:R-:W-:Y:S01]  /*35f0*/  ISETP.GT.U32.AND P1, PT, R6.reuse, R103, PT ;  /* 0x000000670600720c */ /* 0x040fe20003f24070 */
[----:B------:R-:W-:Y:S01]  /*3600*/  @!P3 IMAD.MOV R87, RZ, RZ, -R87 ;  /* 0x000000ffff57b224 */ /* 0x000fe200078e0a57 */
[----:B------:R-:W-:Y:S01]  /*3610*/  ISETP.GT.U32.AND P3, PT, R6, R101, PT ;  /* 0x000000650600720c */ /* 0x000fe20003f64070 */
[----:B------:R-:W-:-:S04]  /*3620*/  IMAD.HI.U32 R5, R4, R97, RZ ;  /* 0x0000006104057227 */ /* 0x000fc800078e00ff */
[--C-:B------:R-:W-:Y:S01]  /*3630*/  @!P6 IMAD.IADD R95, R95, 0x1, -R6.reuse ;  /* 0x000000015f5fe824 */ /* 0x100fe200078e0a06 */
[----:B------:R-:W-:Y:S01]  /*3640*/  ISETP.GE.AND P6, PT, R21, RZ, PT ;  /* 0x000000ff1500720c */ /* 0x000fe20003fc6270 */
[----:B------:R-:W-:Y:S01]  /*3650*/  @!P4 IMAD.MOV R79, RZ, RZ, -R79 ;  /* 0x000000ffff4fc224 */ /* 0x000fe200078e0a4f */
[----:B------:R-:W-:Y:S01]  /*3660*/  ISETP.GT.U32.AND P4, PT, R6, R105, PT ;  /* 0x000000690600720c */ /* 0x000fe20003f84070 */
[----:B------:R-:W-:Y:S02]  /*3670*/  IMAD.MOV R5, RZ, RZ, -R5 ;  /* 0x000000ffff057224 */ /* 0x000fe400078e0a05 */
[----:B------:R-:W-:Y:S02]  /*3680*/  VIADD R3, R2, 0x46 ;  /* 0x0000004602037836 */ /* 0x000fe40000000000 */
[C---:B------:R-:W-:Y:S02]  /*3690*/  IMAD R97, R6.reuse, R5, R97 ;  /* 0x0000000506617224 */ /* 0x040fe400078e0261 */
[----:B------:R-:W-:Y:S01]  /*36a0*/  @!P2 IMAD.MOV R95, RZ, RZ, -R95 ;  /* 0x000000ffff5fa224 */ /* 0x000fe200078e0a5f */
[----:B------:R-:W-:Y:S01]  /*36b0*/  IABS R93, R3 ;  /* 0x00000003005d7213 */ /* 0x000fe20000000000 */
[--C-:B------:R-:W-:Y:S01]  /*36c0*/  @!P1 IMAD.IADD R103, R103, 0x1, -R6.reuse ;  /* 0x0000000167679824 */ /* 0x100fe200078e0a06 */
[C---:B------:R-:W-:Y:S01]  /*36d0*/  ISETP.GT.U32.AND P2, PT, R6.reuse, R97, PT ;  /* 0x000000610600720c */ /* 0x040fe20003f44070 */
[--C-:B------:R-:W-:Y:S01]  /*36e0*/  @!P3 IMAD.IADD R101, R101, 0x1, -R6.reuse ;  /* 0x000000016565b824 */ /* 0x100fe200078e0a06 */
[----:B------:R-:W-:Y:S01]  /*36f0*/  ISETP.GE.AND P1, PT, R15, RZ, PT ;  /* 0x000000ff0f00720c */ /* 0x000fe20003f26270 */
[----:B------:R-:W-:Y:S01]  /*3700*/  @!P4 IMAD.IADD R105, R105, 0x1, -R6 ;  /* 0x000000016969c824 */ /* 0x000fe200078e0a06 */
[----:B------:R-:W-:Y:S01]  /*3710*/  ISETP.GE.AND P4, PT, R3, RZ, PT ;  /* 0x000000ff0300720c */ /* 0x000fe20003f86270 */
[----:B------:R-:W-:Y:S01]  /*3720*/  @!P6 IMAD.MOV R103, RZ, RZ, -R103 ;  /* 0x000000ffff67e224 */ /* 0x000fe200078e0a67 */
[----:B------:R-:W-:Y:S01]  /*3730*/  ISETP.GT.U32.AND P6, PT, R6, R101, PT ;  /* 0x000000650600720c */ /* 0x000fe20003fc4070 */
[----:B------:R-:W-:-:S02]  /*3740*/  VIADD R5, R2, 0x47 ;  /* 0x0000004702057836 */ /* 0x000fc40000000000 */
[----:B------:R-:W-:-:S03]  /*3750*/  IMAD.HI.U32 R3, R4, R93, RZ ;  /* 0x0000005d04037227 */ /* 0x000fc600078e00ff */
[----:B------:R-:W-:Y:S01]  /*3760*/  IABS R89, R5 ;  /* 0x0000000500597213 */ /* 0x000fe20000000000 */
[----:B------:R-:W-:Y:S01]  /*3770*/  IMAD.MOV R3, RZ, RZ, -R3 ;  /* 0x000000ffff037224 */ /* 0x000fe200078e0a03 */
[----:B------:R-:W-:Y:S01]  /*3780*/  ISETP.GE.AND P3, PT, R5, RZ, PT ;  /* 0x000000ff0500720c */ /* 0x000fe20003f66270 */
[----:B------:R-:W-:Y:S01]  /*3790*/  @!P0 IMAD.MOV R83, RZ, RZ, -R83 ;  /* 0x000000ffff538224 */ /* 0x000fe200078e0a53 */
[----:B------:R-:W-:Y:S01]  /*37a0*/  ISETP.GE.AND P0, PT, R7, RZ, PT ;  /* 0x000000ff0700720c */ /* 0x000fe20003f06270 */
[----:B------:R-:W-:Y:S02]  /*37b0*/  @!P2 IMAD.IADD R97, R97, 0x1, -R6 ;  /* 0x000000016161a824 */ /* 0x000fe400078e0a06 */
[----:B------:R-:W-:Y:S02]  /*37c0*/  IMAD R93, R6, R3, R93 ;  /* 0x00000003065d7224 */ /* 0x000fe400078e025d */
[----:B------:R-:W-:Y:S01]  /*37d0*/  IMAD.HI.U32 R5, R4, R89, RZ ;  /* 0x0000005904057227 */ /* 0x000fe200078e00ff */
[----:B------:R-:W-:-:S03]  /*37e0*/  ISETP.GT.U32.AND P2, PT, R6, R97, PT ;  /* 0x000000610600720c */ /* 0x000fc60003f44070 */
[--C-:B------:R-:W-:Y:S01]  /*37f0*/  @!P6 IMAD.IADD R101, R101, 0x1, -R6.reuse ;  /* 0x000000016565e824 */ /* 0x100fe200078e0a06 */
[----:B------:R-:W-:Y:S01]  /*3800*/  ISETP.GT.U32.AND P6, PT, R6, R93, PT ;  /* 0x0000005d0600720c */ /* 0x000fe20003fc4070 */
[----:B------:R-:W-:Y:S02]  /*3810*/  IMAD.MOV R5, RZ, RZ, -R5 ;  /* 0x000000ffff057224 */ /* 0x000fe400078e0a05 */
[----:B------:R-:W-:Y:S02]  /*3820*/  VIADD R7, R2, 0x48 ;  /* 0x0000004802077836 */ /* 0x000fe40000000000 */
[----:B------:R-:W-:Y:S02]  /*3830*/  IMAD R89, R6, R5, R89 ;  /* 0x0000000506597224 */ /* 0x000fe400078e0259 */
[----:B------:R-:W-:Y:S01]  /*3840*/  VIADD R3, R2, 0x49 ;  /* 0x0000004902037836 */ /* 0x000fe20000000000 */
[----:B------:R-:W-:Y:S01]  /*3850*/  IABS R85, R7 ;  /* 0x0000000700557213 */ /* 0x000fe20000000000 */
[----:B------:R-:W-:Y:S01]  /*3860*/  @!P0 IMAD.MOV R101, RZ, RZ, -R101 ;  /* 0x000000ffff658224 */ /* 0x000fe200078e0a65 */
[----:B------:R-:W-:Y:S01]  /*3870*/  ISETP.GT.U32.AND P0, PT, R6, R89, PT ;  /* 0x000000590600720c */ /* 0x000fe20003f04070 */
[--C-:B------:R-:W-:Y:S01]  /*3880*/  @!P2 IMAD.IADD R97, R97, 0x1, -R6.reuse ;  /* 0x000000016161a824 */ /* 0x100fe200078e0a06 */
[----:B------:R-:W-:Y:S01]  /*3890*/  ISETP.GE.AND P2, PT, R3, RZ, PT ;  /* 0x000000ff0300720c */ /* 0x000fe20003f46270 */
[----:B------:R-:W-:Y:S01]  /*38a0*/  @!P6 IMAD.IADD R93, R93, 0x1, -R6 ;  /* 0x000000015d5de824 */ /* 0x000fe200078e0a06 */
[----:B------:R-:W-:Y:S01]  /*38b0*/  IABS R81, R3 ;  /* 0x0000000300517213 */ /* 0x000fe20000000000 */
[----:B------:R-:W-:-:S03]  /*38c0*/  IMAD.HI.U32 R3, R4, R85, RZ ;  /* 0x0000005504037227 */ /* 0x000fc600078e00ff */
[----:B------:R-:W-:Y:S01]  /*38d0*/  ISETP.GT.U32.AND P6, PT, R6, R93, PT ;  /* 0x0000005d0600720c */ /* 0x000fe20003fc4070 */
[----:B------:R-:W-:Y:S01]  /*38e0*/  @!P5 IMAD.MOV R105, RZ, RZ, -R105 ;  /* 0x000000ffff69d224 */ /* 0x000fe200078e0a69 */
[----:B------:R-:W-:Y:S01]  /*38f0*/  ISETP.GE.AND P5, PT, R7, RZ, PT ;  /* 0x000000ff0700720c */ /* 0x000fe20003fa6270 */
[----:B------:R-:W-:Y:S02]  /*3900*/  VIADD R7, R2, 0x4a ;  /* 0x0000004a02077836 */ /* 0x000fe40000000000 */
[----:B------:R-:W-:Y:S02]  /*3910*/  IMAD.MOV R5, RZ, RZ, -R3 ;  /* 0x000000ffff057224 */ /* 0x000fe400078e0a03 */
[----:B------:R-:W-:Y:S01]  /*3920*/  IMAD.HI.U32 R3, R4, R81, RZ ;  /* 0x0000005104037227 */ /* 0x000fe200078e00ff */
[----:B------:R-:W-:-:S03]  /*3930*/  IABS R77, R7 ;  /* 0x00000007004d7213 */ /* 0x000fc60000000000 */
[----:B------:R-:W-:Y:S02]  /*3940*/  VIADD R8, R2, 0x4b ;  /* 0x0000004b02087836 */ /* 0x000fe40000000000 */
[----:B------:R-:W-:Y:S02]  /*3950*/  @!P0 IMAD.IADD R89, R89, 0x1, -R6 ;  /* 0x0000000159598824 */ /* 0x000fe400078e0a06 */
[----:B------:R-:W-:Y:S01]  /*3960*/  IMAD.MOV R3, RZ, RZ, -R3 ;  /* 0x000000ffff037224 */ /* 0x000fe200078e0a03 */
[----:B------:R-:W-:Y:S01]  /*3970*/  IABS R73, R8 ;  /* 0x0000000800497213 */ /* 0x000fe20000000000 */
[C---:B------:R-:W-:Y:S01]  /*3980*/  IMAD R85, R6.reuse, R5, R85 ;  /* 0x0000000506557224 */ /* 0x040fe200078e0255 */
[C---:B------:R-:W-:Y:S01]  /*3990*/  ISETP.GT.U32.AND P0, PT, R6.reuse, R89, PT ;  /* 0x000000590600720c */ /* 0x040fe20003f04070 */
[----:B------:R-:W-:Y:S02]  /*39a0*/  IMAD R81, R6, R3, R81 ;  /* 0x0000000306517224 */ /* 0x000fe400078e0251 */
[----:B------:R-:W-:-:S04]  /*39b0*/  IMAD.HI.U32 R3, R4, R77, RZ ;  /* 0x0000004d04037227 */ /* 0x000fc800078e00ff */
[----:B------:R-:W-:Y:S01]  /*39c0*/  @!P6 IMAD.IADD R93, R93, 0x1, -R6 ;  /* 0x000000015d5de824 */ /* 0x000fe200078e0a06 */
[----:B------:R-:W-:Y:S01]  /*39d0*/  ISETP.GT.U32.AND P6, PT, R6, R85, PT ;  /* 0x000000550600720c */ /* 0x000fe20003fc4070 */
[----:B------:R-:W-:-:S04]  /*39e0*/  IMAD.HI.U32 R5, R4, R73, RZ ;  /* 0x0000004904057227 */ /* 0x000fc800078e00ff */
[----:B------:R-:W-:Y:S02]  /*39f0*/  IMAD.MOV R3, RZ, RZ, -R3 ;  /* 0x000000ffff037224 */ /* 0x000fe400078e0a03 */
[----:B------:R-:W-:Y:S02]  /*3a00*/  IMAD.MOV R5, RZ, RZ, -R5 ;  /* 0x000000ffff057224 */ /* 0x000fe400078e0a05 */
[C---:B------:R-:W-:Y:S02]  /*3a10*/  IMAD R77, R6.reuse, R3, R77 ;  /* 0x00000003064d7224 */ /* 0x040fe400078e024d */
[----:B------:R-:W-:Y:S01]  /*3a20*/  @!P1 IMAD.MOV R97, RZ, RZ, -R97 ;  /* 0x000000ffff619224 */ /* 0x000fe200078e0a61 */
[----:B------:R-:W-:Y:S01]  /*3a30*/  ISETP.GE.AND P1, PT, R7, RZ, PT ;  /* 0x000000ff0700720c */ /* 0x000fe20003f26270 */
[C---:B------:R-:W-:Y:S02]  /*3a40*/  IMAD R73, R6.reuse, R5, R73 ;  /* 0x0000000506497224 */ /* 0x040fe400078e0249 */
[----:B------:R-:W-:Y:S01]  /*3a50*/  @!P0 IMAD.IADD R89, R89, 0x1, -R6 ;  /* 0x0000000159598824 */ /* 0x000fe200078e0a06 */
[----:B------:R-:W-:Y:S01]  /*3a60*/  ISETP.GT.U32.AND P0, PT, R6, R77, PT ;  /* 0x0000004d0600720c */ /* 0x000fe20003f04070 */
[----:B------:R-:W-:-:S02]  /*3a70*/  VIADD R7, R2, 0x4c ;  /* 0x0000004c02077836 */ /* 0x000fc40000000000 */
[--C-:B------:R-:W-:Y:S01]  /*3a80*/  @!P6 IMAD.IADD R85, R85, 0x1, -R6.reuse ;  /* 0x000000015555e824 */ /* 0x100fe200078e0a06 */
[----:B------:R-:W-:Y:S01]  /*3a90*/  ISETP.GT.U32.AND P6, PT, R6, R73, PT ;  /* 0x000000490600720c */ /* 0x000fe20003fc4070 */
[----:B------:R-:W-:Y:S01]  /*3aa0*/  @!P4 IMAD.MOV R93, RZ, RZ, -R93 ;  /* 0x000000ffff5dc224 */ /* 0x000fe200078e0a5d */
[----:B------:R-:W-:Y:S01]  /*3ab0*/  IABS R69, R7 ;  /* 0x0000000700457213 */ /* 0x000fe20000000000 */
[----:B------:R-:W-:Y:S01]  /*3ac0*/  VIADD R9, R2, 0x4d ;  /* 0x0000004d02097836 */ /* 0x000fe20000000000 */
[----:B------:R-:W-:Y:S01]  /*3ad0*/  ISETP.GT.U32.AND P4, PT, R6, R81, PT ;  /* 0x000000510600720c */ /* 0x000fe20003f84070 */
[----:B------:R-:W-:Y:S02]  /*3ae0*/  VIADD R15, R2, 0x4e ;  /* 0x0000004e020f7836 */ /* 0x000fe40000000000 */
[----:B------:R-:W-:Y:S01]  /*3af0*/  IMAD.HI.U32 R3, R4, R69, RZ ;  /* 0x0000004504037227 */ /* 0x000fe200078e00ff */
[----:B------:R-:W-:Y:S02]  /*3b00*/  IABS R65, R9 ;  /* 0x0000000900417213 */ /* 0x000fe40000000000 */
[----:B------:R-:W-:Y:S01]  /*3b10*/  IABS R61, R15 ;  /* 0x0000000f003d7213 */ /* 0x000fe20000000000 */
[----:B------:R-:W-:-:S02]  /*3b20*/  @!P0 IMAD.IADD R77, R77, 0x1, -R6 ;  /* 0x000000014d4d8824 */ /* 0x000fc400078e0a06 */
[----:B------:R-:W-:Y:S02]  /*3b30*/  IMAD.MOV R3, RZ, RZ, -R3 ;  /* 0x000000ffff037224 */ /* 0x000fe400078e0a03 */
[----:B------:R-:W-:Y:S01]  /*3b40*/  @!P6 IMAD.IADD R73, R73, 0x1, -R6 ;  /* 0x000000014949e824 */ /* 0x000fe200078e0a06 */
[C---:B------:R-:W-:Y:S01]  /*3b50*/  ISETP.GT.U32.AND P6, PT, R6.reuse, R77, PT ;  /* 0x0000004d0600720c */ /* 0x040fe20003fc4070 */
[----:B------:R-:W-:Y:S02]  /*3b60*/  IMAD R69, R6, R3, R69 ;  /* 0x0000000306457224 */ /* 0x000fe400078e0245 */
[----:B------:R-:W-:-:S04]  /*3b70*/  IMAD.HI.U32 R3, R4, R65, RZ ;  /* 0x0000004104037227 */ /* 0x000fc800078e00ff */
[--C-:B------:R-:W-:Y:S01]  /*3b80*/  @!P4 IMAD.IADD R81, R81, 0x1, -R6.reuse ;  /* 0x000000015151c824 */ /* 0x100fe200078e0a06 */
[----:B------:R-:W-:Y:S01]  /*3b90*/  ISETP.GT.U32.AND P4, PT, R6, R85, PT ;  /* 0x000000550600720c */ /* 0x000fe20003f84070 */
[----:B------:R-:W-:Y:S02]  /*3ba0*/  IMAD.MOV R3, RZ, RZ, -R3 ;  /* 0x000000ffff037224 */ /* 0x000fe400078e0a03 */
[----:B------:R-:W-:Y:S01]  /*3bb0*/  VIADD R19, R2, 0x4f ;  /* 0x0000004f02137836 */ /* 0x000fe20000000000 */
[C---:B------:R-:W-:Y:S01]  /*3bc0*/  ISETP.GT.U32.AND P0, PT, R6.reuse, R81, PT ;  /* 0x000000510600720c */ /* 0x040fe20003f04070 */
[----:B------:R-:W-:Y:S02]  /*3bd0*/  IMAD R65, R6, R3, R65 ;  /* 0x0000000306417224 */ /* 0x000fe400078e0241 */
[----:B------:R-:W-:Y:S01]  /*3be0*/  @!P6 IMAD.IADD R77, R77, 0x1, -R6 ;  /* 0x000000014d4de824 */ /* 0x000fe200078e0a06 */
[----:B------:R-:W-:Y:S01]  /*3bf0*/  IABS R57, R19 ;  /* 0x0000001300397213 */ /* 0x000fe20000000000 */
[----:B------:R-:W-:Y:S01]  /*3c00*/  IMAD.HI.U32 R3, R4, R61, RZ ;  /* 0x0000003d04037227 */ /* 0x000fe200078e00ff */
[----:B------:R-:W-:-:S03]  /*3c10*/  ISETP.GT.U32.AND P6, PT, R6, R65, PT ;  /* 0x000000410600720c */ /* 0x000fc60003fc4070 */
[----:B------:R-:W-:Y:S02]  /*3c20*/  IMAD.MOV R3, RZ, RZ, -R3 ;  /* 0x000000ffff037224 */ /* 0x000fe400078e0a03 */
[----:B------:R-:W-:Y:S01]  /*3c30*/  @!P3 IMAD.MOV R89, RZ, RZ, -R89 ;  /* 0x000000ffff59b224 */ /* 0x000fe200078e0a59 */
[----:B------:R-:W-:Y:S01]  /*3c40*/  ISETP.GT.U32.AND P3, PT, R6, R73, PT ;  /* 0x000000490600720c */ /* 0x000fe20003f64070 */
[--C-:B------:R-:W-:Y:S01]  /*3c50*/  @!P0 IMAD.IADD R81, R81, 0x1, -R6.reuse ;  /* 0x0000000151518824 */ /* 0x100fe200078e0a06 */
[----:B------:R-:W-:Y:S01]  /*3c60*/  ISETP.GE.AND P0, PT, R8, RZ, PT ;  /* 0x000000ff0800720c */ /* 0x000fe20003f06270 */
[----:B------:R-:W-:Y:S02]  /*3c70*/  VIADD R8, R2, 0x50 ;  /* 0x0000005002087836 */ /* 0x000fe40000000000 */
[C---:B------:R-:W-:Y:S02]  /*3c80*/  IMAD R61, R6.reuse, R3, R61 ;  /* 0x00000003063d7224 */ /* 0x040fe400078e023d */
[--C-:B------:R-:W-:Y:S01]  /*3c90*/  @!P6 IMAD.IADD R65, R65, 0x1, -R6.reuse ;  /* 0x000000014141e824 */ /* 0x100fe200078e0a06 */
[----:B------:R-:W-:Y:S01]  /*3ca0*/  IABS R53, R8 ;  /* 0x0000000800357213 */ /* 0x000fe20000000000 */
[----:B------:R-:W-:Y:S01]  /*3cb0*/  @!P4 IMAD.IADD R85, R85, 0x1, -R6 ;  /* 0x000000015555c824 */ /* 0x000fe200078e0a06 */
[----:B------:R-:W-:Y:S01]  /*3cc0*/  ISETP.GT.U32.AND P4, PT, R6, R69, PT ;  /* 0x000000450600720c */ /* 0x000fe20003f84070 */
[----:B------:R-:W-:Y:S01]  /*3cd0*/  IMAD.HI.U32 R5, R4, R57, RZ ;  /* 0x0000003904057227 */ /* 0x000fe200078e00ff */
[----:B------:R-:W-:-:S03]  /*3ce0*/  ISETP.GT.U32.AND P6, PT, R6, R65, PT ;  /* 0x000000410600720c */ /* 0x000fc60003fc4070 */
[----:B------:R-:W-:-:S04]  /*3cf0*/  IMAD.HI.U32 R3, R4, R53, RZ ;  /* 0x0000003504037227 */ /* 0x000fc800078e00ff */
[----:B------:R-:W-:Y:S02]  /*3d00*/  IMAD.MOV R3, RZ, RZ, -R3 ;  /* 0x000000ffff037224 */ /* 0x000fe400078e0a03 */
[----:B------:R-:W-:Y:S02]  /*3d10*/  IMAD.MOV R5, RZ, RZ, -R5 ;  /* 0x000000ffff057224 */ /* 0x000fe400078e0a05 */
[C---:B------:R-:W-:Y:S02]  /*3d20*/  IMAD R53, R6.reuse, R3, R53 ;  /* 0x0000000306357224 */ /* 0x040fe400078e0235 */
[--C-:B------:R-:W-:Y:S02]  /*3d30*/  @!P6 IMAD.IADD R65, R65, 0x1, -R6.reuse ;  /* 0x000000014141e824 */ /* 0x100fe400078e0a06 */
[----:B------:R-:W-:Y:S01]  /*3d40*/  @!P3 IMAD.IADD R73, R73, 0x1, -R6 ;  /* 0x000000014949b824 */ /* 0x000fe200078e0a06 */
[C---:B------:R-:W-:Y:S01]  /*3d50*/  ISETP.GT.U32.AND P6, PT, R6.reuse, R53, PT ;  /* 0x000000350600720c */ /* 0x040fe20003fc4070 */
[----:B------:R-:W-:Y:S01]  /*3d60*/  IMAD R57, R6, R5, R57 ;  /* 0x0000000506397224 */ /* 0x000fe200078e0239 */
[----:B------:R-:W-:Y:S01]  /*3d70*/  ISETP.GE.AND P3, PT, R7, RZ, PT ;  /* 0x000000ff0700720c */ /* 0x000fe20003f66270 */
[----:B------:R-:W-:-:S02]  /*3d80*/  VIADD R7, R2, 0x51 ;  /* 0x0000005102077836 */ /* 0x000fc40000000000 */
[--C-:B------:R-:W-:Y:S01]  /*3d90*/  @!P4 IMAD.IADD R69, R69, 0x1, -R6.reuse ;  /* 0x000000014545c824 */ /* 0x100fe200078e0a06 */
[----:B------:R-:W-:Y:S01]  /*3da0*/  ISETP.GE.AND P4, PT, R9, RZ, PT ;  /* 0x000000ff0900720c */ /* 0x000fe20003f86270 */
[----:B------:R-:W-:Y:S01]  /*3db0*/  @!P0 IMAD.MOV R73, RZ, RZ, -R73 ;  /* 0x000000ffff498224 */ /* 0x000fe200078e0a49 */
[----:B------:R-:W-:Y:S01]  /*3dc0*/  ISETP.GT.U32.AND P0, PT, R6, R57, PT ;  /* 0x000000390600720c */ /* 0x000fe20003f04070 */
[----:B------:R-:W-:Y:S01]  /*3dd0*/  VIADD R9, R2, 0x52 ;  /* 0x0000005202097836 */ /* 0x000fe20000000000 */
[----:B------:R-:W-:Y:S01]  /*3de0*/  IABS R49, R7 ;  /* 0x0000000700317213 */ /* 0x000fe20000000000 */
[----:B------:R-:W-:Y:S01]  /*3df0*/  @!P5 IMAD.MOV R85, RZ, RZ, -R85 ;  /* 0x000000ffff55d224 */ /* 0x000fe200078e0a55 */
[----:B------:R-:W-:Y:S01]  /*3e00*/  ISETP.GT.U32.AND P5, PT, R6, R69, PT ;  /* 0x000000450600720c */ /* 0x000fe20003fa4070 */
[----:B------:R-:W-:Y:S01]  /*3e10*/  @!P6 IMAD.IADD R53, R53, 0x1, -R6 ;  /* 0x000000013535e824 */ /* 0x000fe200078e0a06 */
[----:B------:R-:W-:Y:S01]  /*3e20*/  IABS R45, R9 ;  /* 0x00000009002d7213 */ /* 0x000fe20000000000 */
[----:B------:R-:W-:-:S03]  /*3e30*/  IMAD.HI.U32 R3, R4, R49, RZ ;  /* 0x0000003104037227 */ /* 0x000fc600078e00ff */
[C---:B------:R-:W-:Y:S01]  /*3e40*/  ISETP.GT.U32.AND P6, PT, R6.reuse, R53, PT ;  /* 0x000000350600720c */ /* 0x040fe20003fc4070 */
[----:B------:R-:W-:Y:S01]  /*3e50*/  @!P2 IMAD.MOV R81, RZ, RZ, -R81 ;  /* 0x000000ffff51a224 */ /* 0x000fe200078e0a51 */
[----:B------:R-:W-:Y:S01]  /*3e60*/  ISETP.GT.U32.AND P2, PT, R6, R61, PT ;  /* 0x0000003d0600720c */ /* 0x000fe20003f44070 */
[----:B------:R-:W-:Y:S02]  /*3e70*/  IMAD.MOV R5, RZ, RZ, -R3 ;  /* 0x000000ffff057224 */ /* 0x000fe400078e0a03 */
[----:B------:R-:W-:-:S04]  /*3e80*/  IMAD.HI.U32 R3, R4, R45, RZ ;  /* 0x0000002d04037227 */ /* 0x000fc800078e00ff */
[--C-:B------:R-:W-:Y:S02]  /*3e90*/  @!P0 IMAD.IADD R57, R57, 0x1, -R6.reuse ;  /* 0x0000000139398824 */ /* 0x100fe400078e0a06 */
[----:B------:R-:W-:Y:S02]  /*3ea0*/  IMAD.MOV R3, RZ, RZ, -R3 ;  /* 0x000000ffff037224 */ /* 0x000fe400078e0a03 */
[--C-:B------:R-:W-:Y:S01]  /*3eb0*/  @!P5 IMAD.IADD R69, R69, 0x1, -R6.reuse ;  /* 0x000000014545d824 */ /* 0x100fe200078e0a06 */
[C---:B------:R-:W-:Y:S01]  /*3ec0*/  ISETP.GT.U32.AND P0, PT, R6.reuse, R57, PT ;  /* 0x000000390600720c */ /* 0x040fe20003f04070 */
[----:B------:R-:W-:Y:S01]  /*3ed0*/  IMAD R45, R6, R3, R45 ;  /* 0x00000003062d7224 */ /* 0x000fe200078e022d */
[----:B------:R-:W-:Y:S01]  /*3ee0*/  ISETP.GE.AND P5, PT, R19, RZ, PT ;  /* 0x000000ff1300720c */ /* 0x000fe20003fa6270 */
[--C-:B------:R-:W-:Y:S01]  /*3ef0*/  @!P2 IMAD.IADD R61, R61, 0x1, -R6.reuse ;  /* 0x000000013d3da824 */ /* 0x100fe200078e0a06 */
[----:B------:R-:W-:Y:S01]  /*3f00*/  ISETP.GE.AND P2, PT, R8, RZ, PT ;  /* 0x000000ff0800720c */ /* 0x000fe20003f46270 */
[----:B------:R-:W-:Y:S01]  /*3f10*/  @!P6 IMAD.IADD R53, R53, 0x1, -R6 ;  /* 0x000000013535e824 */ /* 0x000fe200078e0a06 */
[----:B------:R-:W-:Y:S01]  /*3f20*/  ISETP.GT.U32.AND P6, PT, R6, R45, PT ;  /* 0x0000002d0600720c */ /* 0x000fe20003fc4070 */
[----:B------:R-:W-:-:S02]  /*3f30*/  VIADD R8, R2, 0x53 ;  /* 0x0000005302087836 */ /* 0x000fc40000000000 */
[----:B------:R-:W-:Y:S01]  /*3f40*/  @!P3 IMAD.MOV R69, RZ, RZ, -R69 ;  /* 0x000000ffff45b224 */ /* 0x000fe200078e0a45 */
[C---:B------:R-:W-:Y:S01]  /*3f50*/  ISETP.GT.U32.AND P3, PT, R6.reuse, R61, PT ;  /* 0x0000003d0600720c */ /* 0x040fe20003f64070 */
[----:B------:R-:W-:Y:S01]  /*3f60*/  IMAD R49, R6, R5, R49 ;  /* 0x0000000506317224 */ /* 0x000fe200078e0231 */
[----:B------:R-:W-:Y:S01]  /*3f70*/  IABS R41, R8 ;  /* 0x0000000800297213 */ /* 0x000fe20000000000 */
[----:B------:R-:W-:Y:S01]  /*3f80*/  @!P0 IMAD.IADD R57, R57, 0x1, -R6 ;  /* 0x0000000139398824 */ /* 0x000fe200078e0a06 */
[----:B------:R-:W-:Y:S01]  /*3f90*/  ISETP.GE.AND P0, PT, R7, RZ, PT ;  /* 0x000000ff0700720c */ /* 0x000fe20003f06270 */
[----:B------:R-:W-:Y:S02]  /*3fa0*/  VIADD R7, R2, 0x55 ;  /* 0x0000005502077836 */ /* 0x000fe40000000000 */
[----:B------:R-:W-:-:S03]  /*3fb0*/  IMAD.HI.U32 R3, R4, R41, RZ ;  /* 0x0000002904037227 */ /* 0x000fc600078e00ff */
[----:B------:R-:W-:Y:S01]  /*3fc0*/  IABS R33, R7 ;  /* 0x0000000700217213 */ /* 0x000fe20000000000 */
[----:B------:R-:W-:Y:S01]  /*3fd0*/  @!P1 IMAD.MOV R77, RZ, RZ, -R77 ;  /* 0x000000ffff4d9224 */ /* 0x000fe200078e0a4d */
[----:B------:R-:W-:Y:S01]  /*3fe0*/  ISETP.GE.AND P1, PT, R15, RZ, PT ;  /* 0x000000ff0f00720c */ /* 0x000fe20003f26270 */
[--C-:B------:R-:W-:Y:S02]  /*3ff0*/  @!P6 IMAD.IADD R45, R45, 0x1, -R6.reuse ;  /* 0x000000012d2de824 */ /* 0x100fe400078e0a06 */
[----:B------:R-:W-:Y:S02]  /*4000*/  IMAD.MOV R3, RZ, RZ, -R3 ;  /* 0x000000ffff037224 */ /* 0x000fe400078e0a03 */
[----:B------:R-:W-:Y:S01]  /*4010*/  VIADD R15, R2, 0x54 ;  /* 0x00000054020f7836 */ /* 0x000fe20000000000 */
[C---:B------:R-:W-:Y:S01]  /*4020*/  ISETP.GT.U32.AND P6, PT, R6.reuse, R45, PT ;  /* 0x0000002d0600720c */ /* 0x040fe20003fc4070 */
[----:B------:R-:W-:Y:S01]  /*4030*/  @!P3 IMAD.IADD R61, R61, 0x1, -R6 ;  /* 0x000000013d3db824 */ /* 0x000fe200078e0a06 */
[C---:B------:R-:W-:Y:S01]  /*4040*/  ISETP.GT.U32.AND P3, PT, R6.reuse, R49, PT ;  /* 0x000000310600720c */ /* 0x040fe20003f64070 */
[----:B------:R-:W-:Y:S01]  /*4050*/  IMAD R41, R6, R3, R41 ;  /* 0x0000000306297224 */ /* 0x000fe200078e0229 */
[----:B------:R-:W-:Y:S01]  /*4060*/  IABS R37, R15 ;  /* 0x0000000f00257213 */ /* 0x000fe20000000000 */
[----:B------:R-:W-:-:S04]  /*4070*/  IMAD.HI.U32 R3, R4, R33, RZ ;  /* 0x0000002104037227 */ /* 0x000fc800078e00ff */
[----:B------:R-:W-:Y:S02]  /*4080*/  IMAD.MOV R3, RZ, RZ, -R3 ;  /* 0x000000ffff037224 */ /* 0x000fe400078e0a03 */
[----:B------:R-:W-:-:S04]  /*4090*/  IMAD.HI.U32 R5, R4, R37, RZ ;  /* 0x0000002504057227 */ /* 0x000fc800078e00ff */
[C---:B------:R-:W-:Y:S02]  /*40a0*/  IMAD R33, R6.reuse, R3, R33 ;  /* 0x0000000306217224 */ /* 0x040fe400078e0221 */
[----:B------:R-:W-:Y:S02]  /*40b0*/  IMAD.MOV R5, RZ, RZ, -R5 ;  /* 0x000000ffff057224 */ /* 0x000fe400078e0a05 */
[--C-:B------:R-:W-:Y:S01]  /*40c0*/  @!P3 IMAD.IADD R49, R49, 0x1, -R6.reuse ;  /* 0x000000013131b824 */ /* 0x100fe200078e0a06 */
[----:B------:R-:W-:Y:S01]  /*40d0*/  ISETP.GE.AND P3, PT, R9, RZ, PT ;  /* 0x000000ff0900720c */ /* 0x000fe20003f66270 */
[----:B------:R-:W-:Y:S01]  /*40e0*/  @!P6 IMAD.IADD R45, R45, 0x1, -R6 ;  /* 0x000000012d2de824 */ /* 0x000fe200078e0a06 */
[----:B------:R-:W-:Y:S01]  /*40f0*/  ISETP.GT.U32.AND P6, PT, R6, R33, PT ;  /* 0x000000210600720c */ /* 0x000fe20003fc4070 */
[----:B------:R-:W-:Y:S02]  /*4100*/  VIADD R9, R2, 0x56 ;  /* 0x0000005602097836 */ /* 0x000fe40000000000 */
[----:B------:R-:W-:-:S02]  /*4110*/  IMAD R37, R6, R5, R37 ;  /* 0x0000000506257224 */ /* 0x000fc400078e0225 */
[----:B------:R-:W-:Y:S01]  /*4120*/  @!P1 IMAD.MOV R61, RZ, RZ, -R61 ;  /* 0x000000ffff3d9224 */ /* 0x000fe200078e0a3d */
[----:B------:R-:W-:Y:S01]  /*4130*/  ISETP.GT.U32.AND P1, PT, R6, R41, PT ;  /* 0x000000290600720c */ /* 0x000fe20003f24070 */
[----:B------:R-:W-:Y:S01]  /*4140*/  @!P2 IMAD.MOV R53, RZ, RZ, -R53 ;  /* 0x000000ffff35a224 */ /* 0x000fe200078e0a35 */
[----:B------:R-:W-:Y:S01]  /*4150*/  IABS R29, R9 ;  /* 0x00000009001d7213 */ /* 0x000fe20000000000 */
[----:B------:R-:W-:Y:S01]  /*4160*/  VIADD R5, R2, 0x57 ;  /* 0x0000005702057836 */ /* 0x000fe20000000000 */
[C---:B------:R-:W-:Y:S01]  /*4170*/  ISETP.GT.U32.AND P2, PT, R6.reuse, R37, PT ;  /* 0x000000250600720c */ /* 0x040fe20003f44070 */
[----:B------:R-:W-:Y:S01]  /*4180*/  @!P4 IMAD.MOV R65, RZ, RZ, -R65 ;  /* 0x000000ffff41c224 */ /* 0x000fe200078e0a41 */
[----:B------:R-:W-:Y:S01]  /*4190*/  ISETP.GT.U32.AND P4, PT, R6, R49, PT ;  /* 0x000000310600720c */ /* 0x000fe20003f84070 */
[----:B------:R-:W-:Y:S01]  /*41a0*/  IMAD.HI.U32 R3, R4, R29, RZ ;  /* 0x0000001d04037227 */ /* 0x000fe200078e00ff */
[----:B------:R-:W-:-:S03]  /*41b0*/  IABS R23, R5 ;  /* 0x0000000500177213 */ /* 0x000fc60000000000 */
[--C-:B------:R-:W-:Y:S02]  /*41c0*/  @!P6 IMAD.IADD R33, R33, 0x1, -R6.reuse ;  /* 0x000000012121e824 */ /* 0x100fe400078e0a06 */
[----:B------:R-:W-:Y:S02]  /*41d0*/  IMAD.MOV R3, RZ, RZ, -R3 ;  /* 0x000000ffff037224 */ /* 0x000fe400078e0a03 */
[--C-:B------:R-:W-:Y:S01]  /*41e0*/  @!P1 IMAD.IADD R41, R41, 0x1, -R6.reuse ;  /* 0x0000000129299824 */ /* 0x100fe200078e0a06 */
[C---:B------:R-:W-:Y:S01]  /*41f0*/  ISETP.GT.U32.AND P6, PT, R6.reuse, R33, PT ;  /* 0x000000210600720c */ /* 0x040fe20003fc4070 */
[C---:B------:R-:W-:Y:S01]  /*4200*/  IMAD R29, R6.reuse, R3, R29 ;  /* 0x00000003061d7224 */ /* 0x040fe200078e021d */
[----:B------:R-:W-:Y:S01]  /*4210*/  ISETP.GE.AND P1, PT, R7, RZ, PT ;  /* 0x000000ff0700720c */ /* 0x000fe20003f26270 */
[----:B------:R-:W-:Y:S01]  /*4220*/  @!P2 IMAD.IADD R37, R37, 0x1, -R6 ;  /* 0x000000012525a824 */ /* 0x000fe200078e0a06 */
[----:B------:R-:W-:Y:S01]  /*4230*/  ISETP.GT.U32.AND P2, PT, R6, R41, PT ;  /* 0x000000290600720c */ /* 0x000fe20003f44070 */
[----:B------:R-:W-:-:S04]  /*4240*/  IMAD.HI.U32 R3, R4, R23, RZ ;  /* 0x0000001704037227 */ /* 0x000fc800078e00ff */
[----:B------:R-:W-:Y:S02]  /*4250*/  IMAD.MOV R3, RZ, RZ, -R3 ;  /* 0x000000ffff037224 */ /* 0x000fe400078e0a03 */
[----:B------:R-:W-:Y:S02]  /*4260*/  VIADD R7, R2, 0x58 ;  /* 0x0000005802077836 */ /* 0x000fe40000000000 */
[C---:B------:R-:W-:Y:S02]  /*4270*/  IMAD R23, R6.reuse, R3, R23 ;  /* 0x0000000306177224 */ /* 0x040fe400078e0217 */
[--C-:B------:R-:W-:Y:S01]  /*4280*/  @!P6 IMAD.IADD R33, R33, 0x1, -R6.reuse ;  /* 0x000000012121e824 */ /* 0x100fe200078e0a06 */
[----:B------:R-:W-:Y:S01]  /*4290*/  IABS R19, R7 ;  /* 0x0000000700137213 */ /* 0x000fe20000000000 */
[--C-:B------:R-:W-:Y:S01]  /*42a0*/  @!P2 IMAD.IADD R41, R41, 0x1, -R6.reuse ;  /* 0x000000012929a824 */ /* 0x100fe200078e0a06 */
[C---:B------:R-:W-:Y:S01]  /*42b0*/  ISETP.GT.U32.AND P6, PT, R6.reuse, R23, PT ;  /* 0x000000170600720c */ /* 0x040fe20003fc4070 */
[----:B------:R-:W-:Y:S01]  /*42c0*/  @!P4 IMAD.IADD R49, R49, 0x1, -R6 ;  /* 0x000000013131c824 */ /* 0x000fe200078e0a06 */
[----:B------:R-:W-:Y:S01]  /*42d0*/  ISETP.GT.U32.AND P2, PT, R6, R29, PT ;  /* 0x0000001d0600720c */ /* 0x000fe20003f44070 */
[----:B------:R-:W-:Y:S01]  /*42e0*/  @!P5 IMAD.MOV R57, RZ, RZ, -R57 ;  /* 0x000000ffff39d224 */ /* 0x000fe200078e0a39 */
[----:B------:R-:W-:Y:S01]  /*42f0*/  ISETP.GE.AND P5, PT, R8, RZ, PT ;  /* 0x000000ff0800720c */ /* 0x000fe20003fa6270 */
[----:B------:R-:W-:Y:S01]  /*4300*/  @!P0 IMAD.MOV R49, RZ, RZ, -R49 ;  /* 0x000000ffff318224 */ /* 0x000fe200078e0a31 */
[----:B------:R-:W-:Y:S01]  /*4310*/  ISETP.GT.U32.AND P0, PT, R6, R37, PT ;  /* 0x000000250600720c */ /* 0x000fe20003f04070 */
[----:B------:R-:W-:Y:S01]  /*4320*/  VIADD R8, R2, 0x59 ;  /* 0x0000005902087836 */ /* 0x000fe20000000000 */
[----:B------:R-:W-:Y:S01]  /*4330*/  ISETP.GE.AND P4, PT, R15, RZ, PT ;  /* 0x000000ff0f00720c */ /* 0x000fe20003f86270 */
[----:B------:R-:W-:-:S03]  /*4340*/  IMAD.HI.U32 R3, R4, R19, RZ ;  /* 0x0000001304037227 */ /* 0x000fc600078e00ff */
[----:B------:R-:W-:Y:S01]  /*4350*/  IABS R15, R8 ;  /* 0x00000008000f7213 */ /* 0x000fe20000000000 */
[--C-:B------:R-:W-:Y:S02]  /*4360*/  @!P6 IMAD.IADD R23, R23, 0x1, -R6.reuse ;  /* 0x000000011717e824 */ /* 0x100fe400078e0a06 */
[----:B------:R-:W-:Y:S02]  /*4370*/  IMAD.MOV R3, RZ, RZ, -R3 ;  /* 0x000000ffff037224 */ /* 0x000fe400078e0a03 */
[----:B------:R-:W-:Y:S01]  /*4380*/  VIADD R21, R2, 0x5a ;  /* 0x0000005a02157836 */ /* 0x000fe20000000000 */
[C---:B------:R-:W-:Y:S01]  /*4390*/  ISETP.GT.U32.AND P6, PT, R6.reuse, R23, PT ;  /* 0x000000170600720c */ /* 0x040fe20003fc4070 */
[----:B------:R-:W-:Y:S02]  /*43a0*/  @!P2 IMAD.IADD R29, R29, 0x1, -R6 ;  /* 0x000000011d1da824 */ /* 0x000fe400078e0a06 */
[----:B------:R-:W-:Y:S01]  /*43b0*/  @!P3 IMAD.MOV R45, RZ, RZ, -R45 ;  /* 0x000000ffff2db224 */ /* 0x000fe200078e0a2d */
[----:B------:R-:W-:Y:S01]  /*43c0*/  ISETP.GE.AND P3, PT, R9, RZ, PT ;  /* 0x000000ff0900720c */ /* 0x000fe20003f66270 */
[----:B------:R-:W-:Y:S01]  /*43d0*/  IMAD R19, R6, R3, R19 ;  /* 0x0000000306137224 */ /* 0x000fe200078e0213 */
[----:B------:R-:W-:Y:S01]  /*43e0*/  IABS R9, R21 ;  /* 0x0000001500097213 */ /* 0x000fe20000000000 */
[----:B------:R-:W-:Y:S01]  /*43f0*/  IMAD.HI.U32 R3, R4, R15, RZ ;  /* 0x0000000f04037227 */ /* 0x000fe200078e00ff */
[----:B------:R-:W-:-:S03]  /*4400*/  ISETP.GT.U32.AND P2, PT, R6, R29, PT ;  /* 0x0000001d0600720c */ /* 0x000fc60003f44070 */
[----:B------:R-:W-:Y:S01]  /*4410*/  @!P0 IMAD.IADD R37, R37, 0x1, -R6 ;  /* 0x0000000125258824 */ /* 0x000fe200078e0a06 */
[----:B------:R-:W-:Y:S01]  /*4420*/  ISETP.GE.AND P0, PT, R5, RZ, PT ;  /* 0x000000ff0500720c */ /* 0x000fe20003f06270 */
[----:B------:R-:W-:Y:S02]  /*4430*/  IMAD.MOV R3, RZ, RZ, -R3 ;  /* 0x000000ffff037224 */ /* 0x000fe400078e0a03 */
[----:B------:R-:W-:-:S04]  /*4440*/  IMAD.HI.U32 R5, R4, R9, RZ ;  /* 0x0000000904057227 */ /* 0x000fc800078e00ff */
[----:B------:R-:W-:Y:S01]  /*4450*/  @!P4 IMAD.MOV R37, RZ, RZ, -R37 ;  /* 0x000000ffff25c224 */ /* 0x000fe200078e0a25 */
[C---:B------:R-:W-:Y:S01]  /*4460*/  ISETP.GT.U32.AND P4, PT, R6.reuse, R19, PT ;  /* 0x000000130600720c */ /* 0x040fe20003f84070 */
[C---:B------:R-:W-:Y:S02]  /*4470*/  IMAD R15, R6.reuse, R3, R15 ;  /* 0x00000003060f7224 */ /* 0x040fe400078e020f */
[----:B------:R-:W-:Y:S02]  /*4480*/  IMAD.MOV R5, RZ, RZ, -R5 ;  /* 0x000000ffff057224 */ /* 0x000fe400078e0a05 */
[--C-:B------:R-:W-:Y:S01]  /*4490*/  @!P6 IMAD.IADD R23, R23, 0x1, -R6.reuse ;  /* 0x000000011717e824 */ /* 0x100fe200078e0a06 */
[C---:B------:R-:W-:Y:S01]  /*44a0*/  ISETP.GT.U32.AND P6, PT, R6.reuse, R15, PT ;  /* 0x0000000f0600720c */ /* 0x040fe20003fc4070 */
[----:B------:R-:W-:Y:S01]  /*44b0*/  @!P2 IMAD.IADD R29, R29, 0x1, -R6 ;  /* 0x000000011d1da824 */ /* 0x000fe200078e0a06 */
[----:B------:R-:W-:Y:S01]  /*44c0*/  ISETP.GE.AND P2, PT, R21, RZ, PT ;  /* 0x000000ff1500720c */ /* 0x000fe20003f46270 */
[----:B------:R-:W-:-:S02]  /*44d0*/  IMAD R9, R6, R5, R9 ;  /* 0x0000000506097224 */ /* 0x000fc400078e0209 */
[----:B------:R-:W-:Y:S02]  /*44e0*/  @!P3 IMAD.MOV R29, RZ, RZ, -R29 ;  /* 0x000000ffff1db224 */ /* 0x000fe400078e0a1d */
[----:B------:R-:W-:Y:S01]  /*44f0*/  @!P1 IMAD.MOV R33, RZ, RZ, -R33 ;  /* 0x000000ffff219224 */ /* 0x000fe200078e0a21 */
[----:B------:R-:W-:Y:S01]  /*4500*/  ISETP.GT.U32.AND P3, PT, R6, R9, PT ;  /* 0x000000090600720c */ /* 0x000fe20003f64070 */
[--C-:B------:R-:W-:Y:S01]  /*4510*/  @!P4 IMAD.IADD R19, R19, 0x1, -R6.reuse ;  /* 0x000000011313c824 */ /* 0x100fe200078e0a06 */
[----:B------:R-:W-:Y:S01]  /*4520*/  ISETP.GE.AND P1, PT, R8, RZ, PT ;  /* 0x000000ff0800720c */ /* 0x000fe20003f26270 */
[C---:B------:R-:W-:Y:S02]  /*4530*/  VIADD R8, R2.reuse, 0x5b ;  /* 0x0000005b02087836 */ /* 0x040fe40000000000 */
[----:B------:R-:W-:Y:S01]  /*4540*/  @!P5 IMAD.MOV R41, RZ, RZ, -R41 ;  /* 0x000000ffff29d224 */ /* 0x000fe200078e0a29 */
[----:B------:R-:W-:Y:S01]  /*4550*/  ISETP.GE.AND P5, PT, R7, RZ, PT ;  /* 0x000000ff0700720c */ /* 0x000fe20003fa6270 */
[----:B------:R-:W-:Y:S01]  /*4560*/  @!P6 IMAD.IADD R15, R15, 0x1, -R6 ;  /* 0x000000010f0fe824 */ /* 0x000fe200078e0a06 */
[----:B------:R-:W-:Y:S01]  /*4570*/  IABS R7, R8 ;  /* 0x0000000800077213 */ /* 0x000fe20000000000 */
[----:B------:R-:W-:Y:S01]  /*4580*/  VIADD R5, R2, 0x5c ;  /* 0x0000005c02057836 */ /* 0x000fe20000000000 */
[----:B------:R-:W-:Y:S01]  /*4590*/  ISETP.GT.U32.AND P4, PT, R6, R19, PT ;  /* 0x000000130600720c */ /* 0x000fe20003f84070 */
[----:B------:R-:W-:Y:S01]  /*45a0*/  VIADD R24, R2, 0x5d ;  /* 0x0000005d02187836 */ /* 0x000fe20000000000 */
[----:B------:R-:W-:Y:S01]  /*45b0*/  ISETP.GT.U32.AND P6, PT, R6, R15, PT ;  /* 0x0000000f0600720c */ /* 0x000fe20003fc4070 */
[----:B------:R-:W-:Y:S01]  /*45c0*/  IMAD.HI.U32 R3, R4, R7, RZ ;  /* 0x0000000704037227 */ /* 0x000fe200078e00ff */
[----:B------:R-:W-:-:S02]  /*45d0*/  IABS R21, R5 ;  /* 0x0000000500157213 */ /* 0x000fc40000000000 */
[----:B------:R-:W-:Y:S01]  /*45e0*/  IABS R25, R24 ;  /* 0x0000001800197213 */ /* 0x000fe20000000000 */
[--C-:B------:R-:W-:Y:S02]  /*45f0*/  @!P3 IMAD.IADD R9, R9, 0x1, -R6.reuse ;  /* 0x000000010909b824 */ /* 0x100fe400078e0a06 */
[----:B------:R-:W-:Y:S01]  /*4600*/  @!P0 IMAD.MOV R23, RZ, RZ, -R23 ;  /* 0x000000ffff178224 */ /* 0x000fe200078e0a17 */
[----:B------:R-:W-:Y:S01]  /*4610*/  ISETP.GE.AND P0, PT, R8, RZ, PT ;  /* 0x000000ff0800720c */ /* 0x000fe20003f06270 */
[----:B------:R-:W-:Y:S01]  /*4620*/  IMAD.MOV R8, RZ, RZ, -R3 ;  /* 0x000000ffff087224 */ /* 0x000fe200078e0a03 */
[C---:B------:R-:W-:Y:S01]  /*4630*/  ISETP.GT.U32.AND P3, PT, R6.reuse, R9, PT ;  /* 0x000000090600720c */ /* 0x040fe20003f64070 */
[----:B------:R-:W-:Y:S01]  /*4640*/  @!P4 IMAD.IADD R19, R19, 0x1, -R6 ;  /* 0x000000011313c824 */ /* 0x000fe200078e0a06 */
[----:B------:R-:W-:Y:S01]  /*4650*/  ISETP.GE.AND P4, PT, R5, RZ, PT ;  /* 0x000000ff0500720c */ /* 0x000fe20003f86270 */
[----:B------:R-:W-:Y:S02]  /*4660*/  IMAD R7, R6, R8, R7 ;  /* 0x0000000806077224 */ /* 0x000fe400078e0207 */
[----:B------:R-:W-:-:S04]  /*4670*/  IMAD.HI.U32 R3, R4, R21, RZ ;  /* 0x0000001504037227 */ /* 0x000fc800078e00ff */
[----:B------:R-:W-:-:S04]  /*4680*/  IMAD.HI.U32 R5, R4, R25, RZ ;  /* 0x0000001904057227 */ /* 0x000fc800078e00ff */
[--C-:B------:R-:W-:Y:S01]  /*4690*/  @!P6 IMAD.IADD R15, R15, 0x1, -R6.reuse ;  /* 0x000000010f0fe824 */ /* 0x100fe200078e0a06 */
[C---:B------:R-:W-:Y:S01]  /*46a0*/  ISETP.GT.U32.AND P6, PT, R6.reuse, R7, PT ;  /* 0x000000070600720c */ /* 0x040fe20003fc4070 */
[----:B------:R-:W-:Y:S02]  /*46b0*/  IMAD.MOV R3, RZ, RZ, -R3 ;  /* 0x000000ffff037224 */ /* 0x000fe400078e0a03 */
[----:B------:R-:W-:Y:S02]  /*46c0*/  IMAD.MOV R5, RZ, RZ, -R5 ;  /* 0x000000ffff057224 */ /* 0x000fe400078e0a05 */
[C---:B------:R-:W-:Y:S02]  /*46d0*/  IMAD R8, R6.reuse, R3, R21 ;  /* 0x0000000306087224 */ /* 0x040fe400078e0215 */
[----:B------:R-:W-:Y:S02]  /*46e0*/  IMAD R21, R6, R5, R25 ;  /* 0x0000000506157224 */ /* 0x000fe400078e0219 */
[----:B------:R-:W-:-:S02]  /*46f0*/  @!P3 IMAD.IADD R9, R9, 0x1, -R6 ;  /* 0x000000010909b824 */ /* 0x000fc400078e0a06 */
[----:B------:R-:W-:Y:S01]  /*4700*/  @!P1 IMAD.MOV R15, RZ, RZ, -R15 ;  /* 0x000000ffff0f9224 */ /* 0x000fe200078e0a0f */
[C---:B------:R-:W-:Y:S01]  /*4710*/  ISETP.GT.U32.AND P1, PT, R6.reuse, R8, PT ;  /* 0x000000080600720c */ /* 0x040fe20003f24070 */
[----:B------:R-:W-:Y:S01]  /*4720*/  @!P2 IMAD.MOV R9, RZ, RZ, -R9 ;  /* 0x000000ffff09a224 */ /* 0x000fe200078e0a09 */
[----:B------:R-:W-:Y:S01]  /*4730*/  ISETP.GT.U32.AND P2, PT, R6, R21, PT ;  /* 0x000000150600720c */ /* 0x000fe20003f44070 */
[C---:B------:R-:W-:Y:S02]  /*4740*/  VIADD R25, R2.reuse, 0x5f ;  /* 0x0000005f02197836 */ /* 0x040fe40000000000 */
[----:B------:R-:W-:Y:S02]  /*4750*/  @!P6 IMAD.IADD R7, R7, 0x1, -R6 ;  /* 0x000000010707e824 */ /* 0x000fe400078e0a06 */
[C---:B------:R-:W-:Y:S01]  /*4760*/  VIADD R107, R2.reuse, 0x61 ;  /* 0x00000061026b7836 */ /* 0x040fe20000000000 */
[----:B------:R-:W-:Y:S01]  /*4770*/  IABS R43, R25 ;  /* 0x00000019002b7213 */ /* 0x000fe20000000000 */
[----:B------:R-:W-:Y:S01]  /*4780*/  VIADD R3, R2, 0x5e ;  /* 0x0000005e02037836 */ /* 0x000fe20000000000 */
[----:B------:R-:W-:Y:S01]  /*4790*/  ISETP.GT.U32.AND P6, PT, R6, R7, PT ;  /* 0x000000070600720c */ /* 0x000fe20003fc4070 */
[----:B------:R-:W-:Y:S01]  /*47a0*/  @!P5 IMAD.MOV R19, RZ, RZ, -R19 ;  /* 0x000000ffff13d224 */ /* 0x000fe200078e0a13 */
[----:B------:R-:W-:Y:S01]  /*47b0*/  IABS R67, R107 ;  /* 0x0000006b00437213 */ /* 0x000fe20000000000 */
[----:B------:R-:W-:Y:S01]  /*47c0*/  IMAD.HI.U32 R5, R4, R43, RZ ;  /* 0x0000002b04057227 */ /* 0x000fe200078e00ff */
[----:B------:R-:W-:-:S02]  /*47d0*/  IABS R31, R3 ;  /* 0x00000003001f7213 */ /* 0x000fc40000000000 */
[----:B------:R-:W-:Y:S01]  /*47e0*/  ISETP.GE.AND P5, PT, R24, RZ, PT ;  /* 0x000000ff1800720c */ /* 0x000fe20003fa6270 */
[--C-:B------:R-:W-:Y:S01]  /*47f0*/  @!P2 IMAD.IADD R21, R21, 0x1, -R6.reuse ;  /* 0x000000011515a824 */ /* 0x100fe200078e0a06 */
[----:B------:R-:W-:Y:S01]  /*4800*/  ISETP.GE.AND P3, PT, R3, RZ, PT ;  /* 0x000000ff0300720c */ /* 0x000fe20003f66270 */
[--C-:B------:R-:W-:Y:S02]  /*4810*/  @!P1 IMAD.IADD R8, R8, 0x1, -R6.reuse ;  /* 0x0000000108089824 */ /* 0x100fe400078e0a06 */
[----:B------:R-:W-:Y:S01]  /*4820*/  IMAD.MOV R5, RZ, RZ, -R5 ;  /* 0x000000ffff057224 */ /* 0x000fe200078e0a05 */
[C---:B------:R-:W-:Y:S01]  /*4830*/  ISETP.GT.U32.AND P2, PT, R6.reuse, R21, PT ;  /* 0x000000150600720c */ /* 0x040fe20003f44070 */
[----:B------:R-:W-:Y:S01]  /*4840*/  @!P6 IMAD.IADD R7, R7, 0x1, -R6 ;  /* 0x000000010707e824 */ /* 0x000fe200078e0a06 */
[C---:B------:R-:W-:Y:S01]  /*4850*/  ISETP.GT.U32.AND P1, PT, R6.reuse, R8, PT ;  /* 0x000000080600720c */ /* 0x040fe20003f24070 */
[----:B------:R-:W-:Y:S01]  /*4860*/  IMAD R43, R6, R5, R43 ;  /* 0x00000005062b7224 */ /* 0x000fe200078e022b */
[----:B------:R-:W-:Y:S01]  /*4870*/  ISETP.GE.AND P6, PT, R25, RZ, PT ;  /* 0x000000ff1900720c */ /* 0x000fe20003fc6270 */
[----:B------:R-:W-:-:S04]  /*4880*/  IMAD.HI.U32 R5, R4, R67, RZ ;  /* 0x0000004304057227 */ /* 0x000fc800078e00ff */
[----:B------:R-:W-:-:S04]  /*4890*/  IMAD.HI.U32 R3, R4, R31, RZ ;  /* 0x0000001f04037227 */ /* 0x000fc800078e00ff */
[----:B------:R-:W-:Y:S01]  /*48a0*/  @!P0 IMAD.MOV R7, RZ, RZ, -R7 ;  /* 0x000000ffff078224 */ /* 0x000fe200078e0a07 */
[----:B------:R-:W-:Y:S01]  /*48b0*/  ISETP.GT.U32.AND P0, PT, R6, R43, PT ;  /* 0x0000002b0600720c */ /* 0x000fe20003f04070 */
[----:B------:R-:W-:Y:S02]  /*48c0*/  VIADD R75, R2, 0x60 ;  /* 0x00000060024b7836 */ /* 0x000fe40000000000 */
[----:B------:R-:W-:Y:S02]  /*48d0*/  IMAD.MOV R5, RZ, RZ, -R5 ;  /* 0x000000ffff057224 */ /* 0x000fe400078e0a05 */
[----:B------:R-:W-:Y:S01]  /*48e0*/  IMAD.MOV R24, RZ, RZ, -R3 ;  /* 0x000000ffff187224 */ /* 0x000fe200078e0a03 */
[----:B------:R-:W-:Y:S01]  /*48f0*/  IABS R55, R75 ;  /* 0x0000004b00377213 */ /* 0x000fe20000000000 */
[----:B------:R-:W-:Y:S02]  /*4900*/  IMAD R67, R6, R5, R67 ;  /* 0x0000000506437224 */ /* 0x000fe400078e0243 */
[----:B------:R-:W-:-:S02]  /*4910*/  @!P2 IMAD.IADD R21, R21, 0x1, -R6 ;  /* 0x000000011515a824 */ /* 0x000fc400078e0a06 */
[----:B------:R-:W-:Y:S02]  /*4920*/  IMAD R31, R6, R24, R31 ;  /* 0x00000018061f7224 */ /* 0x000fe400078e021f */
[----:B------:R-:W-:Y:S02]  /*4930*/  @!P1 IMAD.IADD R8, R8, 0x1, -R6 ;  /* 0x0000000108089824 */ /* 0x000fe400078e0a06 */
[----:B------:R-:W-:Y:S01]  /*4940*/  VIADD R24, R2, 0x62 ;  /* 0x0000006202187836 */ /* 0x000fe20000000000 */
[C---:B------:R-:W-:Y:S01]  /*4950*/  ISETP.GT.U32.AND P1, PT, R6.reuse, R31, PT ;  /* 0x0000001f0600720c */ /* 0x040fe20003f24070 */
[----:B------:R-:W-:Y:S01]  /*4960*/  @!P5 IMAD.MOV R21, RZ, RZ, -R21 ;  /* 0x000000ffff15d224 */ /* 0x000fe200078e0a15 */
[----:B------:R-:W-:Y:S01]  /*4970*/  ISETP.GT.U32.AND P5, PT, R6, R67, PT ;  /* 0x000000430600720c */ /* 0x000fe20003fa4070 */
[----:B------:R-:W-:-:S04]  /*4980*/  IMAD.HI.U32 R3, R4, R55, RZ ;  /* 0x0000003704037227 */ /* 0x000fc800078e00ff */
[----:B------:R-:W-:Y:S01]  /*4990*/  @!P4 IMAD.MOV R8, RZ, RZ, -R8 ;  /* 0x000000ffff08c224 */ /* 0x000fe200078e0a08 */
[----:B------:R-:W-:Y:S01]  /*49a0*/  ISETP.GE.AND P4, PT, R75, RZ, PT ;  /* 0x000000ff4b00720c */ /* 0x000fe20003f86270 */
[----:B------:R-:W-:Y:S01]  /*49b0*/  @!P0 IMAD.IADD R43, R43, 0x1, -R6 ;  /* 0x000000012b2b8824 */ /* 0x000fe200078e0a06 */
[----:B------:R-:W-:Y:S01]  /*49c0*/  IABS R75, R24 ;  /* 0x00000018004b7213 */ /* 0x000fe20000000000 */
[----:B------:R-:W-:Y:S02]  /*49d0*/  IMAD.MOV R3, RZ, RZ, -R3 ;  /* 0x000000ffff037224 */ /* 0x000fe400078e0a03 */
[----:B------:R-:W-:Y:S01]  /*49e0*/  VIADD R25, R2, 0x63 ;  /* 0x0000006302197836 */ /* 0x000fe20000000000 */
[C---:B------:R-:W-:Y:S01]  /*49f0*/  ISETP.GT.U32.AND P0, PT, R6.reuse, R43, PT ;  /* 0x0000002b0600720c */ /* 0x040fe20003f04070 */
[----:B------:R-:W-:Y:S02]  /*4a00*/  IMAD R55, R6, R3, R55 ;  /* 0x0000000306377224 */ /* 0x000fe400078e0237 */
[----:B------:R-:W-:Y:S01]  /*4a10*/  IMAD.HI.U32 R3, R4, R75, RZ ;  /* 0x0000004b04037227 */ /* 0x000fe200078e00ff */
[----:B------:R-:W-:-:S02]  /*4a20*/  IABS R91, R25 ;  /* 0x00000019005b7213 */ /* 0x000fc40000000000 */
[C---:B------:R-:W-:Y:S01]  /*4a30*/  ISETP.GT.U32.AND P2, PT, R6.reuse, R55, PT ;  /* 0x000000370600720c */ /* 0x040fe20003f44070 */
[----:B------:R-:W-:Y:S02]  /*4a40*/  IMAD.MOV R3, RZ, RZ, -R3 ;  /* 0x000000ffff037224 */ /* 0x000fe400078e0a03 */
[--C-:B------:R-:W-:Y:S02]  /*4a50*/  @!P5 IMAD.IADD R67, R67, 0x1, -R6.reuse ;  /* 0x000000014343d824 */ /* 0x100fe400078e0a06 */
[----:B------:R-:W-:Y:S02]  /*4a60*/  @!P1 IMAD.IADD R31, R31, 0x1, -R6 ;  /* 0x000000011f1f9824 */ /* 0x000fe400078e0a06 */
[C---:B------:R-:W-:Y:S01]  /*4a70*/  IMAD R75, R6.reuse, R3, R75 ;  /* 0x00000003064b7224 */ /* 0x040fe200078e024b */
[----:B------:R-:W-:Y:S01]  /*4a80*/  ISETP.GT.U32.AND P5, PT, R6, R67, PT ;  /* 0x000000430600720c */ /* 0x000fe20003fa4070 */
[----:B------:R-:W-:Y:S01]  /*4a90*/  IMAD.HI.U32 R3, R4, R91, RZ ;  /* 0x0000005b04037227 */ /* 0x000fe200078e00ff */
[----:B------:R-:W-:-:S03]  /*4aa0*/  ISETP.GT.U32.AND P1, PT, R6, R31, PT ;  /* 0x0000001f0600720c */ /* 0x000fc60003f24070 */
[--C-:B------:R-:W-:Y:S01]  /*4ab0*/  @!P0 IMAD.IADD R43, R43, 0x1, -R6.reuse ;  /* 0x000000012b2b8824 */ /* 0x100fe200078e0a06 */
[----:B------:R-:W-:Y:S01]  /*4ac0*/  ISETP.GT.U32.AND P0, PT, R6, R75, PT ;  /* 0x0000004b0600720c */ /* 0x000fe20003f04070 */
[----:B------:R-:W-:Y:S02]  /*4ad0*/  IMAD.MOV R3, RZ, RZ, -R3 ;  /* 0x000000ffff037224 */ /* 0x000fe400078e0a03 */
[----:B------:R-:W-:Y:S02]  /*4ae0*/  VIADD R108, R2, 0x64 ;  /* 0x00000064026c7836 */ /* 0x000fe40000000000 */
[--C-:B------:R-:W-:Y:S02]  /*4af0*/  @!P2 IMAD.IADD R55, R55, 0x1, -R6.reuse ;  /* 0x000000013737a824 */ /* 0x100fe400078e0a06 */
[C---:B------:R-:W-:Y:S01]  /*4b00*/  IMAD R91, R6.reuse, R3, R91 ;  /* 0x00000003065b7224 */ /* 0x040fe200078e025b */
[----:B------:R-:W-:Y:S01]  /*4b10*/  IABS R99, R108 ;  /* 0x0000006c00637213 */ /* 0x000fe20000000000 */
[--C-:B------:R-:W-:Y:S01]  /*4b20*/  @!P5 IMAD.IADD R67, R67, 0x1, -R6.reuse ;  /* 0x000000014343d824 */ /* 0x100fe200078e0a06 */
[C---:B------:R-:W-:Y:S01]  /*4b30*/  ISETP.GT.U32.AND P2, PT, R6.reuse, R55, PT ;  /* 0x000000370600720c */ /* 0x040fe20003f44070 */
[----:B------:R-:W-:Y:S01]  /*4b40*/  @!P1 IMAD.IADD R31, R31, 0x1, -R6 ;  /* 0x000000011f1f9824 */ /* 0x000fe200078e0a06 */
[----:B------:R-:W-:Y:S01]  /*4b50*/  ISETP.GT.U32.AND P5, PT, R6, R91, PT ;  /* 0x0000005b0600720c */ /* 0x000fe20003fa4070 */
[----:B------:R-:W-:Y:S01]  /*4b60*/  IMAD.HI.U32 R5, R4, R99, RZ ;  /* 0x0000006304057227 */ /* 0x000fe200078e00ff */
[----:B------:R-:W-:-:S03]  /*4b70*/  ISETP.GE.AND P1, PT, R107, RZ, PT ;  /* 0x000000ff6b00720c */ /* 0x000fc60003f26270 */
[--C-:B------:R-:W-:Y:S02]  /*4b80*/  @!P0 IMAD.IADD R75, R75, 0x1, -R6.reuse ;  /* 0x000000014b4b8824 */ /* 0x100fe400078e0a06 */
[----:B------:R-:W-:Y:S02]  /*4b90*/  IMAD.MOV R5, RZ, RZ, -R5 ;  /* 0x000000ffff057224 */ /* 0x000fe400078e0a05 */
[----:B------:R-:W-:Y:S01]  /*4ba0*/  VIADD R3, R2, 0x65 ;  /* 0x0000006502037836 */ /* 0x000fe20000000000 */
[C---:B------:R-:W-:Y:S01]  /*4bb0*/  ISETP.GT.U32.AND P0, PT, R6.reuse, R75, PT ;  /* 0x0000004b0600720c */ /* 0x040fe20003f04070 */
[----:B------:R-:W-:Y:S02]  /*4bc0*/  IMAD R99, R6, R5, R99 ;  /* 0x0000000506637224 */ /* 0x000fe400078e0263 */
[--C-:B------:R-:W-:Y:S01]  /*4bd0*/  @!P2 IMAD.IADD R55, R55, 0x1, -R6.reuse ;  /* 0x000000013737a824 */ /* 0x100fe200078e0a06 */
[----:B------:R-:W-:Y:S01]  /*4be0*/  IABS R107, R3 ;  /* 0x00000003006b7213 */ /* 0x000fe20000000000 */
[----:B------:R-:W-:Y:S01]  /*4bf0*/  @!P5 IMAD.IADD R91, R91, 0x1, -R6 ;  /* 0x000000015b5bd824 */ /* 0x000fe200078e0a06 */
[----:B------:R-:W-:Y:S01]  /*4c00*/  ISETP.GE.AND P2, PT, R108, RZ, PT ;  /* 0x000000ff6c00720c */ /* 0x000fe20003f46270 */
[----:B------:R-:W-:Y:S01]  /*4c10*/  @!P1 IMAD.MOV R67, RZ, RZ, -R67 ;  /* 0x000000ffff439224 */ /* 0x000fe200078e0a43 */
[----:B------:R-:W-:Y:S01]  /*4c20*/  ISETP.GT.U32.AND P1, PT, R6, R99, PT ;  /* 0x000000630600720c */ /* 0x000fe20003f24070 */
[----:B------:R-:W-:Y:S01]  /*4c30*/  VIADD R5, R2, 0x66 ;  /* 0x0000006602057836 */ /* 0x000fe20000000000 */
[----:B------:R-:W-:Y:S01]  /*4c40*/  ISETP.GT.U32.AND P5, PT, R6, R91, PT ;  /* 0x0000005b0600720c */ /* 0x000fe20003fa4070 */
[----:B------:R-:W-:Y:S01]  /*4c50*/  @!P4 IMAD.MOV R55, RZ, RZ, -R55 ;  /* 0x000000ffff37c224 */ /* 0x000fe200078e0a37 */
[----:B------:R-:W-:Y:S01]  /*4c60*/  ISETP.GE.AND P4, PT, R3, RZ, PT ;  /* 0x000000ff0300720c */ /* 0x000fe20003f86270 */
[----:B------:R-:W-:Y:S01]  /*4c70*/  @!P3 IMAD.MOV R31, RZ, RZ, -R31 ;  /* 0x000000ffff1fb224 */ /* 0x000fe200078e0a1f */
[----:B------:R-:W-:Y:S01]  /*4c80*/  ISETP.GE.AND P3, PT, R24, RZ, PT ;  /* 0x000000ff1800720c */ /* 0x000fe20003f66270 */
[----:B------:R-:W-:Y:S01]  /*4c90*/  IMAD.HI.U32 R3, R4, R107, RZ ;  /* 0x0000006b04037227 */ /* 0x000fe200078e00ff */
[----:B------:R-:W-:-:S03]  /*4ca0*/  IABS R241, R5 ;  /* 0x0000000500f17213 */ /* 0x000fc60000000000 */
[--C-:B------:R-:W-:Y:S01]  /*4cb0*/  @!P0 IMAD.IADD R75, R75, 0x1, -R6.reuse ;  /* 0x000000014b4b8824 */ /* 0x100fe200078e0a06 */
[----:B------:R-:W-:Y:S01]  /*4cc0*/  ISETP.GE.AND P0, PT, R5, RZ, PT ;  /* 0x000000ff0500720c */ /* 0x000fe20003f06270 */
[----:B------:R-:W-:Y:S02]  /*4cd0*/  VIADD R24, R2, 0x67 ;  /* 0x0000006702187836 */ /* 0x000fe40000000000 */
[----:B------:R-:W-:Y:S02]  /*4ce0*/  IMAD.MOV R5, RZ, RZ, -R3 ;  /* 0x000000ffff057224 */ /* 0x000fe400078e0a03 */
[----:B------:R-:W-:Y:S01]  /*4cf0*/  @!P6 IMAD.MOV R43, RZ, RZ, -R43 ;  /* 0x000000ffff2be224 */ /* 0x000fe200078e0a2b */
[----:B------:R-:W-:Y:S01]  /*4d00*/  ISETP.GE.AND P6, PT, R25, RZ, PT ;  /* 0x000000ff1900720c */ /* 0x000fe20003fc6270 */
[----:B------:R-:W-:Y:S01]  /*4d10*/  IMAD R107, R6, R5, R107 ;  /* 0x00000005066b7224 */ /* 0x000fe200078e026b */
[----:B------:R-:W-:Y:S01]  /*4d20*/  IABS R25, R24 ;  /* 0x0000001800197213 */ /* 0x000fe20000000000 */
[--C-:B------:R-:W-:Y:S01]  /*4d30*/  @!P1 IMAD.IADD R99, R99, 0x1, -R6.reuse ;  /* 0x0000000163639824 */ /* 0x100fe200078e0a06 */
[----:B------:R-:W-:Y:S01]  /*4d40*/  ISETP.GE.AND P1, PT, R24, RZ, PT ;  /* 0x000000ff1800720c */ /* 0x000fe20003f26270 */
[----:B------:R-:W-:Y:S01]  /*4d50*/  @!P5 IMAD.IADD R91, R91, 0x1, -R6 ;  /* 0x000000015b5bd824 */ /* 0x000fe200078e0a06 */
[C---:B------:R-:W-:Y:S01]  /*4d60*/  ISETP.GT.U32.AND P5, PT, R6.reuse, R107, PT ;  /* 0x0000006b0600720c */ /* 0x040fe20003fa4070 */
[----:B------:R-:W-:Y:S01]  /*4d70*/  @!P3 IMAD.MOV R75, RZ, RZ, -R75 ;  /* 0x000000ffff4bb224 */ /* 0x000fe200078e0a4b */
[----:B------:R-:W-:Y:S01]  /*4d80*/  ISETP.GT.U32.AND P3, PT, R6, R99, PT ;  /* 0x000000630600720c */ /* 0x000fe20003f64070 */
[----:B------:R-:W-:Y:S01]  /*4d90*/  IMAD.HI.U32 R5, R4, R25, RZ ;  /* 0x0000001904057227 */ /* 0x000fe200078e00ff */
[----:B------:R-:W-:-:S02]  /*4da0*/  SHF.R.U32.HI R24, RZ, 0x6, R122 ;  /* 0x00000006ff187819 */ /* 0x000fc4000001167a */
[----:B------:R-:W-:Y:S01]  /*4db0*/  LOP3.LUT R122, R122, 0x7f, RZ, 0xc0, !PT ;  /* 0x0000007f7a7a7812 */ /* 0x000fe200078ec0ff */
[----:B------:R-:W-:-:S04]  /*4dc0*/  IMAD.HI.U32 R3, R4, R241, RZ ;  /* 0x000000f104037227 */ /* 0x000fc800078e00ff */
[----:B------:R-:W-:Y:S02]  /*4dd0*/  IMAD.MOV R5, RZ, RZ, -R5 ;  /* 0x000000ffff057224 */ /* 0x000fe400078e0a05 */
[----:B------:R-:W-:Y:S02]  /*4de0*/  IMAD.MOV R3, RZ, RZ, -R3 ;  /* 0x000000ffff037224 */ /* 0x000fe400078e0a03 */
[C---:B------:R-:W-:Y:S02]  /*4df0*/  IMAD R242, R6.reuse, R5, R25 ;  /* 0x0000000506f27224 */ /* 0x040fe400078e0219 */
[----:B------:R-:W-:Y:S01]  /*4e00*/  IMAD R241, R6, R3, R241 ;  /* 0x0000000306f17224 */ /* 0x000fe200078e02f1 */
[----:B------:R-:W-:Y:S01]  /*4e10*/  SGXT.U32 R3, R24, 0x1 ;  /* 0x000000011803781a */ /* 0x000fe20000000000 */
[----:B------:R-:W-:Y:S02]  /*4e20*/  VIADD R108, R2, 0x68 ;  /* 0x00000068026c7836 */ /* 0x000fe40000000000 */
[----:B------:R-:W-:-:S02]  /*4e30*/  @!P5 IMAD.IADD R107, R107, 0x1, -R6 ;  /* 0x000000016b6bd824 */ /* 0x000fc400078e0a06 */
[----:B------:R-:W-:Y:S01]  /*4e40*/  @!P6 IMAD.MOV R91, RZ, RZ, -R91 ;  /* 0x000000ffff5be224 */ /* 0x000fe200078e0a5b */
[C---:B------:R-:W-:Y:S01]  /*4e50*/  ISETP.GT.U32.AND P6, PT, R6.reuse, R242, PT ;  /* 0x000000f20600720c */ /* 0x040fe20003fc4070 */
[----:B------:R-:W-:Y:S01]  /*4e60*/  @!P3 IMAD.IADD R99, R99, 0x1, -R6 ;  /* 0x000000016363b824 */ /* 0x000fe200078e0a06 */
[----:B------:R-:W-:Y:S01]  /*4e70*/  ISETP.GT.U32.AND P3, PT, R6, R241, PT ;  /* 0x000000f10600720c */ /* 0x000fe20003f64070 */
[----:B------:R-:W-:Y:S01]  /*4e80*/  VIADD R111, R2, 0x69 ;  /* 0x00000069026f7836 */ /* 0x000fe20000000000 */
[----:B------:R-:W-:Y:S01]  /*4e90*/  IABS R245, R108 ;  /* 0x0000006c00f57213 */ /* 0x000fe20000000000 */
[----:B------:R-:W-:Y:S01]  /*4ea0*/  @!P2 IMAD.MOV R99, RZ, RZ, -R99 ;  /* 0x000000ffff63a224 */ /* 0x000fe200078e0a63 */
[----:B------:R-:W-:Y:S01]  /*4eb0*/  ISETP.GT.U32.AND P5, PT, R6, R107, PT ;  /* 0x0000006b0600720c */ /* 0x000fe20003fa4070 */
[----:B----4-:R-:W-:Y:S01]  /*4ec0*/  IMAD R123, R3, R152, RZ ;  /* 0x00000098037b7224 */ /* 0x010fe200078e02ff */
[----:B------:R-:W-:Y:S01]  /*4ed0*/  IABS R24, R111 ;  /* 0x0000006f00187213 */ /* 0x000fe20000000000 */
[----:B------:R-:W-:Y:S01]  /*4ee0*/  IMAD.HI.U32 R5, R4, R245, RZ ;  /* 0x000000f504057227 */ /* 0x000fe200078e00ff */
[----:B------:R-:W-:-:S03]  /*4ef0*/  ISETP.GE.AND P2, PT, R108, RZ, PT ;  /* 0x000000ff6c00720c */ /* 0x000fc60003f46270 */
[----:B------:R-:W-:Y:S02]  /*4f00*/  IMAD.MOV R5, RZ, RZ, -R5 ;  /* 0x000000ffff057224 */ /* 0x000fe400078e0a05 */
[--C-:B------:R-:W-:Y:S02]  /*4f10*/  @!P6 IMAD.IADD R242, R242, 0x1, -R6.reuse ;  /* 0x00000001f2f2e824 */ /* 0x100fe400078e0a06 */
[----:B------:R-:W-:Y:S02]  /*4f20*/  @!P3 IMAD.IADD R241, R241, 0x1, -R6 ;  /* 0x00000001f1f1b824 */ /* 0x000fe400078e0a06 */
[----:B------:R-:W-:Y:S01]  /*4f30*/  IMAD.MOV.U32 R25, RZ, RZ, R24 ;  /* 0x000000ffff197224 */ /* 0x000fe200078e0018 */
[C---:B------:R-:W-:Y:S01]  /*4f40*/  ISETP.GT.U32.AND P6, PT, R6.reuse, R242, PT ;  /* 0x000000f20600720c */ /* 0x040fe20003fc4070 */
[----:B------:R-:W-:Y:S01]  /*4f50*/  @!P5 IMAD.IADD R107, R107, 0x1, -R6 ;  /* 0x000000016b6bd824 */ /* 0x000fe200078e0a06 */
[C---:B------:R-:W-:Y:S01]  /*4f60*/  ISETP.GT.U32.AND P3, PT, R6.reuse, R241, PT ;  /* 0x000000f10600720c */ /* 0x040fe20003f64070 */
[----:B------:R-:W-:Y:S01]  /*4f70*/  IMAD R245, R6, R5, R245 ;  /* 0x0000000506f57224 */ /* 0x000fe200078e02f5 */
[----:B------:R-:W-:Y:S01]  /*4f80*/  ISETP.GE.AND P5, PT, R111, RZ, PT ;  /* 0x000000ff6f00720c */ /* 0x000fe20003fa6270 */
[----:B------:R-:W-:-:S04]  /*4f90*/  IMAD.HI.U32 R24, R4, R25, RZ ;  /* 0x0000001904187227 */ /* 0x000fc800078e00ff */
[----:B------:R-:W-:Y:S01]  /*4fa0*/  @!P4 IMAD.MOV R107, RZ, RZ, -R107 ;  /* 0x000000ffff6bc224 */ /* 0x000fe200078e0a6b */
[----:B------:R-:W-:Y:S01]  /*4fb0*/  ISETP.GT.U32.AND P4, PT, R6, R245, PT ;  /* 0x000000f50600720c */ /* 0x000fe20003f84070 */
[----:B------:R-:W-:Y:S02]  /*4fc0*/  IMAD.MOV R24, RZ, RZ, -R24 ;  /* 0x000000ffff187224 */ /* 0x000fe400078e0a18 */
[----:B------:R-:W-:Y:S02]  /*4fd0*/  VIADD R5, R2, 0x6a ;  /* 0x0000006a02057836 */ /* 0x000fe40000000000 */
[----:B------:R-:W-:Y:S02]  /*4fe0*/  IMAD R246, R6, R24, R25 ;  /* 0x0000001806f67224 */ /* 0x000fe400078e0219 */
[--C-:B------:R-:W-:Y:S01]  /*4ff0*/  @!P6 IMAD.IADD R242, R242, 0x1, -R6.reuse ;  /* 0x00000001f2f2e824 */ /* 0x100fe200078e0a06 */
[----:B------:R-:W-:Y:S01]  /*5000*/  IABS R249, R5 ;  /* 0x0000000500f97213 */ /* 0x000fe20000000000 */
[----:B------:R-:W-:Y:S01]  /*5010*/  @!P3 IMAD.IADD R241, R241, 0x1, -R6 ;  /* 0x00000001f1f1b824 */ /* 0x000fe200078e0a06 */
[----:B------:R-:W-:Y:S01]  /*5020*/  ISETP.GT.U32.AND P6, PT, R6, R246, PT ;  /* 0x000000f60600720c */ /* 0x000fe20003fc4070 */
[C---:B------:R-:W-:Y:S01]  /*5030*/  VIADD R24, R2.reuse, 0x6c ;  /* 0x0000006c02187836 */ /* 0x040fe20000000000 */
[----:B------:R-:W-:Y:S01]  /*5040*/  ISETP.GE.AND P3, PT, R5, RZ, PT ;  /* 0x000000ff0500720c */ /* 0x000fe20003f66270 */
[----:B------:R-:W-:-:S02]  /*5050*/  VIADD R5, R2, 0x6b ;  /* 0x0000006b02057836 */ /* 0x000fc40000000000 */
[----:B------:R-:W-:Y:S01]  /*5060*/  @!P4 IMAD.IADD R245, R245, 0x1, -R6 ;  /* 0x00000001f5f5c824 */ /* 0x000fe200078e0a06 */
[----:B------:R-:W-:Y:S01]  /*5070*/  IABS R239, R24 ;  /* 0x0000001800ef7213 */ /* 0x000fe20000000000 */
[----:B------:R-:W-:Y:S01]  /*5080*/  @!P0 IMAD.MOV R241, RZ, RZ, -R241 ;  /* 0x000000fffff18224 */ /* 0x000fe200078e0af1 */
[----:B------:R-:W-:Y:S01]  /*5090*/  ISETP.GE.AND P0, PT, R5, RZ, PT ;  /* 0x000000ff0500720c */ /* 0x000fe20003f06270 */
[----:B------:R-:W-:Y:S01]  /*50a0*/  @!P1 IMAD.MOV R242, RZ, RZ, -R242 ;  /* 0x000000fffff29224 */ /* 0x000fe200078e0af2 */
[----:B------:R-:W-:Y:S01]  /*50b0*/  IABS R251, R5 ;  /* 0x0000000500fb7213 */ /* 0x000fe20000000000 */
[----:B------:R-:W-:Y:S01]  /*50c0*/  IMAD.HI.U32 R5, R4, R249, RZ ;  /* 0x000000f904057227 */ /* 0x000fe200078e00ff */
[----:B------:R-:W-:Y:S02]  /*50d0*/  ISETP.GT.U32.AND P4, PT, R6, R245, PT ;  /* 0x000000f50600720c */ /* 0x000fe40003f84070 */
[----:B------:R-:W-:Y:S01]  /*50e0*/  ISETP.GE.AND P1, PT, R24, RZ, PT ;  /* 0x000000ff1800720c */ /* 0x000fe20003f26270 */
[----:B------:R-:W-:-:S02]  /*50f0*/  IMAD.MOV R25, RZ, RZ, -R5 ;  /* 0x000000ffff197224 */ /* 0x000fc400078e0a05 */
[----:B------:R-:W-:-:S04]  /*5100*/  IMAD.HI.U32 R5, R4, R251, RZ ;  /* 0x000000fb04057227 */ /* 0x000fc800078e00ff */
[--C-:B------:R-:W-:Y:S02]  /*5110*/  @!P6 IMAD.IADD R246, R246, 0x1, -R6.reuse ;  /* 0x00000001f6f6e824 */ /* 0x100fe400078e0a06 */
[----:B------:R-:W-:Y:S02]  /*5120*/  IMAD.MOV R5, RZ, RZ, -R5 ;  /* 0x000000ffff057224 */ /* 0x000fe400078e0a05 */
[----:B------:R-:W-:Y:S01]  /*5130*/  @!P4 IMAD.IADD R245, R245, 0x1, -R6 ;  /* 0x00000001f5f5c824 */ /* 0x000fe200078e0a06 */
[C---:B------:R-:W-:Y:S01]  /*5140*/  ISETP.GT.U32.AND P6, PT, R6.reuse, R246, PT ;  /* 0x000000f60600720c */ /* 0x040fe20003fc4070 */
[----:B------:R-:W-:Y:S02]  /*5150*/  IMAD R251, R6, R5, R251 ;  /* 0x0000000506fb7224 */ /* 0x000fe400078e02fb */
[----:B------:R-:W-:-:S04]  /*5160*/  IMAD.HI.U32 R24, R4, R239, RZ ;  /* 0x000000ef04187227 */ /* 0x000fc800078e00ff */
[----:B------:R-:W-:Y:S01]  /*5170*/  @!P2 IMAD.MOV R245, RZ, RZ, -R245 ;  /* 0x000000fffff5a224 */ /* 0x000fe200078e0af5 */
[----:B------:R-:W-:Y:S01]  /*5180*/  ISETP.GT.U32.AND P2, PT, R6, R251, PT ;  /* 0x000000fb0600720c */ /* 0x000fe20003f44070 */
[----:B------:R-:W-:Y:S02]  /*5190*/  IMAD.MOV R24, RZ, RZ, -R24 ;  /* 0x000000ffff187224 */ /* 0x000fe400078e0a18 */
[----:B------:R-:W-:Y:S02]  /*51a0*/  VIADD R5, R2, 0x6d ;  /* 0x0000006d02057836 */ /* 0x000fe40000000000 */
[----:B------:R-:W-:Y:S02]  /*51b0*/  IMAD R239, R6, R24, R239 ;  /* 0x0000001806ef7224 */ /* 0x000fe400078e02ef */
[----:B------:R-:W-:Y:S01]  /*51c0*/  @!P6 IMAD.IADD R246, R246, 0x1, -R6 ;  /* 0x00000001f6f6e824 */ /* 0x000fe200078e0a06 */
[----:B------:R-:W-:Y:S01]  /*51d0*/  IABS R237, R5 ;  /* 0x0000000500ed7213 */ /* 0x000fe20000000000 */
[C---:B------:R-:W-:Y:S01]  /*51e0*/  IMAD R249, R6.reuse, R25, R249 ;  /* 0x0000001906f97224 */ /* 0x040fe200078e02f9 */
[----:B------:R-:W-:Y:S01]  /*51f0*/  ISETP.GE.AND P6, PT, R5, RZ, PT ;  /* 0x000000ff0500720c */ /* 0x000fe20003fc6270 */
[----:B------:R-:W-:Y:S01]  /*5200*/  @!P5 IMAD.MOV R246, RZ, RZ, -R246 ;  /* 0x000000fffff6d224 */ /* 0x000fe200078e0af6 */
[C---:B------:R-:W-:Y:S01]  /*5210*/  ISETP.GT.U32.AND P5, PT, R6.reuse, R239, PT ;  /* 0x000000ef0600720c */ /* 0x040fe20003fa4070 */
[----:B------:R-:W-:Y:S01]  /*5220*/  @!P2 IMAD.IADD R251, R251, 0x1, -R6 ;  /* 0x00000001fbfba824 */ /* 0x000fe200078e0a06 */
[----:B------:R-:W-:Y:S01]  /*5230*/  ISETP.GT.U32.AND P4, PT, R6, R249, PT ;  /* 0x000000f90600720c */ /* 0x000fe20003f84070 */
[----:B------:R-:W-:-:S03]  /*5240*/  IMAD.HI.U32 R5, R4, R237, RZ ;  /* 0x000000ed04057227 */ /* 0x000fc600078e00ff */
[----:B------:R-:W-:Y:S01]  /*5250*/  ISETP.GT.U32.AND P2, PT, R6, R251, PT ;  /* 0x000000fb0600720c */ /* 0x000fe20003f44070 */
[----:B------:R-:W-:Y:S02]  /*5260*/  IMAD.MOV R5, RZ, RZ, -R5 ;  /* 0x000000ffff057224 */ /* 0x000fe400078e0a05 */
[----:B------:R-:W-:Y:S02]  /*5270*/  VIADD R25, R2, 0x6e ;  /* 0x0000006e02197836 */ /* 0x000fe40000000000 */
[----:B------:R-:W-:Y:S02]  /*5280*/  IMAD R237, R6, R5, R237 ;  /* 0x0000000506ed7224 */ /* 0x000fe400078e02ed */
[----:B------:R-:W-:Y:S01]  /*5290*/  VIADD R5, R2, 0x6f ;  /* 0x0000006f02057836 */ /* 0x000fe20000000000 */
[----:B------:R-:W-:Y:S01]  /*52a0*/  IABS R235, R25 ;  /* 0x0000001900eb7213 */ /* 0x000fe20000000000 */
[--C-:B------:R-:W-:Y:S02]  /*52b0*/  @!P5 IMAD.IADD R239, R239, 0x1, -R6.reuse ;  /* 0x00000001efefd824 */ /* 0x100fe400078e0a06 */
[----:B------:R-:W-:Y:S01]  /*52c0*/  @!P4 IMAD.IADD R249, R249, 0x1, -R6 ;  /* 0x00000001f9f9c824 */ /* 0x000fe200078e0a06 */
[----:B------:R-:W-:Y:S01]  /*52d0*/  IABS R233, R5 ;  /* 0x0000000500e97213 */ /* 0x000fe20000000000 */
[----:B------:R-:W-:Y:S01]  /*52e0*/  IMAD.HI.U32 R24, R4, R235, RZ ;  /* 0x000000eb04187227 */ /* 0x000fe200078e00ff */
[----:B------:R-:W-:-:S02]  /*52f0*/  ISETP.GT.U32.AND P5, PT, R6, R239, PT ;  /* 0x000000ef0600720c */ /* 0x000fc40003fa4070 */
[----:B------:R-:W-:Y:S01]  /*5300*/  ISETP.GT.U32.AND P4, PT, R6, R249, PT ;  /* 0x000000f90600720c */ /* 0x000fe20003f84070 */
[----:B------:R-:W-:Y:S01]  /*5310*/  @!P2 IMAD.IADD R251, R251, 0x1, -R6 ;  /* 0x00000001fbfba824 */ /* 0x000fe200078e0a06 */
[----:B------:R-:W-:Y:S01]  /*5320*/  ISETP.GE.AND P2, PT, R5, RZ, PT ;  /* 0x000000ff0500720c */ /* 0x000fe20003f46270 */
[----:B------:R-:W-:Y:S02]  /*5330*/  IMAD.MOV R24, RZ, RZ, -R24 ;  /* 0x000000ffff187224 */ /* 0x000fe400078e0a18 */
[----:B------:R-:W-:-:S04]  /*5340*/  IMAD.HI.U32 R5, R4, R233, RZ ;  /* 0x000000e904057227 */ /* 0x000fc800078e00ff */
[----:B------:R-:W-:Y:S02]  /*5350*/  IMAD R235, R6, R24, R235 ;  /* 0x0000001806eb7224 */ /* 0x000fe400078e02eb */
[----:B------:R-:W-:Y:S02]  /*5360*/  IMAD.MOV R5, RZ, RZ, -R5 ;  /* 0x000000ffff057224 */ /* 0x000fe400078e0a05 */
[----:B------:R-:W-:Y:S02]  /*5370*/  VIADD R24, R2, 0x70 ;  /* 0x0000007002187836 */ /* 0x000fe40000000000 */
[--C-:B------:R-:W-:Y:S01]  /*5380*/  @!P5 IMAD.IADD R239, R239, 0x1, -R6.reuse ;  /* 0x00000001efefd824 */ /* 0x100fe200078e0a06 */
[C---:B------:R-:W-:Y:S01]  /*5390*/  ISETP.GT.U32.AND P5, PT, R6.reuse, R235, PT ;  /* 0x000000eb0600720c */ /* 0x040fe20003fa4070 */
[C---:B------:R-:W-:Y:S01]  /*53a0*/  IMAD R233, R6.reuse, R5, R233 ;  /* 0x0000000506e97224 */ /* 0x040fe200078e02e9 */
[----:B------:R-:W-:Y:S01]  /*53b0*/  IABS R231, R24 ;  /* 0x0000001800e77213 */ /* 0x000fe20000000000 */
[----:B------:R-:W-:Y:S01]  /*53c0*/  @!P4 IMAD.IADD R249, R249, 0x1, -R6 ;  /* 0x00000001f9f9c824 */ /* 0x000fe200078e0a06 */
[----:B------:R-:W-:Y:S01]  /*53d0*/  ISETP.GE.AND P4, PT, R25, RZ, PT ;  /* 0x000000ff1900720c */ /* 0x000fe20003f86270 */
[----:B------:R-:W-:Y:S01]  /*53e0*/  @!P1 IMAD.MOV R239, RZ, RZ, -R239 ;  /* 0x000000ffffef9224 */ /* 0x000fe200078e0aef */
[----:B------:R-:W-:Y:S01]  /*53f0*/  ISETP.GT.U32.AND P1, PT, R6, R233, PT ;  /* 0x000000e90600720c */ /* 0x000fe20003f24070 */
[----:B------:R-:W-:-:S02]  /*5400*/  VIADD R25, R2, 0x71 ;  /* 0x0000007102197836 */ /* 0x000fc40000000000 */
[----:B------:R-:W-:-:S03]  /*5410*/  IMAD.HI.U32 R5, R4, R231, RZ ;  /* 0x000000e704057227 */ /* 0x000fc600078e00ff */
[----:B------:R-:W-:Y:S01]  /*5420*/  IABS R229, R25 ;  /* 0x0000001900e57213 */ /* 0x000fe20000000000 */
[----:B------:R-:W-:Y:S01]  /*5430*/  @!P0 IMAD.MOV R251, RZ, RZ, -R251 ;  /* 0x000000fffffb8224 */ /* 0x000fe200078e0afb */
[----:B------:R-:W-:Y:S01]  /*5440*/  ISETP.GE.AND P0, PT, R24, RZ, PT ;  /* 0x000000ff1800720c */ /* 0x000fe20003f06270 */
[----:B------:R-:W-:Y:S02]  /*5450*/  VIADD R108, R2, 0x72 ;  /* 0x00000072026c7836 */ /* 0x000fe40000000000 */
[----:B------:R-:W-:Y:S02]  /*5460*/  IMAD.MOV R24, RZ, RZ, -R5 ;  /* 0x000000ffff187224 */ /* 0x000fe400078e0a05 */
[----:B------:R-:W-:Y:S01]  /*5470*/  @!P5 IMAD.IADD R235, R235, 0x1, -R6 ;  /* 0x00000001ebebd824 */ /* 0x000fe200078e0a06 */
[----:B------:R-:W-:Y:S01]  /*5480*/  IABS R227, R108 ;  /* 0x0000006c00e37213 */ /* 0x000fe20000000000 */
[----:B------:R-:W-:-:S03]  /*5490*/  IMAD.HI.U32 R5, R4, R229, RZ ;  /* 0x000000e504057227 */ /* 0x000fc600078e00ff */
[C---:B------:R-:W-:Y:S01]  /*54a0*/  ISETP.GT.U32.AND P5, PT, R6.reuse, R235, PT ;  /* 0x000000eb0600720c */ /* 0x040fe20003fa4070 */
[----:B------:R-:W-:Y:S01]  /*54b0*/  @!P3 IMAD.MOV R249, RZ, RZ, -R249 ;  /* 0x000000fffff9b224 */ /* 0x000fe200078e0af9 */
[C---:B------:R-:W-:Y:S01]  /*54c0*/  ISETP.GT.U32.AND P3, PT, R6.reuse, R237, PT ;  /* 0x000000ed0600720c */ /* 0x040fe20003f64070 */
[----:B------:R-:W-:Y:S02]  /*54d0*/  @!P1 IMAD.IADD R233, R233, 0x1, -R6 ;  /* 0x00000001e9e99824 */ /* 0x000fe400078e0a06 */
[----:B------:R-:W-:Y:S02]  /*54e0*/  IMAD.MOV R5, RZ, RZ, -R5 ;  /* 0x000000ffff057224 */ /* 0x000fe400078e0a05 */
[C---:B------:R-:W-:Y:S01]  /*54f0*/  IMAD R231, R6.reuse, R24, R231 ;  /* 0x0000001806e77224 */ /* 0x040fe200078e02e7 */
[C---:B------:R-:W-:Y:S01]  /*5500*/  ISETP.GT.U32.AND P1, PT, R6.reuse, R233, PT ;  /* 0x000000e90600720c */ /* 0x040fe20003f24070 */
[----:B------:R-:W-:Y:S02]  /*5510*/  IMAD R229, R6, R5, R229 ;  /* 0x0000000506e57224 */ /* 0x000fe400078e02e5 */
[----:B------:R-:W-:-:S02]  /*5520*/  VIADD R24, R2, 0x73 ;  /* 0x0000007302187836 */ /* 0x000fc40000000000 */
[----:B------:R-:W-:-:S03]  /*5530*/  IMAD.HI.U32 R5, R4, R227, RZ ;  /* 0x000000e304057227 */ /* 0x000fc600078e00ff */
[----:B------:R-:W-:Y:S01]  /*5540*/  IABS R225, R24 ;  /* 0x0000001800e17213 */ /* 0x000fe20000000000 */
[----:B------:R-:W-:Y:S02]  /*5550*/  IMAD.MOV R5, RZ, RZ, -R5 ;  /* 0x000000ffff057224 */ /* 0x000fe400078e0a05 */
[--C-:B------:R-:W-:Y:S02]  /*5560*/  @!P3 IMAD.IADD R237, R237, 0x1, -R6.reuse ;  /* 0x00000001ededb824 */ /* 0x100fe400078e0a06 */
[----:B------:R-:W-:Y:S01]  /*5570*/  @!P5 IMAD.IADD R235, R235, 0x1, -R6 ;  /* 0x00000001ebebd824 */ /* 0x000fe200078e0a06 */
[C---:B------:R-:W-:Y:S01]  /*5580*/  ISETP.GT.U32.AND P5, PT, R6.reuse, R229, PT ;  /* 0x000000e50600720c */ /* 0x040fe20003fa4070 */
[C---:B------:R-:W-:Y:S01]  /*5590*/  IMAD R227, R6.reuse, R5, R227 ;  /* 0x0000000506e37224 */ /* 0x040fe200078e02e3 */
[----:B------:R-:W-:Y:S01]  /*55a0*/  ISETP.GT.U32.AND P3, PT, R6, R237, PT ;  /* 0x000000ed0600720c */ /* 0x000fe20003f64070 */
[----:B------:R-:W-:-:S04]  /*55b0*/  IMAD.HI.U32 R5, R4, R225, RZ ;  /* 0x000000e104057227 */ /* 0x000fc800078e00ff */
[--C-:B------:R-:W-:Y:S01]  /*55c0*/  @!P1 IMAD.IADD R233, R233, 0x1, -R6.reuse ;  /* 0x00000001e9e99824 */ /* 0x100fe200078e0a06 */
[C---:B------:R-:W-:Y:S01]  /*55d0*/  ISETP.GT.U32.AND P1, PT, R6.reuse, R227, PT ;  /* 0x000000e30600720c */ /* 0x040fe20003f24070 */
[----:B------:R-:W-:Y:S02]  /*55e0*/  IMAD.MOV R5, RZ, RZ, -R5 ;  /* 0x000000ffff057224 */ /* 0x000fe400078e0a05 */
[----:B------:R-:W-:Y:S02]  /*55f0*/  @!P2 IMAD.MOV R233, RZ, RZ, -R233 ;  /* 0x000000ffffe9a224 */ /* 0x000fe400078e0ae9 */
[----:B------:R-:W-:Y:S02]  /*5600*/  IMAD R225, R6, R5, R225 ;  /* 0x0000000506e17224 */ /* 0x000fe400078e02e1 */
[--C-:B------:R-:W-:Y:S01]  /*5610*/  @!P5 IMAD.IADD R229, R229, 0x1, -R6.reuse ;  /* 0x00000001e5e5d824 */ /* 0x100fe200078e0a06 */
[----:B------:R-:W-:Y:S01]  /*5620*/  ISETP.GE.AND P5, PT, R108, RZ, PT ;  /* 0x000000ff6c00720c */ /* 0x000fe20003fa6270 */
[--C-:B------:R-:W-:Y:S01]  /*5630*/  @!P3 IMAD.IADD R237, R237, 0x1, -R6.reuse ;  /* 0x00000001ededb824 */ /* 0x100fe200078e0a06 */
[C---:B------:R-:W-:Y:S01]  /*5640*/  ISETP.GT.U32.AND P2, PT, R6.reuse, R225, PT ;  /* 0x000000e10600720c */ /* 0x040fe20003f44070 */
[----:B------:R-:W-:Y:S01]  /*5650*/  @!P4 IMAD.MOV R235, RZ, RZ, -R235 ;  /* 0x000000ffffebc224 */ /* 0x000fe200078e0aeb */
[C---:B------:R-:W-:Y:S01]  /*5660*/  ISETP.GT.U32.AND P3, PT, R6.reuse, R231, PT ;  /* 0x000000e70600720c */ /* 0x040fe20003f64070 */
[----:B------:R-:W-:Y:S01]  /*5670*/  @!P1 IMAD.IADD R227, R227, 0x1, -R6 ;  /* 0x00000001e3e39824 */ /* 0x000fe200078e0a06 */
[----:B------:R-:W-:Y:S01]  /*5680*/  ISETP.GT.U32.AND P4, PT, R6, R229, PT ;  /* 0x000000e50600720c */ /* 0x000fe20003f84070 */
[----:B------:R-:W-:-:S02]  /*5690*/  VIADD R5, R2, 0x74 ;  /* 0x0000007402057836 */ /* 0x000fc40000000000 */
[----:B------:R-:W-:Y:S01]  /*56a0*/  VIADD R108, R2, 0x77 ;  /* 0x00000077026c7836 */ /* 0x000fe20000000000 */
[----:B------:R-:W-:Y:S01]  /*56b0*/  ISETP.GT.U32.AND P1, PT, R6, R227, PT ;  /* 0x000000e30600720c */ /* 0x000fe20003f24070 */
[----:B------:R-:W-:Y:S01]  /*56c0*/  @!P6 IMAD.MOV R237, RZ, RZ, -R237 ;  /* 0x000000ffffede224 */ /* 0x000fe200078e0aed */
[----:B------:R-:W-:Y:S01]  /*56d0*/  IABS R223, R5 ;  /* 0x0000000500df7213 */ /* 0x000fe20000000000 */
[----:B------:R-:W-:Y:S01]  /*56e0*/  IMAD R169, R152, 0x2, R123 ;  /* 0x0000000298a97824 */ /* 0x000fe200078e027b */
[----:B------:R-:W-:Y:S01]  /*56f0*/  IABS R217, R108 ;  /* 0x0000006c00d97213 */ /* 0x000fe20000000000 */
[--C-:B------:R-:W-:Y:S02]  /*5700*/  @!P2 IMAD.IADD R225, R225, 0x1, -R6.reuse ;  /* 0x00000001e1e1a824 */ /* 0x100fe400078e0a06 */
[--C-:B------:R-:W-:Y:S01]  /*5710*/  @!P3 IMAD.IADD R231, R231, 0x1, -R6.reuse ;  /* 0x00000001e7e7b824 */ /* 0x100fe200078e0a06 */
[----:B------:R-:W-:Y:S01]  /*5720*/  ISETP.GE.AND P3, PT, R25, RZ, PT ;  /* 0x000000ff1900720c */ /* 0x000fe20003f66270 */
[----:B------:R-:W-:Y:S01]  /*5730*/  @!P4 IMAD.IADD R229, R229, 0x1, -R6 ;  /* 0x00000001e5e5c824 */ /* 0x000fe200078e0a06 */
[----:B------:R-:W-:Y:S01]  /*5740*/  ISETP.GE.AND P4, PT, R5, RZ, PT ;  /* 0x000000ff0500720c */ /* 0x000fe20003f86270 */
[----:B------:R-:W-:Y:S01]  /*5750*/  IMAD.HI.U32 R5, R4, R223, RZ ;  /* 0x000000df04057227 */ /* 0x000fe200078e00ff */
[----:B------:R-:W-:-:S02]  /*5760*/  ISETP.GT.U32.AND P2, PT, R6, R225, PT ;  /* 0x000000e10600720c */ /* 0x000fc40003f44070 */
[----:B------:R-:W-:Y:S01]  /*5770*/  ISETP.GT.U32.AND P6, PT, R6, R231, PT ;  /* 0x000000e70600720c */ /* 0x000fe20003fc4070 */
[--C-:B------:R-:W-:Y:S01]  /*5780*/  @!P1 IMAD.IADD R227, R227, 0x1, -R6.reuse ;  /* 0x00000001e3e39824 */ /* 0x100fe200078e0a06 */
[----:B------:R-:W-:Y:S01]  /*5790*/  ISETP.GE.AND P1, PT, R108, RZ, PT ;  /* 0x000000ff6c00720c */ /* 0x000fe20003f26270 */
[----:B------:R-:W-:Y:S02]  /*57a0*/  IMAD.MOV R108, RZ, RZ, -R5 ;  /* 0x000000ffff6c7224 */ /* 0x000fe400078e0a05 */
[----:B------:R-:W-:Y:S02]  /*57b0*/  VIADD R25, R2, 0x76 ;  /* 0x0000007602197836 */ /* 0x000fe40000000000 */
[----:B------:R-:W-:Y:S02]  /*57c0*/  IMAD R223, R6, R108, R223 ;  /* 0x0000006c06df7224 */ /* 0x000fe400078e02df */
[----:B------:R-:W-:Y:S01]  /*57d0*/  IMAD R215, R152, 0x2, R169 ;  /* 0x0000000298d77824 */ /* 0x000fe200078e02a9 */
[----:B------:R-:W-:Y:S01]  /*57e0*/  IABS R219, R25 ;  /* 0x0000001900db7213 */ /* 0x000fe20000000000 */
[--C-:B------:R-:W-:Y:S01]  /*57f0*/  @!P2 IMAD.IADD R225, R225, 0x1, -R6.reuse ;  /* 0x00000001e1e1a824 */ /* 0x100fe200078e0a06 */
[----:B------:R-:W-:Y:S01]  /*5800*/  ISETP.GT.U32.AND P2, PT, R6, R223, PT ;  /* 0x000000df0600720c */ /* 0x000fe20003f44070 */
[----:B------:R-:W-:Y:S01]  /*5810*/  @!P6 IMAD.IADD R231, R231, 0x1, -R6 ;  /* 0x00000001e7e7e824 */ /* 0x000fe200078e0a06 */
[----:B------:R-:W-:Y:S01]  /*5820*/  ISETP.GE.AND P6, PT, R24, RZ, PT ;  /* 0x000000ff1800720c */ /* 0x000fe20003fc6270 */
[----:B------:R-:W-:-:S02]  /*5830*/  VIADD R24, R2, 0x75 ;  /* 0x0000007502187836 */ /* 0x000fc40000000000 */
[C---:B------:R-:W-:Y:S02]  /*5840*/  IMAD R213, R152.reuse, 0x2, R215 ;  /* 0x0000000298d57824 */ /* 0x040fe400078e02d7 */
[----:B------:R-:W-:Y:S01]  /*5850*/  @!P0 IMAD.MOV R231, RZ, RZ, -R231 ;  /* 0x000000ffffe78224 */ /* 0x000fe200078e0ae7 */
[----:B------:R-:W-:Y:S01]  /*5860*/  IABS R221, R24 ;  /* 0x0000001800dd7213 */ /* 0x000fe20000000000 */
[----:B------:R-:W-:Y:S01]  /*5870*/  IMAD R211, R152, 0x2, R213 ;  /* 0x0000000298d37824 */ /* 0x000fe200078e02d5 */
[----:B------:R-:W-:Y:S01]  /*5880*/  ISETP.GE.AND P0, PT, R24, RZ, PT ;  /* 0x000000ff1800720c */ /* 0x000fe20003f06270 */
[----:B------:R-:W-:-:S04]  /*5890*/  IMAD.HI.U32 R24, R4, R219, RZ ;  /* 0x000000db04187227 */ /* 0x000fc800078e00ff */
[----:B------:R-:W-:Y:S02]  /*58a0*/  @!P2 IMAD.IADD R223, R223, 0x1, -R6 ;  /* 0x00000001dfdfa824 */ /* 0x000fe400078e0a06 */
[----:B------:R-:W-:Y:S02]  /*58b0*/  @!P6 IMAD.MOV R225, RZ, RZ, -R225 ;  /* 0x000000ffffe1e224 */ /* 0x000fe400078e0ae1 */
[----:B------:R-:W-:Y:S01]  /*58c0*/  IMAD.HI.U32 R5, R4, R221, RZ ;  /* 0x000000dd04057227 */ /* 0x000fe200078e00ff */
[----:B------:R-:W-:-:S03]  /*58d0*/  ISETP.GT.U32.AND P6, PT, R6, R223, PT ;  /* 0x000000df0600720c */ /* 0x000fc60003fc4070 */
[----:B------:R-:W-:Y:S02]  /*58e0*/  IMAD.MOV R5, RZ, RZ, -R5 ;  /* 0x000000ffff057224 */ /* 0x000fe400078e0a05 */
[----:B------:R-:W-:Y:S02]  /*58f0*/  IMAD R209, R152, 0x2, R211 ;  /* 0x0000000298d17824 */ /* 0x000fe400078e02d3 */
[----:B------:R-:W-:Y:S02]  /*5900*/  IMAD R221, R6, R5, R221 ;  /* 0x0000000506dd7224 */ /* 0x000fe400078e02dd */
[----:B------:R-:W-:Y:S02]  /*5910*/  IMAD.MOV R24, RZ, RZ, -R24 ;  /* 0x000000ffff187224 */ /* 0x000fe400078e0a18 */
[----:B------:R-:W-:Y:S02]  /*5920*/  IMAD R197, R152, 0x2, R209 ;  /* 0x0000000298c57824 */ /* 0x000fe400078e02d1 */
[----:B------:R-:W-:Y:S01]  /*5930*/  @!P6 IMAD.IADD R223, R223, 0x1, -R6 ;  /* 0x00000001dfdfe824 */ /* 0x000fe200078e0a06 */
[C---:B------:R-:W-:Y:S01]  /*5940*/  ISETP.GT.U32.AND P6, PT, R6.reuse, R221, PT ;  /* 0x000000dd0600720c */ /* 0x040fe20003fc4070 */
[----:B------:R-:W-:Y:S01]  /*5950*/  @!P3 IMAD.MOV R229, RZ, RZ, -R229 ;  /* 0x000000ffffe5b224 */ /* 0x000fe200078e0ae5 */
[----:B------:R-:W-:Y:S01]  /*5960*/  ISETP.GE.AND P3, PT, R25, RZ, PT ;  /* 0x000000ff1900720c */ /* 0x000fe20003f66270 */
[----:B------:R-:W-:-:S02]  /*5970*/  IMAD R219, R6, R24, R219 ;  /* 0x0000001806db7224 */ /* 0x000fc400078e02db */
[----:B------:R-:W-:-:S04]  /*5980*/  IMAD.HI.U32 R25, R4, R217, RZ ;  /* 0x000000d904197227 */ /* 0x000fc800078e00ff */
[----:B------:R-:W-:Y:S02]  /*5990*/  IMAD R195, R152, 0x2, R197 ;  /* 0x0000000298c37824 */ /* 0x000fe400078e02c5 */
[----:B------:R-:W-:Y:S01]  /*59a0*/  @!P4 IMAD.MOV R223, RZ, RZ, -R223 ;  /* 0x000000ffffdfc224 */ /* 0x000fe200078e0adf */
[----:B------:R-:W-:Y:S01]  /*59b0*/  ISETP.GT.U32.AND P4, PT, R6, R219, PT ;  /* 0x000000db0600720c */ /* 0x000fe20003f84070 */
[----:B------:R-:W-:Y:S02]  /*59c0*/  @!P6 IMAD.IADD R221, R221, 0x1, -R6 ;  /* 0x00000001dddde824 */ /* 0x000fe400078e0a06 */
[----:B------:R-:W-:Y:S02]  /*59d0*/  IMAD.MOV R25, RZ, RZ, -R25 ;  /* 0x000000ffff197224 */ /* 0x000fe400078e0a19 */
[----:B------:R-:W-:Y:S01]  /*59e0*/  VIADD R5, R2, 0x78 ;  /* 0x0000007802057836 */ /* 0x000fe20000000000 */
[----:B------:R-:W-:Y:S01]  /*59f0*/  ISETP.GT.U32.AND P6, PT, R6, R221, PT ;  /* 0x000000dd0600720c */ /* 0x000fe20003fc4070 */
[----:B------:R-:W-:-:S02]  /*5a00*/  IMAD R129, R152, 0x2, R195 ;  /* 0x0000000298817824 */ /* 0x000fc400078e02c3 */
[----:B------:R-:W-:Y:S01]  /*5a10*/  IMAD R217, R6, R25, R217 ;  /* 0x0000001906d97224 */ /* 0x000fe200078e02d9 */
[----:B------:R-:W-:Y:S01]  /*5a20*/  IABS R145, R5 ;  /* 0x0000000500917213 */ /* 0x000fe20000000000 */
[----:B------:R-:W-:Y:S02]  /*5a30*/  VIADD R24, R2, 0x79 ;  /* 0x0000007902187836 */ /* 0x000fe40000000000 */
[C---:B------:R-:W-:Y:S02]  /*5a40*/  IMAD R185, R152.reuse, 0x2, R129 ;  /* 0x0000000298b97824 */ /* 0x040fe400078e0281 */
[----:B------:R-:W-:Y:S01]  /*5a50*/  @!P5 IMAD.MOV R227, RZ, RZ, -R227 ;  /* 0x000000ffffe3d224 */ /* 0x000fe200078e0ae3 */
[----:B------:R-:W-:Y:S01]  /*5a60*/  ISETP.GE.AND P5, PT, R5, RZ, PT ;  /* 0x000000ff0500720c */ /* 0x000fe20003fa6270 */
[----:B------:R-:W-:Y:S01]  /*5a70*/  IMAD R177, R152, 0x2, R185 ;  /* 0x0000000298b17824 */ /* 0x000fe200078e02b9 */
[----:B------:R-:W-:Y:S01]  /*5a80*/  IABS R141, R24 ;  /* 0x00000018008d7213 */ /* 0x000fe20000000000 */
[----:B------:R-:W-:Y:S01]  /*5a90*/  @!P6 IMAD.IADD R221, R221, 0x1, -R6 ;  /* 0x00000001dddde824 */ /* 0x000fe200078e0a06 */
[----:B------:R-:W-:Y:S01]  /*5aa0*/  ISETP.GT.U32.AND P6, PT, R6, R217, PT ;  /* 0x000000d90600720c */ /* 0x000fe20003fc4070 */
[----:B------:R-:W-:Y:S01]  /*5ab0*/  VIADD R108, R2, 0x7a ;  /* 0x0000007a026c7836 */ /* 0x000fe20000000000 */
[----:B------:R-:W-:Y:S01]  /*5ac0*/  ISETP.GE.AND P2, PT, R24, RZ, PT ;  /* 0x000000ff1800720c */ /* 0x000fe20003f46270 */
[----:B------:R-:W-:-:S03]  /*5ad0*/  IMAD.HI.U32 R5, R4, R145, RZ ;  /* 0x0000009104057227 */ /* 0x000fc600078e00ff */
[----:B------:R-:W-:Y:S01]  /*5ae0*/  IABS R135, R108 ;  /* 0x0000006c00877213 */ /* 0x000fe20000000000 */
[----:B------:R-:W-:Y:S02]  /*5af0*/  @!P4 IMAD.IADD R219, R219, 0x1, -R6 ;  /* 0x00000001dbdbc824 */ /* 0x000fe400078e0a06 */
[----:B------:R-:W-:Y:S02]  /*5b00*/  IMAD R137, R152, 0x2, R177 ;  /* 0x0000000298897824 */ /* 0x000fe400078e02b1 */
[----:B------:R-:W-:Y:S01]  /*5b10*/  VIADD R114, R2, 0x7b ;  /* 0x0000007b02727836 */ /* 0x000fe20000000000 */
[----:B------:R-:W-:Y:S01]  /*5b20*/  ISETP.GT.U32.AND P4, PT, R6, R219, PT ;  /* 0x000000db0600720c */ /* 0x000fe20003f84070 */
[----:B------:R-:W-:-:S03]  /*5b30*/  IMAD.HI.U32 R24, R4, R141, RZ ;  /* 0x0000008d04187227 */ /* 0x000fc600078e00ff */
[----:B------:R-:W-:Y:S01]  /*5b40*/  IABS R133, R114 ;  /* 0x0000007200857213 */ /* 0x000fe20000000000 */
[----:B------:R-:W-:Y:S02]  /*5b50*/  IMAD.MOV R5, RZ, RZ, -R5 ;  /* 0x000000ffff057224 */ /* 0x000fe400078e0a05 */
[----:B------:R-:W-:Y:S02]  /*5b60*/  IMAD R171, R152, 0x2, R137 ;  /* 0x0000000298ab7824 */ /* 0x000fe400078e0289 */
[----:B------:R-:W-:Y:S02]  /*5b70*/  IMAD.MOV R24, RZ, RZ, -R24 ;  /* 0x000000ffff187224 */ /* 0x000fe400078e0a18 */
[----:B------:R-:W-:Y:S02]  /*5b80*/  IMAD R145, R6, R5, R145 ;  /* 0x0000000506917224 */ /* 0x000fe400078e0291 */
[----:B------:R-:W-:-:S04]  /*5b90*/  IMAD.HI.U32 R5, R4, R135, RZ ;  /* 0x0000008704057227 */ /* 0x000fc800078e00ff */
[----:B------:R-:W-:Y:S02]  /*5ba0*/  IMAD R149, R152, 0x2, R171 ;  /* 0x0000000298957824 */ /* 0x000fe400078e02ab */
[----:B------:R-:W-:Y:S02]  /*5bb0*/  VIADD R118, R2, 0x7d ;  /* 0x0000007d02767836 */ /* 0x000fe40000000000 */
[----:B------:R-:W-:Y:S02]  /*5bc0*/  IMAD R141, R6, R24, R141 ;  /* 0x00000018068d7224 */ /* 0x000fe400078e028d */
[----:B------:R-:W-:Y:S01]  /*5bd0*/  @!P6 IMAD.IADD R217, R217, 0x1, -R6 ;  /* 0x00000001d9d9e824 */ /* 0x000fe200078e0a06 */
[----:B------:R-:W-:Y:S01]  /*5be0*/  IABS R119, R118 ;  /* 0x0000007600777213 */ /* 0x000fe20000000000 */
[----:B------:R-:W-:Y:S02]  /*5bf0*/  IMAD.MOV R24, RZ, RZ, -R5 ;  /* 0x000000ffff187224 */ /* 0x000fe400078e0a05 */
[----:B------:R-:W-:Y:S01]  /*5c00*/  VIADD R115, R2, 0x7c ;  /* 0x0000007c02737836 */ /* 0x000fe20000000000 */
[----:B------:R-:W-:Y:S01]  /*5c10*/  ISETP.GT.U32.AND P6, PT, R6, R217, PT ;  /* 0x000000d90600720c */ /* 0x000fe20003fc4070 */
[----:B------:R-:W-:-:S03]  /*5c20*/  IMAD.HI.U32 R5, R4, R133, RZ ;  /* 0x0000008504057227 */ /* 0x000fc600078e00ff */
[----:B------:R-:W-:Y:S01]  /*5c30*/  IABS R127, R115 ;  /* 0x00000073007f7213 */ /* 0x000fe20000000000 */
[----:B------:R-:W-:Y:S02]  /*5c40*/  IMAD R167, R152, 0x2, R149 ;  /* 0x0000000298a77824 */ /* 0x000fe400078e0295 */
[----:B------:R-:W-:Y:S01]  /*5c50*/  @!P0 IMAD.MOV R221, RZ, RZ, -R221 ;  /* 0x000000ffffdd8224 */ /* 0x000fe200078e0add */
[----:B------:R-:W-:Y:S01]  /*5c60*/  ISETP.GT.U32.AND P0, PT, R6, R145, PT ;  /* 0x000000910600720c */ /* 0x000fe20003f04070 */
[----:B------:R-:W-:Y:S02]  /*5c70*/  IMAD.MOV R5, RZ, RZ, -R5 ;  /* 0x000000ffff057224 */ /* 0x000fe400078e0a05 */
[----:B------:R-:W-:Y:S02]  /*5c80*/  IMAD R165, R152, 0x2, R167 ;  /* 0x0000000298a57824 */ /* 0x000fe400078e02a7 */
[C---:B------:R-:W-:Y:S02]  /*5c90*/  IMAD R135, R6.reuse, R24, R135 ;  /* 0x0000001806877224 */ /* 0x040fe400078e0287 */
[----:B------:R-:W-:Y:S01]  /*5ca0*/  @!P4 IMAD.IADD R219, R219, 0x1, -R6 ;  /* 0x00000001dbdbc824 */ /* 0x000fe200078e0a06 */
[----:B------:R-:W-:Y:S01]  /*5cb0*/  ISETP.GT.U32.AND P4, PT, R6, R141, PT ;  /* 0x0000008d0600720c */ /* 0x000fe20003f84070 */
[----:B------:R-:W-:-:S04]  /*5cc0*/  IMAD.HI.U32 R24, R4, R119, RZ ;  /* 0x0000007704187227 */ /* 0x000fc800078e00ff */
[----:B------:R-:W-:Y:S02]  /*5cd0*/  IMAD R133, R6, R5, R133 ;  /* 0x0000000506857224 */ /* 0x000fe400078e0285 */
[----:B------:R-:W-:Y:S02]  /*5ce0*/  IMAD R121, R152, 0x2, R165 ;  /* 0x0000000298797824 */ /* 0x000fe400078e02a5 */
[----:B------:R-:W-:-:S04]  /*5cf0*/  IMAD.HI.U32 R5, R4, R127, RZ ;  /* 0x0000007f04057227 */ /* 0x000fc800078e00ff */
[----:B------:R-:W-:Y:S02]  /*5d00*/  IMAD.MOV R24, RZ, RZ, -R24 ;  /* 0x000000ffff187224 */ /* 0x000fe400078e0a18 */
[----:B------:R-:W-:Y:S02]  /*5d10*/  IMAD R207, R152, 0x2, R121 ;  /* 0x0000000298cf7824 */ /* 0x000fe400078e0279 */
[----:B------:R-:W-:Y:S02]  /*5d20*/  IMAD.MOV R5, RZ, RZ, -R5 ;  /* 0x000000ffff057224 */ /* 0x000fe400078e0a05 */
[----:B------:R-:W-:Y:S02]  /*5d30*/  IMAD R119, R6, R24, R119 ;  /* 0x0000001806777224 */ /* 0x000fe400078e0277 */
[----:B------:R-:W-:Y:S02]  /*5d40*/  VIADD R24, R2, 0x7e ;  /* 0x0000007e02187836 */ /* 0x000fe40000000000 */
[----:B------:R-:W-:-:S02]  /*5d50*/  @!P0 IMAD.IADD R145, R145, 0x1, -R6 ;  /* 0x0000000191918824 */ /* 0x000fc400078e0a06 */
[----:B------:R-:W-:Y:S01]  /*5d60*/  @!P6 IMAD.IADD R217, R217, 0x1, -R6 ;  /* 0x00000001d9d9e824 */ /* 0x000fe200078e0a06 */
[----:B------:R-:W-:Y:S01]  /*5d70*/  ISETP.GT.U32.AND P6, PT, R6, R133, PT ;  /* 0x000000850600720c */ /* 0x000fe20003fc4070 */
[----:B------:R-:W-:Y:S01]  /*5d80*/  IMAD R205, R152, 0x2, R207 ;  /* 0x0000000298cd7824 */ /* 0x000fe200078e02cf */
[----:B------:R-:W-:Y:S01]  /*5d90*/  IABS R113, R24 ;  /* 0x0000001800717213 */ /* 0x000fe20000000000 */
[C---:B------:R-:W-:Y:S01]  /*5da0*/  IMAD R127, R6.reuse, R5, R127 ;  /* 0x00000005067f7224 */ /* 0x040fe200078e027f */
[----:B------:R-:W-:Y:S01]  /*5db0*/  ISETP.GT.U32.AND P0, PT, R6, R145, PT ;  /* 0x000000910600720c */ /* 0x000fe20003f04070 */
[----:B------:R-:W-:-:S04]  /*5dc0*/  IMAD.HI.U32 R5, R4, R117, RZ ;  /* 0x0000007504057227 */ /* 0x000fc800078e00ff */
[----:B------:R-:W-:Y:S02]  /*5dd0*/  @!P4 IMAD.IADD R141, R141, 0x1, -R6 ;  /* 0x000000018d8dc824 */ /* 0x000fe400078e0a06 */
[----:B------:R-:W-:Y:S02]  /*5de0*/  IMAD R203, R152, 0x2, R205 ;  /* 0x0000000298cb7824 */ /* 0x000fe400078e02cd */
[----:B------:R-:W-:Y:S01]  /*5df0*/  IMAD.MOV R5, RZ, RZ, -R5 ;  /* 0x000000ffff057224 */ /* 0x000fe200078e0a05 */
[C---:B------:R-:W-:Y:S01]  /*5e00*/  ISETP.GT.U32.AND P4, PT, R6.reuse, R141, PT ;  /* 0x0000008d0600720c */ /* 0x040fe20003f84070 */
[----:B------:R-:W-:Y:S01]  /*5e10*/  @!P3 IMAD.MOV R219, RZ, RZ, -R219 ;  /* 0x000000ffffdbb224 */ /* 0x000fe200078e0adb */
[----:B------:R-:W-:Y:S01]  /*5e20*/  ISETP.GT.U32.AND P3, PT, R6, R135, PT ;  /* 0x000000870600720c */ /* 0x000fe20003f64070 */
[----:B------:R-:W-:Y:S02]  /*5e30*/  IMAD R201, R152, 0x2, R203 ;  /* 0x0000000298c97824 */ /* 0x000fe400078e02cb */
[----:B------:R-:W-:-:S04]  /*5e40*/  IMAD.HI.U32 R4, R4, R113, RZ ;  /* 0x0000007104047227 */ /* 0x000fc800078e00ff */
[----:B------:R-:W-:Y:S02]  /*5e50*/  IMAD R117, R6, R5, R117 ;  /* 0x0000000506757224 */ /* 0x000fe400078e0275 */
[----:B------:R-:W-:Y:S02]  /*5e60*/  IMAD R199, R152, 0x2, R201 ;  /* 0x0000000298c77824 */ /* 0x000fe400078e02c9 */
[----:B------:R-:W-:Y:S02]  /*5e70*/  IMAD.MOV R4, RZ, RZ, -R4 ;  /* 0x000000ffff047224 */ /* 0x000fe400078e0a04 */
[--C-:B------:R-:W-:Y:S01]  /*5e80*/  @!P6 IMAD.IADD R133, R133, 0x1, -R6.reuse ;  /* 0x000000018585e824 */ /* 0x100fe200078e0a06 */
[----:B------:R-:W-:Y:S01]  /*5e90*/  ISETP.GT.U32.AND P6, PT, R6, R117, PT ;  /* 0x000000750600720c */ /* 0x000fe20003fc4070 */
[----:B------:R-:W-:Y:S02]  /*5ea0*/  IMAD R193, R152, 0x2, R199 ;  /* 0x0000000298c17824 */ /* 0x000fe400078e02c7 */
[----:B------:R-:W-:Y:S01]  /*5eb0*/  @!P0 IMAD.IADD R145, R145, 0x1, -R6 ;  /* 0x0000000191918824 */ /* 0x000fe200078e0a06 */
[C---:B------:R-:W-:Y:S01]  /*5ec0*/  ISETP.GT.U32.AND P0, PT, R6.reuse, R127, PT ;  /* 0x0000007f0600720c */ /* 0x040fe20003f04070 */
[----:B------:R-:W-:-:S02]  /*5ed0*/  IMAD R116, R6, R4, R113 ;  /* 0x0000000406747224 */ /* 0x000fc400078e0271 */
[----:B------:R-:W-:Y:S01]  /*5ee0*/  IMAD R191, R152, 0x2, R193 ;  /* 0x0000000298bf7824 */ /* 0x000fe200078e02c1 */
[----:B------:R-:W1:Y:S01]  /*5ef0*/  LDC.64 R4, c[0x0][0x230] ;  /* 0x00008c00ff047b82 */ /* 0x000e620000000a00 */
[--C-:B------:R-:W-:Y:S01]  /*5f00*/  @!P4 IMAD.IADD R141, R141, 0x1, -R6.reuse ;  /* 0x000000018d8dc824 */ /* 0x100fe200078e0a06 */
[C---:B------:R-:W-:Y:S01]  /*5f10*/  ISETP.GT.U32.AND P4, PT, R6.reuse, R119, PT ;  /* 0x000000770600720c */ /* 0x040fe20003f84070 */
[--C-:B------:R-:W-:Y:S01]  /*5f20*/  @!P3 IMAD.IADD R135, R135, 0x1, -R6.reuse ;  /* 0x000000018787b824 */ /* 0x100fe200078e0a06 */
[----:B------:R-:W-:Y:S01]  /*5f30*/  ISETP.GT.U32.AND P3, PT, R6, R116, PT ;  /* 0x000000740600720c */ /* 0x000fe20003f64070 */
[C---:B------:R-:W-:Y:S02]  /*5f40*/  IMAD R183, R152.reuse, 0x2, R191 ;  /* 0x0000000298b77824 */ /* 0x040fe400078e02bf */
[----:B------:R-:W-:Y:S02]  /*5f50*/  @!P6 IMAD.IADD R117, R117, 0x1, -R6 ;  /* 0x000000017575e824 */ /* 0x000fe400078e0a06 */
[----:B------:R-:W-:-:S02]  /*5f60*/  IMAD R181, R152, 0x2, R183 ;  /* 0x0000000298b57824 */ /* 0x000fc400078e02b7 */
[--C-:B------:R-:W-:Y:S01]  /*5f70*/  @!P0 IMAD.IADD R127, R127, 0x1, -R6.reuse ;  /* 0x000000017f7f8824 */ /* 0x100fe200078e0a06 */
[----:B------:R-:W-:Y:S01]  /*5f80*/  ISETP.GT.U32.AND P0, PT, R6, R133, PT ;  /* 0x000000850600720c */ /* 0x000fe20003f04070 */
[----:B------:R-:W-:Y:S01]  /*5f90*/  IMAD R175, R152, 0x2, R181 ;  /* 0x0000000298af7824 */ /* 0x000fe200078e02b5 */
[C---:B------:R-:W-:Y:S01]  /*5fa0*/  ISETP.GT.U32.AND P6, PT, R6.reuse, R117, PT ;  /* 0x000000750600720c */ /* 0x040fe20003fc4070 */
[----:B------:R-:W-:Y:S01]  /*5fb0*/  @!P1 IMAD.MOV R217, RZ, RZ, -R217 ;  /* 0x000000ffffd99224 */ /* 0x000fe200078e0ad9 */
[C---:B------:R-:W-:Y:S01]  /*5fc0*/  ISETP.GT.U32.AND P1, PT, R6.reuse, R135, PT ;  /* 0x000000870600720c */ /* 0x040fe20003f24070 */
[--C-:B------:R-:W-:Y:S01]  /*5fd0*/  @!P4 IMAD.IADD R119, R119, 0x1, -R6.reuse ;  /* 0x000000017777c824 */ /* 0x100fe200078e0a06 */
[----:B------:R-:W-:Y:S01]  /*5fe0*/  ISETP.GT.U32.AND P4, PT, R6, R127, PT ;  /* 0x0000007f0600720c */ /* 0x000fe20003f84070 */
[----:B------:R-:W-:Y:S02]  /*5ff0*/  @!P3 IMAD.IADD R116, R116, 0x1, -R6 ;  /* 0x000000017474b824 */ /* 0x000fe400078e0a06 */
[----:B------:R-:W-:Y:S01]  /*6000*/  IMAD R173, R152, 0x2, R175 ;  /* 0x0000000298ad7824 */ /* 0x000fe200078e02af */
[C---:B------:R-:W-:Y:S01]  /*6010*/  ISETP.GT.U32.AND P3, PT, R6.reuse, R119, PT ;  /* 0x000000770600720c */ /* 0x040fe20003f64070 */
[----:B------:R-:W-:Y:S01]  /*6020*/  @!P5 IMAD.MOV R145, RZ, RZ, -R145 ;  /* 0x000000ffff91d224 */ /* 0x000fe200078e0a91 */
[----:B------:R-:W-:Y:S01]  /*6030*/  ISETP.GT.U32.AND P5, PT, R6, R116, PT ;  /* 0x000000740600720c */ /* 0x000fe20003fa4070 */
[----:B------:R-:W-:Y:S01]  /*6040*/  @!P2 IMAD.MOV R141, RZ, RZ, -R141 ;  /* 0x000000ffff8da224 */ /* 0x000fe200078e0a8d */
[----:B------:R-:W-:Y:S01]  /*6050*/  ISETP.GE.AND P2, PT, R2, RZ, PT ;  /* 0x000000ff0200720c */ /* 0x000fe20003f46270 */
[----:B------:R-:W-:-:S02]  /*6060*/  IMAD R151, R152, 0x2, R173 ;  /* 0x0000000298977824 */ /* 0x000fc400078e02ad */
[--C-:B------:R-:W-:Y:S01]  /*6070*/  @!P0 IMAD.IADD R133, R133, 0x1, -R6.reuse ;  /* 0x0000000185858824 */ /* 0x100fe200078e0a06 */
[----:B------:R-:W-:Y:S01]  /*6080*/  ISETP.GE.AND P0, PT, R114, RZ, PT ;  /* 0x000000ff7200720c */ /* 0x000fe20003f06270 */
[----:B------:R-:W-:Y:S02]  /*6090*/  IMAD R155, R152, 0x2, R151 ;  /* 0x00000002989b7824 */ /* 0x000fe400078e0297 */
[--C-:B------:R-:W-:Y:S02]  /*60a0*/  @!P6 IMAD.IADD R117, R117, 0x1, -R6.reuse ;  /* 0x000000017575e824 */ /* 0x100fe400078e0a06 */
[----:B-1----:R-:W-:Y:S02]  /*60b0*/  VIADD R124, R4, 0x7f ;  /* 0x0000007f047c7836 */ /* 0x002fe40000000000 */
[--C-:B------:R-:W-:Y:S01]  /*60c0*/  @!P1 IMAD.IADD R135, R135, 0x1, -R6.reuse ;  /* 0x0000000187879824 */ /* 0x100fe200078e0a06 */
[----:B------:R-:W-:Y:S01]  /*60d0*/  ISETP.GE.AND P1, PT, R108, RZ, PT ;  /* 0x000000ff6c00720c */ /* 0x000fe20003f26270 */
[----:B------:R-:W-:Y:S01]  /*60e0*/  IMAD R25, R152, 0x2, R155 ;  /* 0x0000000298197824 */ /* 0x000fe200078e029b */
[----:B------:R-:W-:Y:S01]  /*60f0*/  ISETP.GT.AND P6, PT, R124, 0x7f, PT ;  /* 0x0000007f7c00780c */ /* 0x000fe20003fc4270 */
[----:B------:R-:W-:Y:S01]  /*6100*/  IMAD.MOV.U32 R247, RZ, RZ, R117 ;  /* 0x000000fffff77224 */ /* 0x000fe200078e0075 */
[----:B------:R-:W-:Y:S01]  /*6110*/  LOP3.LUT R108, R3, 0x2, RZ, 0xfc, !PT ;  /* 0x00000002036c7812 */ /* 0x000fe200078efcff */
[----:B------:R-:W-:Y:S01]  /*6120*/  IMAD R111, R152, 0x2, R25 ;  /* 0x00000002986f7824 */ /* 0x000fe200078e0219 */
[----:B------:R-:W-:Y:S01]  /*6130*/  STL [R1+0x344], R124 ;  /* 0x0003447c01007387 */ /* 0x000fe20000100800 */
[--C-:B------:R-:W-:Y:S01]  /*6140*/  @!P4 IMAD.IADD R127, R127, 0x1, -R6.reuse ;  /* 0x000000017f7fc824 */ /* 0x100fe200078e0a06 */
[----:B------:R-:W-:Y:S01]  /*6150*/  ISETP.GE.AND P4, PT, R115, RZ, PT ;  /* 0x000000ff7300720c */ /* 0x000fe20003f86270 */
[--C-:B------:R-:W-:Y:S01]  /*6160*/  @!P3 IMAD.IADD R119, R119, 0x1, -R6.reuse ;  /* 0x000000017777b824 */ /* 0x100fe200078e0a06 */
[----:B------:R-:W-:Y:S01]  /*6170*/  ISETP.GE.AND P3, PT, R118, RZ, PT ;  /* 0x000000ff7600720c */ /* 0x000fe20003f66270 */
[----:B------:R-:W-:Y:S01]  /*6180*/  @!P5 IMAD.IADD R116, R116, 0x1, -R6 ;  /* 0x000000017474d824 */ /* 0x000fe200078e0a06 */
[----:B------:R-:W-:Y:S01]  /*6190*/  SEL R6, RZ, 0x4, !P6 ;  /* 0x00000004ff067807 */ /* 0x000fe20007000000 */
[----:B------:R-:W-:Y:S01]  /*61a0*/  @!P2 IMAD.MOV R247, RZ, RZ, -R247 ;  /* 0x000000fffff7a224 */ /* 0x000fe200078e0af7 */
[-C--:B------:R-:W-:Y:S01]  /*61b0*/  ISETP.GE.AND P2, PT, R3, R4.reuse, PT ;  /* 0x000000040300720c */ /* 0x080fe20003f46270 */
[----:B------:R-:W-:Y:S01]  /*61c0*/  IMAD R189, R152, 0x2, R111 ;  /* 0x0000000298bd7824 */ /* 0x000fe200078e026f */
[----:B------:R-:W-:Y:S01]  /*61d0*/  ISETP.GE.AND P6, PT, R108, R4, PT ;  /* 0x000000046c00720c */ /* 0x000fe20003fc6270 */
[----:B------:R-:W-:Y:S01]  /*61e0*/  @!P0 IMAD.MOV R133, RZ, RZ, -R133 ;  /* 0x000000ffff858224 */ /* 0x000fe200078e0a85 */
[----:B------:R-:W-:Y:S01]  /*61f0*/  SEL R108, R6, RZ, !P2 ;  /* 0x000000ff066c7207 */ /* 0x000fe20005000000 */
[----:B------:R-:W-:Y:S01]  /*6200*/  IMAD R187, R152, 0x2, R189 ;  /* 0x0000000298bb7824 */ /* 0x000fe200078e02bd */
[----:B------:R-:W-:Y:S01]  /*6210*/  ISETP.GE.AND P2, PT, R120, RZ, PT ;  /* 0x000000ff7800720c */ /* 0x000fe20003f46270 */
[----:B------:R-:W-:Y:S01]  /*6220*/  @!P1 IMAD.MOV R135, RZ, RZ, -R135 ;  /* 0x000000ffff879224 */ /* 0x000fe200078e0a87 */
[----:B------:R-:W-:Y:S01]  /*6230*/  ISETP.NE.AND P0, PT, R156, RZ, PT ;  /* 0x000000ff9c00720c */ /* 0x000fe20003f05270 */
[----:B------:R-:W-:Y:S01]  /*6240*/  IMAD R179, R152, 0x2, R187 ;  /* 0x0000000298b37824 */ /* 0x000fe200078e02bb */
[----:B------:R-:W-:Y:S01]  /*6250*/  ISETP.GE.AND P5, PT, R24, RZ, PT ;  /* 0x000000ff1800720c */ /* 0x000fe20003fa6270 */
[----:B------:R-:W-:Y:S01]  /*6260*/  IMAD.MOV.U32 R117, RZ, RZ, R116 ;  /* 0x000000ffff757224 */ /* 0x000fe200078e0074 */
[----:B------:R-:W-:Y:S01]  /*6270*/  ISETP.NE.AND P1, PT, R157, RZ, PT ;  /* 0x000000ff9d00720c */ /* 0x000fe20003f25270 */
[----:B------:R-:W-:Y:S01]  /*6280*/  IMAD R163, R152, 0x2, R179 ;  /* 0x0000000298a37824 */ /* 0x000fe200078e02b3 */
[----:B------:R-:W-:Y:S01]  /*6290*/  LOP3.LUT R24, RZ, R157, RZ, 0x33, !PT ;  /* 0x0000009dff187212 */ /* 0x000fe200078e33ff */
[----:B------:R-:W-:-:S02]  /*62a0*/  @!P3 IMAD.MOV R119, RZ, RZ, -R119 ;  /* 0x000000ffff77b224 */ /* 0x000fc400078e0a77 */
[----:B------:R-:W-:Y:S01]  /*62b0*/  IMAD R161, R152, 0x2, R163 ;  /* 0x0000000298a17824 */ /* 0x000fe200078e02a3 */
[C---:B------:R-:W-:Y:S01]  /*62c0*/  SEL R9, R24.reuse, R9, !P1 ;  /* 0x0000000918097207 */ /* 0x040fe20004800000 */
[----:B------:R-:W-:Y:S01]  /*62d0*/  @!P2 IMAD.MOV R10, RZ, RZ, -R10 ;  /* 0x000000ffff0aa224 */ /* 0x000fe200078e0a0a */
[----:B------:R-:W-:Y:S01]  /*62e0*/  SEL R8, R24, R8, !P1 ;  /* 0x0000000818087207 */ /* 0x000fe20004800000 */
[----:B------:R-:W-:Y:S01]  /*62f0*/  IMAD R159, R152, 0x2, R161 ;  /* 0x00000002989f7824 */ /* 0x000fe200078e02a1 */
[C---:B------:R-:W-:Y:S01]  /*6300*/  SEL R250, R24.reuse, R249, !P1 ;  /* 0x000000f918fa7207 */ /* 0x040fe20004800000 */
[----:B------:R-:W-:Y:S01]  /*6310*/  @!P5 IMAD.MOV R117, RZ, RZ, -R117 ;  /* 0x000000ffff75d224 */ /* 0x000fe200078e0a75 */
[----:B------:R-:W-:Y:S01]  /*6320*/  SEL R251, R24, R251, !P1 ;  /* 0x000000fb18fb7207 */ /* 0x000fe20004800000 */
[----:B------:R1:W-:Y:S01]  /*6330*/  STL.64 [R1+0x770], R8 ;  /* 0x0007700801007387 */ /* 0x0003e20000100a00 */
[----:B------:R-:W-:Y:S01]  /*6340*/  @!P0 LOP3.LUT R10, RZ, R156, RZ, 0x33, !PT ;  /* 0x0000009cff0a8212 */ /* 0x000fe200078e33ff */
[----:B------:R-:W-:Y:S01]  /*6350*/  IMAD R125, R152, 0x2, R159 ;  /* 0x00000002987d7824 */ /* 0x000fe200078e029f */
[C---:B------:R-:W-:Y:S01]  /*6360*/  SEL R150, R24.reuse, R117, !P1 ;  /* 0x0000007518967207 */ /* 0x040fe20004800000 */
[----:B------:R2:W-:Y:S01]  /*6370*/  STL.64 [R1+0x778], R250 ;  /* 0x000778fa01007387 */ /* 0x0005e20000100a00 */
[----:B------:R-:W-:Y:S01]  /*6380*/  SEL R130, R24, R229, !P1 ;  /* 0x000000e518827207 */ /* 0x000fe20004800000 */
[----:B------:R-:W-:Y:S01]  /*6390*/  IMAD R10, R10, R5, RZ ;  /* 0x000000050a0a7224 */ /* 0x000fe200078e02ff */
[----:B------:R-:W-:Y:S01]  /*63a0*/  SEL R128, R24, R135, !P1 ;  /* 0x0000008718807207 */ /* 0x000fe20004800000 */
[----:B------:R-:W-:Y:S01]  /*63b0*/  IMAD R138, R152, 0x2, R125 ;  /* 0x00000002988a7824 */ /* 0x000fe200078e027d */
[----:B------:R-:W-:Y:S01]  /*63c0*/  SEL R154, R24, R227, !P1 ;  /* 0x000000e3189a7207 */ /* 0x000fe20004800000 */
[----:B------:R-:W-:Y:S01]  /*63d0*/  IMAD R5, R122, R153, RZ ;  /* 0x000000997a057224 */ /* 0x000fe200078e02ff */
[----:B------:R-:W-:Y:S01]  /*63e0*/  LEA R118, P0, R10, UR4, 0x2 ;  /* 0x000000040a767c11 */ /* 0x000fe2000f8010ff */
[----:B------:R-:W-:Y:S01]  /*63f0*/  IMAD R131, R152, 0x2, R138 ;  /* 0x0000000298837824 */ /* 0x000fe200078e028a */
[C---:B-1----:R-:W-:Y:S01]  /*6400*/  SEL R8, R24.reuse, R231, !P1 ;  /* 0x000000e718087207 */ /* 0x042fe20004800000 */
[----:B------:R-:W-:Y:S01]  /*6410*/  @!P4 IMAD.MOV R127, RZ, RZ, -R127 ;  /* 0x000000ffff7fc224 */ /* 0x000fe200078e0a7f */
[----:B------:R-:W-:Y:S01]  /*6420*/  SEL R9, R24, R223, !P1 ;  /* 0x000000df18097207 */ /* 0x000fe20004800000 */
[----:B------:R-:W-:Y:S01]  /*6430*/  IMAD R143, R152, 0x2, R131 ;  /* 0x00000002988f7824 */ /* 0x000fe200078e0283 */
[----:B------:R-:W-:Y:S01]  /*6440*/  LEA.HI.X.SX32 R10, R10, UR5, 0x2, P0 ;  /* 0x000000050a0a7c11 */ /* 0x000fe200080f16ff */
[----:B------:R-:W-:Y:S01]  /*6450*/  ULDC.64 UR4, c[0x0][0x218] ;  /* 0x0000860000047ab9 */ /* 0x000fe20000000a00 */
[----:B------:R-:W-:Y:S01]  /*6460*/  LEA R228, P3, R215, R118, 0x2 ;  /* 0x00000076d7e47211 */ /* 0x000fe200078610ff */
[----:B------:R1:W-:Y:S01]  /*6470*/  STL.64 [R1+0x780], R8 ;  /* 0x0007800801007387 */ /* 0x0003e20000100a00 */
[----:B--2---:R-:W-:Y:S01]  /*6480*/  SEL R250, R24, R221, !P1 ;  /* 0x000000dd18fa7207 */ /* 0x004fe20004800000 */
[----:B------:R-:W-:Y:S01]  /*6490*/  IMAD R139, R152, 0x2, R143 ;  /* 0x00000002988b7824 */ /* 0x000fe200078e028f */
[----:B------:R-:W-:-:S02]  /*64a0*/  SEL R251, R24, R133, !P1 ;  /* 0x0000008518fb7207 */ /* 0x000fc40004800000 */
[----:B------:R-:W-:Y:S01]  /*64b0*/  LEA R226, P5, R213, R118, 0x2 ;  /* 0x00000076d5e27211 */ /* 0x000fe200078a10ff */
[C---:B------:R-:W-:Y:S01]  /*64c0*/  IMAD R112, R152.reuse, 0x2, R139 ;  /* 0x0000000298707824 */ /* 0x040fe200078e028b */
[----:B------:R-:W-:Y:S01]  /*64d0*/  LEA.HI.X.SX32 R229, R215, R10, 0x2, P3 ;  /* 0x0000000ad7e57211 */ /* 0x000fe200018f16ff */
[----:B------:R2:W-:Y:S01]  /*64e0*/  STL.64 [R1+0x788], R250 ;  /* 0x000788fa01007387 */ /* 0x0005e20000100a00 */
[----:B------:R-:W-:Y:S01]  /*64f0*/  LEA R196, P3, R197, R118, 0x2 ;  /* 0x00000076c5c47211 */ /* 0x000fe200078610ff */
[C---:B------:R-:W-:Y:S01]  /*6500*/  IMAD R114, R152.reuse, 0x2, R112 ;  /* 0x0000000298727824 */ /* 0x040fe200078e0270 */
[-C--:B------:R-:W-:Y:S01]  /*6510*/  LEA.HI.X.SX32 R227, R213, R10.reuse, 0x2, P5 ;  /* 0x0000000ad5e37211 */ /* 0x080fe200028f16ff */
[----:B------:R-:W-:Y:S01]  /*6520*/  STL.64 [R1+0x620], R156 ;  /* 0x0006209c01007387 */ /* 0x000fe20000100a00 */
[----:B-1----:R-:W-:Y:S01]  /*6530*/  LOP3.LUT R9, R3, 0x20, RZ, 0xfc, !PT ;  /* 0x0000002003097812 */ /* 0x002fe200078efcff */
[C---:B------:R-:W-:Y:S01]  /*6540*/  IMAD R147, R152.reuse, 0x2, R114 ;  /* 0x0000000298937824 */ /* 0x040fe200078e0272 */
[----:B------:R-:W-:Y:S01]  /*6550*/  LEA.HI.X.SX32 R197, R197, R10, 0x2, P3 ;  /* 0x0000000ac5c57211 */ /* 0x000fe200018f16ff */
[----:B------:R1:W-:Y:S01]  /*6560*/  STL [R1+0x630], R153 ;  /* 0x0006309901007387 */ /* 0x0003e20000100800 */
[----:B------:R-:W-:Y:S01]  /*6570*/  ISETP.GE.AND P2, PT, R9, R4, PT ;  /* 0x000000040900720c */ /* 0x000fe20003f46270 */
[----:B------:R-:W-:Y:S01]  /*6580*/  IMAD R113, R152, 0x2, R147 ;  /* 0x0000000298717824 */ /* 0x000fe200078e0293 */
[-C--:B------:R-:W-:Y:S01]  /*6590*/  LEA R176, P3, R177, R118.reuse, 0x2 ;  /* 0x00000076b1b07211 */ /* 0x080fe200078610ff */
[----:B--2---:R-:W-:Y:S01]  /*65a0*/  IMAD.MOV.U32 R251, RZ, RZ, R128 ;  /* 0x000000fffffb7224 */ /* 0x004fe200078e0080 */
[----:B------:R-:W-:Y:S01]  /*65b0*/  SEL R117, R6, RZ, !P2 ;  /* 0x000000ff06757207 */ /* 0x000fe20005000000 */
[----:B------:R-:W-:Y:S01]  /*65c0*/  IMAD R115, R152, 0x2, R113 ;  /* 0x0000000298737824 */ /* 0x000fe200078e0271 */
[----:B------:R-:W-:-:S02]  /*65d0*/  LEA R122, P2, R123, R118, 0x2 ;  /* 0x000000767b7a7211 */ /* 0x000fc400078410ff */
[----:B------:R-:W-:Y:S01]  /*65e0*/  SEL R120, R24, R237, !P1 ;  /* 0x000000ed18787207 */ /* 0x000fe20004800000 */
[----:B------:R-:W-:Y:S01]  /*65f0*/  IMAD R144, R152, 0x2, R115 ;  /* 0x0000000298907824 */ /* 0x000fe200078e0273 */
[----:B------:R-:W-:Y:S01]  /*6600*/  LEA.HI.X.SX32 R123, R123, R10, 0x2, P2 ;  /* 0x0000000a7b7b7211 */ /* 0x000fe200010f16ff */
[----:B-1----:R-:W-:Y:S01]  /*6610*/  IMAD.MOV.U32 R153, RZ, RZ, R150 ;  /* 0x000000ffff997224 */ /* 0x002fe200078e0096 */
[C---:B------:R-:W-:Y:S01]  /*6620*/  LEA R212, P2, R211.reuse, R118, 0x2 ;  /* 0x00000076d3d47211 */ /* 0x040fe200078410ff */
[----:B------:R-:W-:Y:S01]  /*6630*/  IMAD.MOV.U32 R9, RZ, RZ, R120 ;  /* 0x000000ffff097224 */ /* 0x000fe200078e0078 */
[----:B------:R-:W-:Y:S01]  /*6640*/  SEL R244, R24, R109, !P1 ;  /* 0x0000006d18f47207 */ /* 0x000fe20004800000 */
[----:B------:R1:W-:Y:S01]  /*6650*/  STL.64 [R1+0x790], R122 ;  /* 0x0007907a01007387 */ /* 0x0003e20000100a00 */
[----:B------:R-:W-:Y:S01]  /*6660*/  LEA.HI.X.SX32 R213, R211, R10, 0x2, P2 ;  /* 0x0000000ad3d57211 */ /* 0x000fe200010f16ff */
[----:B------:R-:W-:Y:S01]  /*6670*/  IMAD R140, R152, 0x2, R144 ;  /* 0x00000002988c7824 */ /* 0x000fe200078e0290 */
[----:B------:R-:W-:-:S02]  /*6680*/  LEA R128, P2, R129, R118, 0x2 ;  /* 0x0000007681807211 */ /* 0x000fc400078410ff */
[-C--:B------:R-:W-:Y:S01]  /*6690*/  LEA.HI.X.SX32 R177, R177, R10.reuse, 0x2, P3 ;  /* 0x0000000ab1b17211 */ /* 0x080fe200018f16ff */
[C---:B------:R-:W-:Y:S01]  /*66a0*/  IMAD R134, R152.reuse, 0x2, R140 ;  /* 0x0000000298867824 */ /* 0x040fe200078e028c */
[----:B------:R-:W-:Y:S02]  /*66b0*/  LEA.HI.X.SX32 R129, R129, R10, 0x2, P2 ;  /* 0x0000000a81817211 */ /* 0x000fe400010f16ff */
[----:B------:R-:W-:Y:S01]  /*66c0*/  LEA R170, P2, R171, R118, 0x2 ;  /* 0x00000076abaa7211 */ /* 0x000fe200078410ff */
[----:B------:R-:W-:Y:S01]  /*66d0*/  IMAD R126, R152, 0x2, R134 ;  /* 0x00000002987e7824 */ /* 0x000fe200078e0286 */
[C---:B------:R-:W-:Y:S02]  /*66e0*/  SEL R109, R24.reuse, R20, !P1 ;  /* 0x00000014186d7207 */ /* 0x040fe40004800000 */
[----:B------:R-:W-:Y:S01]  /*66f0*/  SEL R136, R24, R217, !P1 ;  /* 0x000000d918887207 */ /* 0x000fe20004800000 */
[----:B------:R-:W-:Y:S01]  /*6700*/  IMAD R132, R152, 0x2, R126 ;  /* 0x0000000298847824 */ /* 0x000fe200078e027e */
[----:B------:R-:W-:-:S02]  /*6710*/  LEA R166, P3, R167, R118, 0x2 ;  /* 0x00000076a7a67211 */ /* 0x000fc400078610ff */
[C---:B------:R-:W-:Y:S01]  /*6720*/  SEL R247, R24.reuse, R247, !P1 ;  /* 0x000000f718f77207 */ /* 0x040fe20004800000 */
[----:B------:R-:W-:Y:S01]  /*6730*/  IMAD.MOV.U32 R156, RZ, RZ, R136 ;  /* 0x000000ffff9c7224 */ /* 0x000fe200078e0088 */
[----:B------:R-:W-:Y:S01]  /*6740*/  SEL R11, R24, R11, !P1 ;  /* 0x0000000b180b7207 */ /* 0x000fe20004800000 */
[----:B------:R-:W-:Y:S01]  /*6750*/  IMAD R116, R152, 0x2, R132 ;  /* 0x0000000298747824 */ /* 0x000fe200078e0284 */
[C---:B------:R-:W-:Y:S02]  /*6760*/  SEL R243, R24.reuse, R243, !P1 ;  /* 0x000000f318f37207 */ /* 0x040fe40004800000 */
[C---:B------:R-:W-:Y:S02]  /*6770*/  SEL R240, R24.reuse, R240, !P1 ;  /* 0x000000f018f07207 */ /* 0x040fe40004800000 */
[C---:B------:R-:W-:Y:S02]  /*6780*/  SEL R106, R24.reuse, R106, !P1 ;  /* 0x0000006a186a7207 */ /* 0x040fe40004800000 */
[----:B------:R-:W-:-:S02]  /*6790*/  SEL R104, R24, R104, !P1 ;  /* 0x0000006818687207 */ /* 0x000fc40004800000 */
[C---:B------:R-:W-:Y:S02]  /*67a0*/  SEL R102, R24.reuse, R102, !P1 ;  /* 0x0000006618667207 */ /* 0x040fe40004800000 */
[C---:B------:R-:W-:Y:S02]  /*67b0*/  SEL R100, R24.reuse, R100, !P1 ;  /* 0x0000006418647207 */ /* 0x040fe40004800000 */
        /* <DEDUP_REMOVED lines=98> */
[C---:B------:R-:W-:Y:S01]  /*6de0*/  SEL R142, R24.reuse, R225, !P1 ;  /* 0x000000e1188e7207 */ /* 0x040fe20004800000 */
[----:B------:R-:W-:Y:S01]  /*6df0*/  IMAD.MOV.U32 R157, RZ, RZ, R146 ;  /* 0x000000ffff9d7224 */ /* 0x000fe200078e0092 */
[C---:B------:R-:W-:Y:S01]  /*6e00*/  SEL R8, R24.reuse, R219, !P1 ;  /* 0x000000db18087207 */ /* 0x040fe20004800000 */
[----:B-1----:R-:W-:Y:S01]  /*6e10*/  IMAD.MOV.U32 R122, RZ, RZ, R160 ;  /* 0x000000ffff7a7224 */ /* 0x002fe200078e00a0 */
[C---:B------:R-:W-:Y:S01]  /*6e20*/  SEL R148, R24.reuse, R145, !P1 ;  /* 0x0000009118947207 */ /* 0x040fe20004800000 */
[----:B------:R-:W-:Y:S01]  /*6e30*/  IMAD.MOV.U32 R123, RZ, RZ, R142 ;  /* 0x000000ffff7b7224 */ /* 0x000fe200078e008e */
[----:B------:R-:W-:-:S02]  /*6e40*/  SEL R124, R24, R141, !P1 ;  /* 0x0000008d187c7207 */ /* 0x000fc40004800000 */
[----:B------:R-:W-:Y:S01]  /*6e50*/  SEL R250, R24, R127, !P1 ;  /* 0x0000007f18fa7207 */ /* 0x000fe20004800000 */
[----:B------:R-:W-:Y:S01]  /*6e60*/  IMAD R127, R152, 0x2, R116 ;  /* 0x00000002987f7824 */ /* 0x000fe200078e0274 */
[----:B------:R-:W-:Y:S02]  /*6e70*/  SEL R158, R24, R119, !P1 ;  /* 0x00000077189e7207 */ /* 0x000fe40004800000 */
[-C--:B------:R-:W-:Y:S01]  /*6e80*/  LEA R194, P5, R195, R118.reuse, 0x2 ;  /* 0x00000076c3c27211 */ /* 0x080fe200078a10ff */
[----:B------:R-:W-:Y:S01]  /*6e90*/  IMAD R119, R152, 0x2, R127 ;  /* 0x0000000298777824 */ /* 0x000fe200078e027f */
[----:B------:R-:W-:Y:S02]  /*6ea0*/  SEL R24, R6, RZ, !P6 ;  /* 0x000000ff06187207 */ /* 0x000fe40007000000 */
[----:B------:R-:W-:Y:S01]  /*6eb0*/  LEA R168, P6, R169, R118, 0x2 ;  /* 0x00000076a9a87211 */ /* 0x000fe200078c10ff */
[----:B------:R-:W-:Y:S01]  /*6ec0*/  IMAD R135, R152, 0x2, R119 ;  /* 0x0000000298877824 */ /* 0x000fe200078e0277 */
[----:B------:R-:W-:-:S02]  /*6ed0*/  LEA.HI.X.SX32 R171, R171, R10, 0x2, P2 ;  /* 0x0000000aabab7211 */ /* 0x000fc400010f16ff */
[----:B------:R-:W-:Y:S01]  /*6ee0*/  LEA R120, P2, R121, R118, 0x2 ;  /* 0x0000007679787211 */ /* 0x000fe200078410ff */
[C---:B------:R-:W-:Y:S01]  /*6ef0*/  IMAD R133, R152.reuse, 0x2, R135 ;  /* 0x0000000298857824 */ /* 0x040fe200078e0287 */
[-C--:B------:R-:W-:Y:S02]  /*6f00*/  LEA.HI.X.SX32 R167, R167, R10.reuse, 0x2, P3 ;  /* 0x0000000aa7a77211 */ /* 0x080fe400018f16ff */
[----:B------:R-:W-:Y:S01]  /*6f10*/  LEA.HI.X.SX32 R195, R195, R10, 0x2, P5 ;  /* 0x0000000ac3c37211 */ /* 0x000fe200028f16ff */
[C---:B------:R-:W-:Y:S01]  /*6f20*/  IMAD R141, R152.reuse, 0x2, R133 ;  /* 0x00000002988d7824 */ /* 0x040fe200078e0285 */
[-C--:B------:R-:W-:Y:S02]  /*6f30*/  LEA R224, P3, R205, R118.reuse, 0x2 ;  /* 0x00000076cde07211 */ /* 0x080fe400078610ff */
[----:B------:R-:W-:Y:S01]  /*6f40*/  LEA R136, P5, R137, R118, 0x2 ;  /* 0x0000007689887211 */ /* 0x000fe200078a10ff */
[----:B------:R-:W-:Y:S01]  /*6f50*/  IMAD R145, R152, 0x2, R141 ;  /* 0x0000000298917824 */ /* 0x000fe200078e028d */
[----:B------:R-:W-:-:S02]  /*6f60*/  LEA.HI.X.SX32 R169, R169, R10, 0x2, P6 ;  /* 0x0000000aa9a97211 */ /* 0x000fc400030f16ff */
[----:B------:R-:W-:Y:S02]  /*6f70*/  LEA R210, P6, R209, R118, 0x2 ;  /* 0x00000076d1d27211 */ /* 0x000fe400078c10ff */
[----:B------:R-:W-:Y:S01]  /*6f80*/  LEA.HI.X.SX32 R121, R121, R10, 0x2, P2 ;  /* 0x0000000a79797211 */ /* 0x000fe200010f16ff */
[----:B------:R1:W-:Y:S01]  /*6f90*/  STL.64 [R1+0x798], R168 ;  /* 0x000798a801007387 */ /* 0x0003e20000100a00 */
[----:B------:R-:W-:Y:S02]  /*6fa0*/  LEA R208, P2, R201, R118, 0x2 ;  /* 0x00000076c9d07211 */ /* 0x000fe400078410ff */
[-C--:B------:R-:W-:Y:S01]  /*6fb0*/  LEA.HI.X.SX32 R225, R205, R10.reuse, 0x2, P3 ;  /* 0x0000000acde17211 */ /* 0x080fe200018f16ff */
[----:B------:R2:W-:Y:S01]  /*6fc0*/  STL.64 [R1+0x7a0], R228 ;  /* 0x0007a0e401007387 */ /* 0x0005e20000100a00 */
[----:B------:R-:W-:Y:S02]  /*6fd0*/  LEA.HI.X.SX32 R137, R137, R10, 0x2, P5 ;  /* 0x0000000a89897211 */ /* 0x000fe400028f16ff */
[-C--:B------:R-:W-:Y:S01]  /*6fe0*/  LEA R192, P3, R193, R118.reuse, 0x2 ;  /* 0x00000076c1c07211 */ /* 0x080fe200078610ff */
[----:B------:R3:W-:Y:S01]  /*6ff0*/  STL.64 [R1+0x7a8], R226 ;  /* 0x0007a8e201007387 */ /* 0x0007e20000100a00 */
[----:B------:R-:W-:-:S02]  /*7000*/  LEA R164, P5, R165, R118, 0x2 ;  /* 0x00000076a5a47211 */ /* 0x000fc400078a10ff */
[-C--:B------:R-:W-:Y:S01]  /*7010*/  LEA.HI.X.SX32 R211, R209, R10.reuse, 0x2, P6 ;  /* 0x0000000ad1d37211 */ /* 0x080fe200030f16ff */
[----:B-1----:R-:W-:Y:S01]  /*7020*/  IMAD.MOV.U32 R168, RZ, RZ, R154 ;  /* 0x000000ffffa87224 */ /* 0x002fe200078e009a */
[----:B------:R-:W-:Y:S01]  /*7030*/  LEA.HI.X.SX32 R209, R201, R10, 0x2, P2 ;  /* 0x0000000ac9d17211 */ /* 0x000fe200010f16ff */
[----:B------:R-:W-:Y:S01]  /*7040*/  IMAD.MOV.U32 R169, RZ, RZ, R158 ;  /* 0x000000ffffa97224 */ /* 0x000fe200078e009e */
[----:B------:R-:W-:Y:S01]  /*7050*/  LEA R182, P2, R183, R118, 0x2 ;  /* 0x00000076b7b67211 */ /* 0x000fe200078410ff */
[----:B--2---:R-:W-:Y:S01]  /*7060*/  IMAD.MOV.U32 R229, RZ, RZ, R124 ;  /* 0x000000ffffe57224 */ /* 0x004fe200078e007c */
[-C--:B------:R-:W-:Y:S01]  /*7070*/  LEA.HI.X.SX32 R193, R193, R10.reuse, 0x2, P3 ;  /* 0x0000000ac1c17211 */ /* 0x080fe200018f16ff */
[----:B------:R-:W-:Y:S01]  /*7080*/  IMAD.MOV.U32 R228, RZ, RZ, R130 ;  /* 0x000000ffffe47224 */ /* 0x000fe200078e0082 */
[----:B------:R-:W-:Y:S01]  /*7090*/  LEA.HI.X.SX32 R165, R165, R10, 0x2, P5 ;  /* 0x0000000aa5a57211 */ /* 0x000fe200028f16ff */
[----:B---3--:R-:W-:Y:S01]  /*70a0*/  IMAD.MOV.U32 R227, RZ, RZ, R148 ;  /* 0x000000ffffe37224 */ /* 0x008fe200078e0094 */
[-C--:B------:R-:W-:Y:S01]  /*70b0*/  LEA R174, P3, R175, R118.reuse, 0x2 ;  /* 0x00000076afae7211 */ /* 0x080fe200078610ff */
[----:B------:R1:W-:Y:S01]  /*70c0*/  STL.64 [R1+0x7b0], R212 ;  /* 0x0007b0d401007387 */ /* 0x0003e20000100a00 */
[----:B------:R-:W-:-:S02]  /*70d0*/  LEA R222, P5, R203, R118, 0x2 ;  /* 0x00000076cbde7211 */ /* 0x000fc400078a10ff */
[----:B------:R-:W-:Y:S02]  /*70e0*/  LEA.HI.X.SX32 R183, R183, R10, 0x2, P2 ;  /* 0x0000000ab7b77211 */ /* 0x000fe400010f16ff */
[----:B------:R-:W-:Y:S02]  /*70f0*/  LEA R150, P2, R151, R118, 0x2 ;  /* 0x0000007697967211 */ /* 0x000fe400078410ff */
[-C--:B------:R-:W-:Y:S02]  /*7100*/  LEA.HI.X.SX32 R175, R175, R10.reuse, 0x2, P3 ;  /* 0x0000000aafaf7211 */ /* 0x080fe400018f16ff */
[----:B------:R-:W-:Y:S02]  /*7110*/  LEA.HI.X.SX32 R223, R203, R10, 0x2, P5 ;  /* 0x0000000acbdf7211 */ /* 0x000fe400028f16ff */
[-C--:B------:R-:W-:Y:S02]  /*7120*/  LEA R154, P3, R155, R118.reuse, 0x2 ;  /* 0x000000769b9a7211 */ /* 0x080fe400078610ff */
        /* <DEDUP_REMOVED lines=10> */
[----:B------:R-:W-:Y:S02]  /*71d0*/  ISETP.NE.U32.AND P1, PT, R24, RZ, PT ;  /* 0x000000ff1800720c */ /* 0x000fe40003f25070 */
[----:B------:R-:W-:Y:S02]  /*71e0*/  LEA.HI.X.SX32 R173, R173, R10, 0x2, P5 ;  /* 0x0000000aadad7211 */ /* 0x000fe400028f16ff */
[----:B------:R-:W-:-:S02]  /*71f0*/  LEA R218, P3, R163, R118, 0x2 ;  /* 0x00000076a3da7211 */ /* 0x000fc400078610ff */
[----:B------:R-:W-:Y:S02]  /*7200*/  LEA R24, P5, R25, R118, 0x2 ;  /* 0x0000007619187211 */ /* 0x000fe400078a10ff */
[----:B------:R-:W-:Y:S02]  /*7210*/  LEA.HI.X.SX32 R221, R179, R10, 0x2, P2 ;  /* 0x0000000ab3dd7211 */ /* 0x000fe400010f16ff */
[----:B------:R-:W-:Y:S02]  /*7220*/  LEA R202, P2, R159, R118, 0x2 ;  /* 0x000000769fca7211 */ /* 0x000fe400078410ff */
[-C--:B------:R-:W-:Y:S02]  /*7230*/  LEA.HI.X.SX32 R219, R163, R10.reuse, 0x2, P3 ;  /* 0x0000000aa3db7211 */ /* 0x080fe400018f16ff */
        /* <DEDUP_REMOVED lines=10> */
[-C--:B------:R-:W-:Y:S02]  /*72e0*/  LEA R184, P6, R185, R118.reuse, 0x2 ;  /* 0x00000076b9b87211 */ /* 0x080fe400078c10ff */
[----:B------:R-:W-:Y:S02]  /*72f0*/  LEA R142, P2, R112, R118, 0x2 ;  /* 0x00000076708e7211 */ /* 0x000fe400078410ff */
[-C--:B------:R-:W-:Y:S02]  /*7300*/  LEA.HI.X.SX32 R179, R143, R10.reuse, 0x2, P3 ;  /* 0x0000000a8fb37211 */ /* 0x080fe400018f16ff */
[----:B------:R-:W-:-:S02]  /*7310*/  LEA.HI.X.SX32 R205, R161, R10, 0x2, P5 ;  /* 0x0000000aa1cd7211 */ /* 0x000fc400028f16ff */
[-C--:B------:R-:W-:Y:S02]  /*7320*/  LEA R158, P3, R114, R118.reuse, 0x2 ;  /* 0x00000076729e7211 */ /* 0x080fe400078610ff */
[----:B------:R-:W-:Y:S02]  /*7330*/  LEA R188, P5, R138, R118, 0x2 ;  /* 0x000000768abc7211 */ /* 0x000fe400078a10ff */
[-C--:B------:R-:W-:Y:S02]  /*7340*/  LEA.HI.X.SX32 R185, R185, R10.reuse, 0x2, P6 ;  /* 0x0000000ab9b97211 */ /* 0x080fe400030f16ff */
[----:B------:R-:W-:Y:S02]  /*7350*/  LEA.HI.X.SX32 R143, R112, R10, 0x2, P2 ;  /* 0x0000000a708f7211 */ /* 0x000fe400010f16ff */
[-C--:B------:R-:W-:Y:S02]  /*7360*/  LEA R148, P6, R149, R118.reuse, 0x2 ;  /* 0x0000007695947211 */ /* 0x080fe400078c10ff */
[----:B------:R-:W-:-:S02]  /*7370*/  LEA R112, P2, R113, R118, 0x2 ;  /* 0x0000007671707211 */ /* 0x000fc400078410ff */
[-C--:B------:R-:W-:Y:S02]  /*7380*/  LEA.HI.X.SX32 R159, R114, R10.reuse, 0x2, P3 ;  /* 0x0000000a729f7211 */ /* 0x080fe400018f16ff */
        /* <DEDUP_REMOVED lines=21> */
[----:B------:R-:W-:Y:S02]  /*74e0*/  LEA R186, P2, R119, R118, 0x2 ;  /* 0x0000007677ba7211 */ /* 0x000fe400078410ff */
[-C--:B------:R-:W-:Y:S01]  /*74f0*/  LEA.HI.X.SX32 R199, R116, R10.reuse, 0x2, P3 ;  /* 0x0000000a74c77211 */ /* 0x080fe200018f16ff */
[----:B------:R-:W-:Y:S01]  /*7500*/  IMAD R116, R152, 0x2, R145 ;  /* 0x0000000298747824 */ /* 0x000fe200078e0291 */
[----:B------:R-:W-:-:S02]  /*7510*/  LEA.HI.X.SX32 R233, R144, R10, 0x2, P5 ;  /* 0x0000000a90e97211 */ /* 0x000fc400028f16ff */
[----:B------:R-:W-:Y:S02]  /*7520*/  LEA R214, P5, R126, R118, 0x2 ;  /* 0x000000767ed67211 */ /* 0x000fe400078a10ff */
[-C--:B------:R-:W-:Y:S01]  /*7530*/  LEA.HI.X.SX32 R187, R119, R10.reuse, 0x2, P2 ;  /* 0x0000000a77bb7211 */ /* 0x080fe200010f16ff */
[----:B------:R-:W-:Y:S01]  /*7540*/  IMAD R119, R152, 0x2, R116 ;  /* 0x0000000298777824 */ /* 0x000fe200078e0274 */
[----:B------:R-:W-:Y:S02]  /*7550*/  LEA.HI.X.SX32 R215, R126, R10, 0x2, P5 ;  /* 0x0000000a7ed77211 */ /* 0x000fe400028f16ff */
[-C--:B------:R-:W-:Y:S01]  /*7560*/  LEA R126, P5, R127, R118.reuse, 0x2 ;  /* 0x000000767f7e7211 */ /* 0x080fe200078a10ff */
[C---:B------:R-:W-:Y:S01]  /*7570*/  IMAD R248, R152.reuse, 0x2, R119 ;  /* 0x0000000298f87824 */ /* 0x040fe200078e0277 */
[-C--:B------:R-:W-:Y:S02]  /*7580*/  LEA R134, P3, R135, R118.reuse, 0x2 ;  /* 0x0000007687867211 */ /* 0x080fe400078610ff */
[----:B------:R-:W-:Y:S01]  /*7590*/  LEA R140, P2, R141, R118, 0x2 ;  /* 0x000000768d8c7211 */ /* 0x000fe200078410ff */
[----:B------:R-:W-:Y:S01]  /*75a0*/  IMAD R249, R152, 0x2, R248 ;  /* 0x0000000298f97824 */ /* 0x000fe200078e02f8 */
[----:B------:R-:W-:-:S02]  /*75b0*/  ISETP.NE.U32.AND P4, PT, R108, RZ, PT ;  /* 0x000000ff6c00720c */ /* 0x000fc40003f85070 */
[-C--:B------:R-:W-:Y:S02]  /*75c0*/  LEA.HI.X.SX32 R127, R127, R10.reuse, 0x2, P5 ;  /* 0x0000000a7f7f7211 */ /* 0x080fe400028f16ff */
[-C--:B------:R-:W-:Y:S02]  /*75d0*/  LEA.HI.X.SX32 R135, R135, R10.reuse, 0x2, P3 ;  /* 0x0000000a87877211 */ /* 0x080fe400018f16ff */
[----:B------:R-:W-:Y:S02]  /*75e0*/  LEA.HI.X.SX32 R141, R141, R10, 0x2, P2 ;  /* 0x0000000a8d8d7211 */ /* 0x000fe400010f16ff */
[----:B------:R-:W-:Y:S01]  /*75f0*/  LEA R108, P0, R5, UR4, 0x2 ;  /* 0x00000004056c7c11 */ /* 0x000fe2000f8010ff */
[----:B------:R-:W2:Y:S01]  /*7600*/  S2UR UR4, SR_CgaCtaId ;  /* 0x00000000000479c3 */ /* 0x000ea20000008800 */
[-C--:B------:R-:W-:Y:S02]  /*7610*/  LEA R132, P5, R133, R118.reuse, 0x2 ;  /* 0x0000007685847211 */ /* 0x080fe400078a10ff */
[----:B------:R-:W-:-:S02]  /*7620*/  LEA R144, P3, R145, R118, 0x2 ;  /* 0x0000007691907211 */ /* 0x000fc400078610ff */
[CC--:B------:R-:W-:Y:S02]  /*7630*/  LEA R162, P2, R116.reuse, R118.reuse, 0x2 ;  /* 0x0000007674a27211 */ /* 0x0c0fe400078410ff */
[----:B------:R-:W-:Y:S02]  /*7640*/  LEA R180, P6, R181, R118, 0x2 ;  /* 0x00000076b5b47211 */ /* 0x000fe400078c10ff */
[----:B-1----:R-:W-:Y:S02]  /*7650*/  LOP3.LUT R212, R3, 0x22, RZ, 0xfc, !PT ;  /* 0x0000002203d47812 */ /* 0x002fe400078efcff */
[-C--:B------:R-:W-:Y:S02]  /*7660*/  LEA.HI.X.SX32 R133, R133, R10.reuse, 0x2, P5 ;  /* 0x0000000a85857211 */ /* 0x080fe400028f16ff */
[-C--:B------:R-:W-:Y:S02]  /*7670*/  LEA.HI.X.SX32 R145, R145, R10.reuse, 0x2, P3 ;  /* 0x0000000a91917211 */ /* 0x080fe400018f16ff */
[----:B------:R-:W-:-:S02]  /*7680*/  LEA.HI.X.SX32 R163, R116, R10, 0x2, P2 ;  /* 0x0000000a74a37211 */ /* 0x000fc400010f16ff */
[----:B------:R-:W-:Y:S01]  /*7690*/  LEA.HI.X.SX32 R5, R5, UR5, 0x2, P0 ;  /* 0x0000000505057c11 */ /* 0x000fe200080f16ff */
[----:B------:R-:W-:Y:S01]  /*76a0*/  ULDC UR5, c[0x0][0x240] ;  /* 0x0000900000057ab9 */ /* 0x000fe20000000800 */
[----:B------:R-:W-:Y:S01]  /*76b0*/  LEA.HI.X.SX32 R181, R181, R10, 0x2, P6 ;  /* 0x0000000ab5b57211 */ /* 0x000fe200030f16ff */
[----:B------:R-:W-:Y:S01]  /*76c0*/  IMAD R247, R247, UR5, RZ ;  /* 0x00000005f7f77c24 */ /* 0x000fe2000f8e02ff */
[-C--:B------:R-:W-:Y:S01]  /*76d0*/  LEA R160, P3, R119, R118.reuse, 0x2 ;  /* 0x0000007677a07211 */ /* 0x080fe200078610ff */
[----:B------:R-:W-:Y:S01]  /*76e0*/  IMAD R11, R11, UR5, RZ ;  /* 0x000000050b0b7c24 */ /* 0x000fe2000f8e02ff */
[-C--:B------:R-:W-:Y:S01]  /*76f0*/  LEA R116, P5, R248, R118.reuse, 0x2 ;  /* 0x00000076f8747211 */ /* 0x080fe200078a10ff */
[----:B------:R-:W-:Y:S01]  /*7700*/  IMAD R244, R244, UR5, RZ ;  /* 0x00000005f4f47c24 */ /* 0x000fe2000f8e02ff */
[----:B------:R-:W-:Y:S01]  /*7710*/  LEA R118, P6, R249, R118, 0x2 ;  /* 0x00000076f9767211 */ /* 0x000fe200078c10ff */
[----:B------:R-:W-:Y:S01]  /*7720*/  IMAD R243, R243, UR5, RZ ;  /* 0x00000005f3f37c24 */ /* 0x000fe2000f8e02ff */
[----:B------:R-:W-:Y:S01]  /*7730*/  LOP3.LUT R213, R3, 0x40, RZ, 0xfc, !PT ;  /* 0x0000004003d57812 */ /* 0x000fe200078efcff */
[----:B------:R-:W-:Y:S01]  /*7740*/  IMAD R240, R240, UR5, RZ ;  /* 0x00000005f0f07c24 */ /* 0x000fe2000f8e02ff */
[----:B------:R-:W-:Y:S01]  /*7750*/  ISETP.GE.AND P0, PT, R212, R4, PT ;  /* 0x00000004d400720c */ /* 0x000fe20003f06270 */
[----:B------:R-:W-:Y:S01]  /*7760*/  IMAD R109, R109, UR5, RZ ;  /* 0x000000056d6d7c24 */ /* 0x000fe2000f8e02ff */
[-C--:B------:R-:W-:Y:S01]  /*7770*/  LEA.HI.X.SX32 R161, R119, R10.reuse, 0x2, P3 ;  /* 0x0000000a77a17211 */ /* 0x080fe200018f16ff */
[----:B------:R-:W-:Y:S01]  /*7780*/  IMAD R106, R106, UR5, RZ ;  /* 0x000000056a6a7c24 */ /* 0x000fe2000f8e02ff */
[----:B------:R-:W-:Y:S01]  /*7790*/  ISETP.NE.U32.AND P2, PT, R117, RZ, PT ;  /* 0x000000ff7500720c */ /* 0x000fe20003f45070 */
[----:B------:R-:W-:Y:S01]  /*77a0*/  IMAD R104, R104, UR5, RZ ;  /* 0x0000000568687c24 */ /* 0x000fe2000f8e02ff */
[-C--:B------:R-:W-:Y:S01]  /*77b0*/  LEA.HI.X.SX32 R117, R248, R10.reuse, 0x2, P5 ;  /* 0x0000000af8757211 */ /* 0x080fe200028f16ff */
[----:B------:R-:W-:Y:S01]  /*77c0*/  IMAD R102, R102, UR5, RZ ;  /* 0x0000000566667c24 */ /* 0x000fe2000f8e02ff */
[----:B------:R-:W-:Y:S01]  /*77d0*/  LEA.HI.X.SX32 R119, R249, R10, 0x2, P6 ;  /* 0x0000000af9777211 */ /* 0x000fe200030f16ff */
[----:B------:R-:W-:Y:S01]  /*77e0*/  IMAD R100, R100, UR5, RZ ;  /* 0x0000000564647c24 */ /* 0x000fe2000f8e02ff */
[----:B------:R-:W-:Y:S01]  /*77f0*/  ISETP.GE.AND P5, PT, R213, R4, PT ;  /* 0x00000004d500720c */ /* 0x000fe20003fa6270 */
[----:B------:R-:W-:Y:S01]  /*7800*/  IMAD R98, R98, UR5, RZ ;  /* 0x0000000562627c24 */ /* 0x000fe2000f8e02ff */
[----:B------:R-:W-:Y:S01]  /*7810*/  SEL R249, R6, RZ, !P0 ;  /* 0x000000ff06f97207 */ /* 0x000fe20004000000 */
[----:B------:R-:W-:Y:S01]  /*7820*/  IMAD R96, R96, UR5, RZ ;  /* 0x0000000560607c24 */ /* 0x000fe2000f8e02ff */
[-C--:B------:R-:W-:Y:S01]  /*7830*/  LEA R212, P0, R247, R108.reuse, 0x2 ;  /* 0x0000006cf7d47211 */ /* 0x080fe200078010ff */
[----:B------:R-:W-:Y:S01]  /*7840*/  IMAD R94, R94, UR5, RZ ;  /* 0x000000055e5e7c24 */ /* 0x000fe2000f8e02ff */
[----:B------:R-:W-:Y:S01]  /*7850*/  SEL R248, R6, RZ, !P5 ;  /* 0x000000ff06f87207 */ /* 0x000fe20006800000 */
[----:B------:R-:W-:Y:S01]  /*7860*/  IMAD R92, R92, UR5, RZ ;  /* 0x000000055c5c7c24 */ /* 0x000fe2000f8e02ff */
[----:B------:R-:W-:Y:S01]  /*7870*/  LEA R10, P5, R11, R108, 0x2 ;  /* 0x0000006c0b0a7211 */ /* 0x000fe200078a10ff */
[----:B------:R-:W-:Y:S01]  /*7880*/  IMAD R90, R90, UR5, RZ ;  /* 0x000000055a5a7c24 */ /* 0x000fe2000f8e02ff */
[-C--:B------:R-:W-:Y:S01]  /*7890*/  LEA.HI.X.SX32 R213, R247, R5.reuse, 0x2, P0 ;  /* 0x00000005f7d57211 */ /* 0x080fe200000f16ff */
[----:B------:R-:W-:Y:S01]  /*78a0*/  IMAD.MOV.U32 R247, RZ, RZ, R227 ;  /* 0x000000fffff77224 */ /* 0x000fe200078e00e3 */
[----:B------:R-:W-:Y:S01]  /*78b0*/  LOP3.LUT R226, R3, 0x42, RZ, 0xfc, !PT ;  /* 0x0000004203e27812 */ /* 0x000fe200078efcff */
[----:B------:R-:W-:Y:S01]  /*78c0*/  IMAD R88, R88, UR5, RZ ;  /* 0x0000000558587c24 */ /* 0x000fe2000f8e02ff */
[----:B------:R-:W-:Y:S01]  /*78d0*/  LEA.HI.X.SX32 R11, R11, R5, 0x2, P5 ;  /* 0x000000050b0b7211 */ /* 0x000fe200028f16ff */
[----:B------:R1:W-:Y:S01]  /*78e0*/  STL.64 [R1+0x270], R212 ;  /* 0x000270d401007387 */ /* 0x0003e20000100a00 */
[----:B------:R-:W-:Y:S01]  /*78f0*/  ISETP.GE.AND P3, PT, R226, R4, PT ;  /* 0x00000004e200720c */ /* 0x000fe20003f66270 */
[----:B------:R-:W-:Y:S01]  /*7900*/  IMAD R86, R86, UR5, RZ ;  /* 0x0000000556567c24 */ /* 0x000fe2000f8e02ff */
[----:B------:R-:W-:Y:S01]  /*7910*/  LEA R226, P5, R243, R108, 0x2 ;  /* 0x0000006cf3e27211 */ /* 0x000fe200078a10ff */
[----:B------:R3:W-:Y:S01]  /*7920*/  STL.64 [R1+0x6e0], R10 ;  /* 0x0006e00a01007387 */ /* 0x0007e20000100a00 */
[----:B------:R-:W-:-:S02]  /*7930*/  IMAD R84, R84, UR5, RZ ;  /* 0x0000000554547c24 */ /* 0x000fc4000f8e02ff */
[----:B------:R-:W-:Y:S02]  /*7940*/  IMAD R82, R82, UR5, RZ ;  /* 0x0000000552527c24 */ /* 0x000fe4000f8e02ff */
[----:B------:R-:W-:Y:S02]  /*7950*/  IMAD R80, R80, UR5, RZ ;  /* 0x0000000550507c24 */ /* 0x000fe4000f8e02ff */
[----:B------:R-:W-:Y:S01]  /*7960*/  IMAD R78, R78, UR5, RZ ;  /* 0x000000054e4e7c24 */ /* 0x000fe2000f8e02ff */
[-C--:B-1----:R-:W-:Y:S01]  /*7970*/  LEA R212, P0, R244, R108.reuse, 0x2 ;  /* 0x0000006cf4d47211 */ /* 0x082fe200078010ff */
[----:B------:R-:W-:Y:S02]  /*7980*/  IMAD R76, R76, UR5, RZ ;  /* 0x000000054c4c7c24 */ /* 0x000fe4000f8e02ff */
[----:B------:R-:W-:Y:S01]  /*7990*/  IMAD R74, R74, UR5, RZ ;  /* 0x000000054a4a7c24 */ /* 0x000fe2000f8e02ff */
[-C--:B------:R-:W-:Y:S01]  /*79a0*/  LEA.HI.X.SX32 R213, R244, R5.reuse, 0x2, P0 ;  /* 0x00000005f4d57211 */ /* 0x080fe200000f16ff */
[----:B---3--:R-:W-:Y:S01]  /*79b0*/  IMAD.MOV.U32 R11, RZ, RZ, R250 ;  /* 0x000000ffff0b7224 */ /* 0x008fe200078e00fa */
[CC--:B------:R-:W-:Y:S01]  /*79c0*/  LEA R250, P0, R240.reuse, R108.reuse, 0x2 ;  /* 0x0000006cf0fa7211 */ /* 0x0c0fe200078010ff */
[----:B------:R-:W-:Y:S01]  /*79d0*/  IMAD.MOV.U32 R244, RZ, RZ, R251 ;  /* 0x000000fffff47224 */ /* 0x000fe200078e00fb */
[-C--:B------:R-:W-:Y:S01]  /*79e0*/  LEA.HI.X.SX32 R227, R243, R5.reuse, 0x2, P5 ;  /* 0x00000005f3e37211 */ /* 0x080fe200028f16ff */
[----:B------:R1:W-:Y:S01]  /*79f0*/  STL.64 [R1+0x268], R212 ;  /* 0x000268d401007387 */ /* 0x0003e20000100a00 */
[----:B------:R-:W-:Y:S01]  /*7a00*/  LEA.HI.X.SX32 R251, R240, R5, 0x2, P0 ;  /* 0x00000005f0fb7211 */ /* 0x000fe200000f16ff */
[----:B------:R-:W-:Y:S01]  /*7a10*/  IMAD.MOV.U32 R10, RZ, RZ, R228 ;  /* 0x000000ffff0a7224 */ /* 0x000fe200078e00e4 */
[----:B------:R-:W-:Y:S01]  /*7a20*/  LEA R228, P5, R109, R108, 0x2 ;  /* 0x0000006c6de47211 */ /* 0x000fe200078a10ff */
[----:B------:R-:W-:-:S02]  /*7a30*/  IMAD.MOV.U32 R243, RZ, RZ, R229 ;  /* 0x000000fffff37224 */ /* 0x000fc400078e00e5 */
[----:B------:R-:W-:Y:S02]  /*7a40*/  IMAD R72, R72, UR5, RZ ;  /* 0x0000000548487c24 */ /* 0x000fe4000f8e02ff */
[----:B------:R-:W-:Y:S02]  /*7a50*/  IMAD R70, R70, UR5, RZ ;  /* 0x0000000546467c24 */ /* 0x000fe4000f8e02ff */
[----:B------:R-:W-:Y:S01]  /*7a60*/  IMAD R68, R68, UR5, RZ ;  /* 0x0000000544447c24 */ /* 0x000fe2000f8e02ff */
[----:B-1----:R-:W3:Y:S01]  /*7a70*/  LDL.LU.64 R212, [R1+0x7b0] ;  /* 0x0007b00001d47983 */ /* 0x002ee20000300a00 */
[----:B------:R-:W-:Y:S02]  /*7a80*/  IMAD R66, R66, UR5, RZ ;  /* 0x0000000542427c24 */ /* 0x000fe4000f8e02ff */
[----:B------:R-:W-:Y:S01]  /*7a90*/  IMAD R64, R64, UR5, RZ ;  /* 0x0000000540407c24 */ /* 0x000fe2000f8e02ff */
[----:B------:R1:W-:Y:S01]  /*7aa0*/  STL.64 [R1+0x260], R226 ;  /* 0x000260e201007387 */ /* 0x0003e20000100a00 */
[----:B------:R-:W-:Y:S01]  /*7ab0*/  LEA.HI.X.SX32 R229, R109, R5, 0x2, P5 ;  /* 0x000000056de57211 */ /* 0x000fe200028f16ff */
[----:B------:R-:W-:-:S02]  /*7ac0*/  IMAD R62, R62, UR5, RZ ;  /* 0x000000053e3e7c24 */ /* 0x000fc4000f8e02ff */
[----:B------:R-:W-:Y:S02]  /*7ad0*/  IMAD R60, R60, UR5, RZ ;  /* 0x000000053c3c7c24 */ /* 0x000fe4000f8e02ff */
[----:B------:R-:W-:Y:S02]  /*7ae0*/  IMAD R58, R58, UR5, RZ ;  /* 0x000000053a3a7c24 */ /* 0x000fe4000f8e02ff */
[----:B------:R-:W-:Y:S02]  /*7af0*/  IMAD R56, R56, UR5, RZ ;  /* 0x0000000538387c24 */ /* 0x000fe4000f8e02ff */
[----:B------:R-:W-:Y:S01]  /*7b00*/  IMAD R54, R54, UR5, RZ ;  /* 0x0000000536367c24 */ /* 0x000fe2000f8e02ff */
[----:B-1----:R-:W4:Y:S01]  /*7b10*/  LDL.LU.64 R226, [R1+0x7a8] ;  /* 0x0007a80001e27983 */ /* 0x002f220000300a00 */
[----:B------:R-:W-:Y:S02]  /*7b20*/  IMAD R52, R52, UR5, RZ ;  /* 0x0000000534347c24 */ /* 0x000fe4000f8e02ff */
[----:B------:R-:W-:Y:S01]  /*7b30*/  IMAD R50, R50, UR5, RZ ;  /* 0x0000000532327c24 */ /* 0x000fe2000f8e02ff */
[----:B------:R1:W-:Y:S01]  /*7b40*/  STL.64 [R1+0x258], R250 ;  /* 0x000258fa01007387 */ /* 0x0003e20000100a00 */
[----:B------:R-:W-:-:S02]  /*7b50*/  IMAD R48, R48, UR5, RZ ;  /* 0x0000000530307c24 */ /* 0x000fc4000f8e02ff */
[----:B------:R-:W-:Y:S01]  /*7b60*/  IMAD R46, R46, UR5, RZ ;  /* 0x000000052e2e7c24 */ /* 0x000fe2000f8e02ff */
[----:B------:R2:W-:Y:S01]  /*7b70*/  STL.64 [R1+0x250], R228 ;  /* 0x000250e401007387 */ /* 0x0005e20000100a00 */
[----:B------:R-:W-:Y:S02]  /*7b80*/  IMAD R44, R44, UR5, RZ ;  /* 0x000000052c2c7c24 */ /* 0x000fe4000f8e02ff */
[----:B------:R-:W-:Y:S02]  /*7b90*/  IMAD R42, R42, UR5, RZ ;  /* 0x000000052a2a7c24 */ /* 0x000fe4000f8e02ff */
[----:B------:R-:W-:Y:S02]  /*7ba0*/  IMAD R40, R40, UR5, RZ ;  /* 0x0000000528287c24 */ /* 0x000fe4000f8e02ff */
[----:B------:R-:W-:Y:S01]  /*7bb0*/  IMAD R38, R38, UR5, RZ ;  /* 0x0000000526267c24 */ /* 0x000fe2000f8e02ff */
[----:B-1----:R-:W-:Y:S01]  /*7bc0*/  LEA R250, P0, R106, R108, 0x2 ;  /* 0x0000006c6afa7211 */ /* 0x002fe200078010ff */
[----:B------:R-:W-:-:S02]  /*7bd0*/  IMAD R36, R36, UR5, RZ ;  /* 0x0000000524247c24 */ /* 0x000fc4000f8e02ff */
[----:B------:R-:W-:Y:S01]  /*7be0*/  IMAD R34, R34, UR5, RZ ;  /* 0x0000000522227c24 */ /* 0x000fe2000f8e02ff */
[-C--:B------:R-:W-:Y:S01]  /*7bf0*/  LEA.HI.X.SX32 R251, R106, R5.reuse, 0x2, P0 ;  /* 0x000000056afb7211 */ /* 0x080fe200000f16ff */
[----:B------:R-:W-:Y:S01]  /*7c00*/  IMAD R32, R32, UR5, RZ ;  /* 0x0000000520207c24 */ /* 0x000fe2000f8e02ff */
[----:B--2---:R-:W-:Y:S01]  /*7c10*/  LEA R228, P5, R104, R108, 0x2 ;  /* 0x0000006c68e47211 */ /* 0x004fe200078a10ff */
[----:B------:R-:W-:Y:S02]  /*7c20*/  IMAD R30, R30, UR5, RZ ;  /* 0x000000051e1e7c24 */ /* 0x000fe4000f8e02ff */
[----:B------:R1:W-:Y:S01]  /*7c30*/  STL.64 [R1+0x248], R250 ;  /* 0x000248fa01007387 */ /* 0x0003e20000100a00 */
[----:B------:R-:W-:Y:S01]  /*7c40*/  LEA.HI.X.SX32 R229, R104, R5, 0x2, P5 ;  /* 0x0000000568e57211 */ /* 0x000fe200028f16ff */
[----:B------:R-:W-:Y:S02]  /*7c50*/  IMAD R28, R28, UR5, RZ ;  /* 0x000000051c1c7c24 */ /* 0x000fe4000f8e02ff */
[----:B------:R-:W-:-:S02]  /*7c60*/  IMAD R26, R26, UR5, RZ ;  /* 0x000000051a1a7c24 */ /* 0x000fc4000f8e02ff */
[----:B------:R-:W-:Y:S02]  /*7c70*/  IMAD R22, R22, UR5, RZ ;  /* 0x0000000516167c24 */ /* 0x000fe4000f8e02ff */
[----:B------:R-:W-:Y:S02]  /*7c80*/  IMAD R20, R20, UR5, RZ ;  /* 0x0000000514147c24 */ /* 0x000fe4000f8e02ff */
[----:B------:R-:W-:Y:S01]  /*7c90*/  IMAD R18, R18, UR5, RZ ;  /* 0x0000000512127c24 */ /* 0x000fe2000f8e02ff */
[----:B-1----:R-:W-:Y:S01]  /*7ca0*/  LEA R250, P0, R102, R108, 0x2 ;  /* 0x0000006c66fa7211 */ /* 0x002fe200078010ff */
[----:B------:R1:W-:Y:S01]  /*7cb0*/  STL.64 [R1+0x240], R228 ;  /* 0x000240e401007387 */ /* 0x0003e20000100a00 */
[----:B------:R-:W-:Y:S02]  /*7cc0*/  IMAD R16, R16, UR5, RZ ;  /* 0x0000000510107c24 */ /* 0x000fe4000f8e02ff */
[----:B------:R-:W-:Y:S01]  /*7cd0*/  LEA.HI.X.SX32 R251, R102, R5, 0x2, P0 ;  /* 0x0000000566fb7211 */ /* 0x000fe200000f16ff */
[----:B------:R-:W-:-:S02]  /*7ce0*/  IMAD R14, R14, UR5, RZ ;  /* 0x000000050e0e7c24 */ /* 0x000fc4000f8e02ff */
[----:B------:R-:W-:Y:S02]  /*7cf0*/  IMAD R12, R12, UR5, RZ ;  /* 0x000000050c0c7c24 */ /* 0x000fe4000f8e02ff */
[----:B------:R2:W-:Y:S01]  /*7d00*/  STL.64 [R1+0x238], R250 ;  /* 0x000238fa01007387 */ /* 0x0005e20000100a00 */
[----:B------:R-:W-:Y:S02]  /*7d10*/  IMAD R13, R13, UR5, RZ ;  /* 0x000000050d0d7c24 */ /* 0x000fe4000f8e02ff */
[----:B------:R-:W-:Y:S01]  /*7d20*/  IMAD R17, R17, UR5, RZ ;  /* 0x0000000511117c24 */ /* 0x000fe2000f8e02ff */
[C---:B-1----:R-:W-:Y:S01]  /*7d30*/  LEA R228, P5, R100.reuse, R108, 0x2 ;  /* 0x0000006c64e47211 */ /* 0x042fe200078a10ff */
[----:B------:R-:W-:Y:S02]  /*7d40*/  IMAD R27, R27, UR5, RZ ;  /* 0x000000051b1b7c24 */ /* 0x000fe4000f8e02ff */
[----:B------:R-:W-:Y:S01]  /*7d50*/  IMAD R35, R35, UR5, RZ ;  /* 0x0000000523237c24 */ /* 0x000fe2000f8e02ff */
[----:B------:R-:W-:Y:S01]  /*7d60*/  LEA.HI.X.SX32 R229, R100, R5, 0x2, P5 ;  /* 0x0000000564e57211 */ /* 0x000fe200028f16ff */
[----:B------:R-:W-:-:S02]  /*7d70*/  IMAD R39, R39, UR5, RZ ;  /* 0x0000000527277c24 */ /* 0x000fc4000f8e02ff */
[----:B------:R-:W-:Y:S01]  /*7d80*/  IMAD R47, R47, UR5, RZ ;  /* 0x000000052f2f7c24 */ /* 0x000fe2000f8e02ff */
[CC--:B--2---:R-:W-:Y:S01]  /*7d90*/  LEA R250, P0, R98.reuse, R108.reuse, 0x2 ;  /* 0x0000006c62fa7211 */ /* 0x0c4fe200078010ff */
[----:B------:R-:W-:Y:S02]  /*7da0*/  IMAD.MOV.U32 R240, RZ, RZ, R244 ;  /* 0x000000fffff07224 */ /* 0x000fe400078e00f4 */
[----:B------:R-:W-:Y:S01]  /*7db0*/  IMAD R51, R51, UR5, RZ ;  /* 0x0000000533337c24 */ /* 0x000fe2000f8e02ff */
[----:B------:R-:W-:Y:S01]  /*7dc0*/  LEA.HI.X.SX32 R251, R98, R5, 0x2, P0 ;  /* 0x0000000562fb7211 */ /* 0x000fe200000f16ff */
[----:B------:R1:W-:Y:S01]  /*7dd0*/  STL.64 [R1+0x230], R228 ;  /* 0x000230e401007387 */ /* 0x0003e20000100a00 */
[----:B------:R-:W-:Y:S01]  /*7de0*/  IMAD.MOV.U32 R244, RZ, RZ, R168 ;  /* 0x000000fffff47224 */ /* 0x000fe200078e00a8 */
[----:B------:R-:W-:Y:S01]  /*7df0*/  LEA R168, P5, R96, R108, 0x2 ;  /* 0x0000006c60a87211 */ /* 0x000fe200078a10ff */
[----:B------:R-:W-:Y:S02]  /*7e00*/  IMAD.MOV.U32 R109, RZ, RZ, R243 ;  /* 0x000000ffff6d7224 */ /* 0x000fe400078e00f3 */
[----:B------:R-:W-:-:S02]  /*7e10*/  IMAD.MOV.U32 R243, RZ, RZ, R247 ;  /* 0x000000fffff37224 */ /* 0x000fc400078e00f7 */
[----:B------:R-:W-:Y:S01]  /*7e20*/  IMAD.MOV.U32 R247, RZ, RZ, R169 ;  /* 0x000000fffff77224 */ /* 0x000fe200078e00a9 */
[----:B------:R-:W-:Y:S01]  /*7e30*/  LEA.HI.X.SX32 R169, R96, R5, 0x2, P5 ;  /* 0x0000000560a97211 */ /* 0x000fe200028f16ff */
[----:B------:R-:W-:Y:S02]  /*7e40*/  IMAD R59, R59, UR5, RZ ;  /* 0x000000053b3b7c24 */ /* 0x000fe4000f8e02ff */
[----:B------:R-:W-:Y:S01]  /*7e50*/  IMAD R63, R63, UR5, RZ ;  /* 0x000000053f3f7c24 */ /* 0x000fe2000f8e02ff */
[----:B-1----:R-:W2:Y:S01]  /*7e60*/  LDL.LU.64 R228, [R1+0x7a0] ;  /* 0x0007a00001e47983 */ /* 0x002ea20000300a00 */
[----:B------:R-:W-:Y:S02]  /*7e70*/  IMAD R71, R71, UR5, RZ ;  /* 0x0000000547477c24 */ /* 0x000fe4000f8e02ff */
[----:B------:R-:W-:Y:S01]  /*7e80*/  IMAD R79, R79, UR5, RZ ;  /* 0x000000054f4f7c24 */ /* 0x000fe2000f8e02ff */
[----:B------:R1:W-:Y:S01]  /*7e90*/  STL.64 [R1+0x228], R250 ;  /* 0x000228fa01007387 */ /* 0x0003e20000100a00 */
[----:B------:R-:W-:-:S02]  /*7ea0*/  IMAD R83, R83, UR5, RZ ;  /* 0x0000000553537c24 */ /* 0x000fc4000f8e02ff */
[----:B------:R-:W-:Y:S01]  /*7eb0*/  IMAD R87, R87, UR5, RZ ;  /* 0x0000000557577c24 */ /* 0x000fe2000f8e02ff */
[----:B------:R1:W-:Y:S01]  /*7ec0*/  STL.64 [R1+0x220], R168 ;  /* 0x000220a801007387 */ /* 0x0003e20000100a00 */
[----:B------:R-:W-:Y:S01]  /*7ed0*/  IMAD R95, R95, UR5, RZ ;  /* 0x000000055f5f7c24 */ /* 0x000fe2000f8e02ff */
[----:B-1----:R-:W-:-:S04]  /*7ee0*/  LEA R250, P0, R94, R108, 0x2 ;  /* 0x0000006c5efa7211 */ /* 0x002fc800078010ff */
[----:B------:R-:W-:Y:S02]  /*7ef0*/  LEA.HI.X.SX32 R251, R94, R5, 0x2, P0 ;  /* 0x000000055efb7211 */ /* 0x000fe400000f16ff */
[----:B------:R-:W-:-:S03]  /*7f00*/  LEA R168, P5, R92, R108, 0x2 ;  /* 0x0000006c5ca87211 */ /* 0x000fc600078a10ff */
[----:B------:R1:W-:Y:S01]  /*7f10*/  STL.64 [R1+0x218], R250 ;  /* 0x000218fa01007387 */ /* 0x0003e20000100a00 */
[----:B------:R-:W-:Y:S02]  /*7f20*/  LEA.HI.X.SX32 R169, R92, R5, 0x2, P5 ;  /* 0x000000055ca97211 */ /* 0x000fe400028f16ff */
[----:B-1----:R-:W-:-:S03]  /*7f30*/  LEA R250, P0, R90, R108, 0x2 ;  /* 0x0000006c5afa7211 */ /* 0x002fc600078010ff */
[----:B------:R1:W-:Y:S01]  /*7f40*/  STL.64 [R1+0x210], R168 ;  /* 0x000210a801007387 */ /* 0x0003e20000100a00 */
[----:B------:R-:W-:-:S05]  /*7f50*/  LEA.HI.X.SX32 R251, R90, R5, 0x2, P0 ;  /* 0x000000055afb7211 */ /* 0x000fca00000f16ff */
[----:B------:R1:W-:Y:S02]  /*7f60*/  STL.64 [R1+0x208], R250 ;  /* 0x000208fa01007387 */ /* 0x0003e40000100a00 */
[----:B-1----:R-:W-:-:S04]  /*7f70*/  LEA R168, P5, R88, R108, 0x2 ;  /* 0x0000006c58a87211 */ /* 0x002fc800078a10ff */
[----:B------:R-:W-:Y:S02]  /*7f80*/  LEA.HI.X.SX32 R169, R88, R5, 0x2, P5 ;  /* 0x0000000558a97211 */ /* 0x000fe400028f16ff */
[----:B------:R-:W-:-:S03]  /*7f90*/  LEA R250, P0, R86, R108, 0x2 ;  /* 0x0000006c56fa7211 */ /* 0x000fc600078010ff */
[----:B------:R1:W-:Y:S01]  /*7fa0*/  STL.64 [R1+0x200], R168 ;  /* 0x000200a801007387 */ /* 0x0003e20000100a00 */
[----:B------:R-:W-:-:S05]  /*7fb0*/  LEA.HI.X.SX32 R251, R86, R5, 0x2, P0 ;  /* 0x0000000556fb7211 */ /* 0x000fca00000f16ff */
[----:B------:R1:W-:Y:S02]  /*7fc0*/  STL.64 [R1+0x1f8], R250 ;  /* 0x0001f8fa01007387 */ /* 0x0003e40000100a00 */
[----:B-1----:R-:W-:Y:S01]  /*7fd0*/  LEA R168, P5, R84, R108, 0x2 ;  /* 0x0000006c54a87211 */ /* 0x002fe200078a10ff */
[----:B------:R-:W-:-:S03]  /*7fe0*/  IMAD.MOV.U32 R104, RZ, RZ, R243 ;  /* 0x000000ffff687224 */ /* 0x000fc600078e00f3 */
[----:B------:R-:W-:Y:S02]  /*7ff0*/  LEA.HI.X.SX32 R169, R84, R5, 0x2, P5 ;  /* 0x0000000554a97211 */ /* 0x000fe400028f16ff */
[----:B------:R-:W-:Y:S01]  /*8000*/  LEA R250, P0, R82, R108, 0x2 ;  /* 0x0000006c52fa7211 */ /* 0x000fe200078010ff */
[----:B------:R-:W-:-:S03]  /*8010*/  IMAD.MOV.U32 R243, RZ, RZ, R122 ;  /* 0x000000fffff37224 */ /* 0x000fc600078e007a */
[-C--:B------:R-:W-:Y:S01]  /*8020*/  LEA.HI.X.SX32 R251, R82, R5.reuse, 0x2, P0 ;  /* 0x0000000552fb7211 */ /* 0x080fe200000f16ff */
[----:B------:R1:W-:Y:S01]  /*8030*/  STL.64 [R1+0x1f0], R168 ;  /* 0x0001f0a801007387 */ /* 0x0003e20000100a00 */
[----:B------:R-:W-:Y:S01]  /*8040*/  IMAD.MOV.U32 R106, RZ, RZ, R109 ;  /* 0x000000ffff6a7224 */ /* 0x000fe200078e006d */
[CC--:B------:R-:W-:Y:S01]  /*8050*/  LEA R122, P5, R80.reuse, R108.reuse, 0x2 ;  /* 0x0000006c507a7211 */ /* 0x0c0fe200078a10ff */
[----:B------:R-:W-:Y:S02]  /*8060*/  IMAD.MOV.U32 R109, RZ, RZ, R240 ;  /* 0x000000ffff6d7224 */ /* 0x000fe400078e00f0 */
[----:B------:R-:W-:Y:S02]  /*8070*/  IMAD.MOV.U32 R240, RZ, RZ, R244 ;  /* 0x000000fffff07224 */ /* 0x000fe400078e00f4 */
[----:B------:R-:W-:Y:S01]  /*8080*/  IMAD.MOV.U32 R244, RZ, RZ, R123 ;  /* 0x000000fffff47224 */ /* 0x000fe200078e007b */
[----:B------:R-:W-:Y:S01]  /*8090*/  LEA.HI.X.SX32 R123, R80, R5, 0x2, P5 ;  /* 0x00000005507b7211 */ /* 0x000fe200028f16ff */
[----:B-1----:R-:W3:Y:S04]  /*80a0*/  LDL.LU.64 R168, [R1+0x798] ;  /* 0x0007980001a87983 */ /* 0x002ee80000300a00 */
[----:B------:R1:W-:Y:S04]  /*80b0*/  STL.64 [R1+0x1e8], R250 ;  /* 0x0001e8fa01007387 */ /* 0x0003e80000100a00 */
[----:B------:R1:W-:Y:S02]  /*80c0*/  STL.64 [R1+0x1e0], R122 ;  /* 0x0001e07a01007387 */ /* 0x0003e40000100a00 */
[----:B-1----:R-:W-:-:S04]  /*80d0*/  LEA R250, P0, R78, R108, 0x2 ;  /* 0x0000006c4efa7211 */ /* 0x002fc800078010ff */
[----:B------:R-:W-:Y:S02]  /*80e0*/  LEA.HI.X.SX32 R251, R78, R5, 0x2, P0 ;  /* 0x000000054efb7211 */ /* 0x000fe400000f16ff */
[----:B------:R-:W-:-:S03]  /*80f0*/  LEA R122, P5, R76, R108, 0x2 ;  /* 0x0000006c4c7a7211 */ /* 0x000fc600078a10ff */
[----:B------:R1:W-:Y:S01]  /*8100*/  STL.64 [R1+0x1d8], R250 ;  /* 0x0001d8fa01007387 */ /* 0x0003e20000100a00 */
[----:B------:R-:W-:-:S05]  /*8110*/  LEA.HI.X.SX32 R123, R76, R5, 0x2, P5 ;  /* 0x000000054c7b7211 */ /* 0x000fca00028f16ff */
[----:B------:R1:W-:Y:S02]  /*8120*/  STL.64 [R1+0x1d0], R122 ;  /* 0x0001d07a01007387 */ /* 0x0003e40000100a00 */
[----:B-1----:R-:W-:-:S04]  /*8130*/  LEA R250, P0, R74, R108, 0x2 ;  /* 0x0000006c4afa7211 */ /* 0x002fc800078010ff */
[----:B------:R-:W-:Y:S02]  /*8140*/  LEA.HI.X.SX32 R251, R74, R5, 0x2, P0 ;  /* 0x000000054afb7211 */ /* 0x000fe400000f16ff */
[----:B------:R-:W-:-:S03]  /*8150*/  LEA R122, P5, R72, R108, 0x2 ;  /* 0x0000006c487a7211 */ /* 0x000fc600078a10ff */
[----:B------:R1:W-:Y:S01]  /*8160*/  STL.64 [R1+0x1c8], R250 ;  /* 0x0001c8fa01007387 */ /* 0x0003e20000100a00 */
[----:B------:R-:W-:Y:S01]  /*8170*/  LEA.HI.X.SX32 R123, R72, R5, 0x2, P5 ;  /* 0x00000005487b7211 */ /* 0x000fe200028f16ff */
[----:B------:R-:W-:-:S04]  /*8180*/  IMAD.MOV.U32 R102, RZ, RZ, R240 ;  /* 0x000000ffff667224 */ /* 0x000fc800078e00f0 */
[----:B------:R1:W-:Y:S02]  /*8190*/  STL.64 [R1+0x1c0], R122 ;  /* 0x0001c07a01007387 */ /* 0x0003e40000100a00 */
[----:B-1----:R-:W-:-:S04]  /*81a0*/  LEA R250, P0, R70, R108, 0x2 ;  /* 0x0000006c46fa7211 */ /* 0x002fc800078010ff */
[-C--:B------:R-:W-:Y:S02]  /*81b0*/  LEA.HI.X.SX32 R251, R70, R5.reuse, 0x2, P0 ;  /* 0x0000000546fb7211 */ /* 0x080fe400000f16ff */
[CC--:B------:R-:W-:Y:S01]  /*81c0*/  LEA R122, P5, R68.reuse, R108.reuse, 0x2 ;  /* 0x0000006c447a7211 */ /* 0x0c0fe200078a10ff */
[----:B------:R-:W-:Y:S02]  /*81d0*/  IMAD.MOV.U32 R240, RZ, RZ, R244 ;  /* 0x000000fffff07224 */ /* 0x000fe400078e00f4 */
[----:B------:R1:W-:Y:S01]  /*81e0*/  STL.64 [R1+0x1b8], R250 ;  /* 0x0001b8fa01007387 */ /* 0x0003e20000100a00 */
[-C--:B------:R-:W-:Y:S01]  /*81f0*/  LEA.HI.X.SX32 R123, R68, R5.reuse, 0x2, P5 ;  /* 0x00000005447b7211 */ /* 0x080fe200028f16ff */
[----:B------:R-:W-:Y:S01]  /*8200*/  IMAD.MOV.U32 R244, RZ, RZ, R8 ;  /* 0x000000fffff47224 */ /* 0x000fe200078e0008 */
[-C--:B------:R-:W-:Y:S01]  /*8210*/  LEA R8, P5, R64, R108.reuse, 0x2 ;  /* 0x0000006c40087211 */ /* 0x080fe200078a10ff */
[----:B------:R-:W-:Y:S02]  /*8220*/  IMAD.MOV.U32 R100, RZ, RZ, R243 ;  /* 0x000000ffff647224 */ /* 0x000fe400078e00f3 */
[----:B------:R-:W-:Y:S01]  /*8230*/  IMAD.MOV.U32 R243, RZ, RZ, R10 ;  /* 0x000000fffff37224 */ /* 0x000fe200078e000a */
[----:B-1----:R-:W-:Y:S01]  /*8240*/  LEA R250, P0, R66, R108, 0x2 ;  /* 0x0000006c42fa7211 */ /* 0x002fe200078010ff */
[----:B------:R-:W-:Y:S01]  /*8250*/  IMAD.MOV.U32 R10, RZ, RZ, R9 ;  /* 0x000000ffff0a7224 */ /* 0x000fe200078e0009 */
[----:B------:R-:W-:-:S02]  /*8260*/  LEA.HI.X.SX32 R9, R64, R5, 0x2, P5 ;  /* 0x0000000540097211 */ /* 0x000fc400028f16ff */
[----:B------:R-:W-:Y:S01]  /*8270*/  LEA.HI.X.SX32 R251, R66, R5, 0x2, P0 ;  /* 0x0000000542fb7211 */ /* 0x000fe200000f16ff */
[----:B------:R1:W-:Y:S04]  /*8280*/  STL.64 [R1+0x1b0], R122 ;  /* 0x0001b07a01007387 */ /* 0x0003e80000100a00 */
[----:B-1----:R-:W4:Y:S04]  /*8290*/  LDL.LU.64 R122, [R1+0x790] ;  /* 0x00079000017a7983 */ /* 0x002f280000300a00 */
[----:B------:R1:W-:Y:S04]  /*82a0*/  STL.64 [R1+0x1a8], R250 ;  /* 0x0001a8fa01007387 */ /* 0x0003e80000100a00 */
[----:B------:R1:W-:Y:S02]  /*82b0*/  STL.64 [R1+0x1a0], R8 ;  /* 0x0001a00801007387 */ /* 0x0003e40000100a00 */
[----:B-1----:R-:W-:-:S02]  /*82c0*/  LEA R250, P0, R62, R108, 0x2 ;  /* 0x0000006c3efa7211 */ /* 0x002fc400078010ff */
[----:B------:R-:W-:Y:S02]  /*82d0*/  LEA R8, P5, R60, R108, 0x2 ;  /* 0x0000006c3c087211 */ /* 0x000fe400078a10ff */
[-C--:B------:R-:W-:Y:S02]  /*82e0*/  LEA.HI.X.SX32 R251, R62, R5.reuse, 0x2, P0 ;  /* 0x000000053efb7211 */ /* 0x080fe400000f16ff */
[----:B------:R-:W-:-:S03]  /*82f0*/  LEA.HI.X.SX32 R9, R60, R5, 0x2, P5 ;  /* 0x000000053c097211 */ /* 0x000fc600028f16ff */
[----:B------:R1:W-:Y:S04]  /*8300*/  STL.64 [R1+0x198], R250 ;  /* 0x000198fa01007387 */ /* 0x0003e80000100a00 */
[----:B------:R1:W-:Y:S02]  /*8310*/  STL.64 [R1+0x190], R8 ;  /* 0x0001900801007387 */ /* 0x0003e40000100a00 */
[-C--:B-1----:R-:W-:Y:S02]  /*8320*/  LEA R250, P0, R58, R108.reuse, 0x2 ;  /* 0x0000006c3afa7211 */ /* 0x082fe400078010ff */
[----:B------:R-:W-:Y:S02]  /*8330*/  LEA R8, P5, R56, R108, 0x2 ;  /* 0x0000006c38087211 */ /* 0x000fe400078a10ff */
[----:B------:R-:W-:-:S02]  /*8340*/  LEA.HI.X.SX32 R251, R58, R5, 0x2, P0 ;  /* 0x000000053afb7211 */ /* 0x000fc400000f16ff */
[----:B------:R-:W-:-:S03]  /*8350*/  LEA.HI.X.SX32 R9, R56, R5, 0x2, P5 ;  /* 0x0000000538097211 */ /* 0x000fc600028f16ff */
[----:B------:R1:W-:Y:S04]  /*8360*/  STL.64 [R1+0x188], R250 ;  /* 0x000188fa01007387 */ /* 0x0003e80000100a00 */
[----:B------:R1:W-:Y:S02]  /*8370*/  STL.64 [R1+0x180], R8 ;  /* 0x0001800801007387 */ /* 0x0003e40000100a00 */
[-C--:B-1----:R-:W-:Y:S02]  /*8380*/  LEA R250, P0, R54, R108.reuse, 0x2 ;  /* 0x0000006c36fa7211 */ /* 0x082fe400078010ff */
[----:B------:R-:W-:Y:S02]  /*8390*/  LEA R8, P5, R52, R108, 0x2 ;  /* 0x0000006c34087211 */ /* 0x000fe400078a10ff */
[----:B------:R-:W-:-:S02]  /*83a0*/  LEA.HI.X.SX32 R251, R54, R5, 0x2, P0 ;  /* 0x0000000536fb7211 */ /* 0x000fc400000f16ff */
[----:B------:R-:W-:Y:S01]  /*83b0*/  LEA.HI.X.SX32 R9, R52, R5, 0x2, P5 ;  /* 0x0000000534097211 */ /* 0x000fe200028f16ff */
[----:B------:R-:W-:Y:S02]  /*83c0*/  IMAD.MOV.U32 R98, RZ, RZ, R240 ;  /* 0x000000ffff627224 */ /* 0x000fe400078e00f0 */
[----:B------:R1:W-:Y:S01]  /*83d0*/  STL.64 [R1+0x178], R250 ;  /* 0x000178fa01007387 */ /* 0x0003e20000100a00 */
[----:B------:R-:W-:Y:S02]  /*83e0*/  IMAD.MOV.U32 R240, RZ, RZ, R243 ;  /* 0x000000fffff07224 */ /* 0x000fe400078e00f3 */
[----:B------:R-:W-:Y:S01]  /*83f0*/  IMAD.MOV.U32 R243, RZ, RZ, R10 ;  /* 0x000000fffff37224 */ /* 0x000fe200078e000a */
[----:B------:R-:W-:Y:S01]  /*8400*/  LEA R10, P0, R50, R108, 0x2 ;  /* 0x0000006c320a7211 */ /* 0x000fe200078010ff */
[----:B------:R-:W-:Y:S02]  /*8410*/  IMAD.MOV.U32 R96, RZ, RZ, R100 ;  /* 0x000000ffff607224 */ /* 0x000fe400078e0064 */
[----:B------:R-:W-:Y:S01]  /*8420*/  IMAD.MOV.U32 R100, RZ, RZ, R244 ;  /* 0x000000ffff647224 */ /* 0x000fe200078e00f4 */
[----:B-1----:R-:W2:Y:S01]  /*8430*/  LDL.LU.64 R250, [R1+0x788] ;  /* 0x0007880001fa7983 */ /* 0x002ea20000300a00 */
[----:B------:R-:W-:-:S03]  /*8440*/  IMAD.MOV.U32 R244, RZ, RZ, R11 ;  /* 0x000000fffff47224 */ /* 0x000fc600078e000b */
[----:B------:R1:W-:Y:S01]  /*8450*/  STL.64 [R1+0x170], R8 ;  /* 0x0001700801007387 */ /* 0x0003e20000100a00 */
[----:B------:R-:W-:Y:S02]  /*8460*/  LEA.HI.X.SX32 R11, R50, R5, 0x2, P0 ;  /* 0x00000005320b7211 */ /* 0x000fe400000f16ff */
[----:B-1----:R-:W-:-:S04]  /*8470*/  LEA R8, P5, R48, R108, 0x2 ;  /* 0x0000006c30087211 */ /* 0x002fc800078a10ff */
[-C--:B------:R-:W-:Y:S01]  /*8480*/  LEA.HI.X.SX32 R9, R48, R5.reuse, 0x2, P5 ;  /* 0x0000000530097211 */ /* 0x080fe200028f16ff */
        /* <DEDUP_REMOVED lines=11> */
[----:B------:R-:W-:-:S03]  /*8540*/  LEA.HI.X.SX32 R9, R40, R5, 0x2, P5 ;  /* 0x0000000528097211 */ /* 0x000fc600028f16ff */
[----:B------:R-:W-:Y:S04]  /*8550*/  STL.64 [R1+0x148], R10 ;  /* 0x0001480a01007387 */ /* 0x000fe80000100a00 */
[----:B------:R1:W-:Y:S04]  /*8560*/  STL.64 [R1+0x140], R8 ;  /* 0x0001400801007387 */ /* 0x0003e80000100a00 */
[----:B-1----:R-:W3:Y:S01]  /*8570*/  LDL.LU.64 R8, [R1+0x780] ;  /* 0x0007800001087983 */ /* 0x002ee20000300a00 */
[----:B------:R-:W-:Y:S01]  /*8580*/  LEA R10, P0, R38, R108, 0x2 ;  /* 0x0000006c260a7211 */ /* 0x000fe200078010ff */
[----:B------:R-:W-:-:S03]  /*8590*/  IMAD.MOV.U32 R94, RZ, RZ, R98 ;  /* 0x000000ffff5e7224 */ /* 0x000fc600078e0062 */
[----:B------:R-:W-:Y:S01]  /*85a0*/  LEA.HI.X.SX32 R11, R38, R5, 0x2, P0 ;  /* 0x00000005260b7211 */ /* 0x000fe200000f16ff */
[----:B------:R-:W-:Y:S02]  /*85b0*/  IMAD.MOV.U32 R92, RZ, RZ, R96 ;  /* 0x000000ffff5c7224 */ /* 0x000fe400078e0060 */
[----:B------:R-:W-:Y:S02]  /*85c0*/  IMAD.MOV.U32 R96, RZ, RZ, R243 ;  /* 0x000000ffff607224 */ /* 0x000fe400078e00f3 */
[----:B------:R1:W-:Y:S02]  /*85d0*/  STL.64 [R1+0x138], R10 ;  /* 0x0001380a01007387 */ /* 0x0003e40000100a00 */
[----:B-1----:R-:W-:-:S04]  /*85e0*/  LEA R10, P0, R34, R108, 0x2 ;  /* 0x0000006c220a7211 */ /* 0x002fc800078010ff */
[----:B------:R-:W-:Y:S01]  /*85f0*/  LEA.HI.X.SX32 R11, R34, R5, 0x2, P0 ;  /* 0x00000005220b7211 */ /* 0x000fe200000f16ff */
[----:B------:R-:W-:Y:S02]  /*8600*/  IMAD.MOV.U32 R88, RZ, RZ, R96 ;  /* 0x000000ffff587224 */ /* 0x000fe400078e0060 */
[----:B--2---:R-:W-:Y:S01]  /*8610*/  IMAD.MOV.U32 R98, RZ, RZ, R250 ;  /* 0x000000ffff627224 */ /* 0x004fe200078e00fa */
[----:B------:R-:W-:Y:S01]  /*8620*/  LEA R250, P5, R36, R108, 0x2 ;  /* 0x0000006c24fa7211 */ /* 0x000fe200078a10ff */
[----:B------:R-:W-:-:S03]  /*8630*/  IMAD.MOV.U32 R243, RZ, RZ, R251 ;  /* 0x000000fffff37224 */ /* 0x000fc600078e00fb */
[----:B------:R-:W-:-:S05]  /*8640*/  LEA.HI.X.SX32 R251, R36, R5, 0x2, P5 ;  /* 0x0000000524fb7211 */ /* 0x000fca00028f16ff */
[----:B------:R1:W-:Y:S04]  /*8650*/  STL.64 [R1+0x130], R250 ;  /* 0x000130fa01007387 */ /* 0x0003e80000100a00 */
[----:B------:R2:W-:Y:S01]  /*8660*/  STL.64 [R1+0x128], R10 ;  /* 0x0001280a01007387 */ /* 0x0005e20000100a00 */
[-C--:B-1----:R-:W-:Y:S02]  /*8670*/  LEA R250, P5, R32, R108.reuse, 0x2 ;  /* 0x0000006c20fa7211 */ /* 0x082fe400078a10ff */
[----:B--2---:R-:W-:Y:S02]  /*8680*/  LEA R10, P0, R30, R108, 0x2 ;  /* 0x0000006c1e0a7211 */ /* 0x004fe400078010ff */
[-C--:B------:R-:W-:Y:S02]  /*8690*/  LEA.HI.X.SX32 R251, R32, R5.reuse, 0x2, P5 ;  /* 0x0000000520fb7211 */ /* 0x080fe400028f16ff */
[----:B------:R-:W-:-:S03]  /*86a0*/  LEA.HI.X.SX32 R11, R30, R5, 0x2, P0 ;  /* 0x000000051e0b7211 */ /* 0x000fc600000f16ff */
[----:B------:R1:W-:Y:S04]  /*86b0*/  STL.64 [R1+0x120], R250 ;  /* 0x000120fa01007387 */ /* 0x0003e80000100a00 */
[----:B------:R2:W-:Y:S01]  /*86c0*/  STL.64 [R1+0x118], R10 ;  /* 0x0001180a01007387 */ /* 0x0005e20000100a00 */
[-C--:B-1----:R-:W-:Y:S02]  /*86d0*/  LEA R250, P5, R28, R108.reuse, 0x2 ;  /* 0x0000006c1cfa7211 */ /* 0x082fe400078a10ff */
[----:B--2---:R-:W-:Y:S02]  /*86e0*/  LEA R10, P0, R26, R108, 0x2 ;  /* 0x0000006c1a0a7211 */ /* 0x004fe400078010ff */
[-C--:B------:R-:W-:Y:S02]  /*86f0*/  LEA.HI.X.SX32 R251, R28, R5.reuse, 0x2, P5 ;  /* 0x000000051cfb7211 */ /* 0x080fe400028f16ff */
[----:B------:R-:W-:-:S03]  /*8700*/  LEA.HI.X.SX32 R11, R26, R5, 0x2, P0 ;  /* 0x000000051a0b7211 */ /* 0x000fc600000f16ff */
[----:B------:R1:W-:Y:S04]  /*8710*/  STL.64 [R1+0x110], R250 ;  /* 0x000110fa01007387 */ /* 0x0003e80000100a00 */
[----:B-1----:R-:W2:Y:S04]  /*8720*/  LDL.LU.64 R250, [R1+0x778] ;  /* 0x0007780001fa7983 */ /* 0x002ea80000300a00 */
[----:B------:R-:W-:Y:S01]  /*8730*/  STL.64 [R1+0x108], R10 ;  /* 0x0001080a01007387 */ /* 0x000fe20000100a00 */
[----:B---3--:R-:W-:Y:S01]  /*8740*/  IMAD.MOV.U32 R90, RZ, RZ, R8 ;  /* 0x000000ffff5a7224 */ /* 0x008fe200078e0008 */
[----:B------:R-:W-:Y:S01]  /*8750*/  LEA R8, P5, R22, R108, 0x2 ;  /* 0x0000006c16087211 */ /* 0x000fe200078a10ff */
[----:B------:R-:W-:-:S03]  /*8760*/  IMAD.MOV.U32 R96, RZ, RZ, R9 ;  /* 0x000000ffff607224 */ /* 0x000fc600078e0009 */
[----:B------:R-:W-:-:S05]  /*8770*/  LEA.HI.X.SX32 R9, R22, R5, 0x2, P5 ;  /* 0x0000000516097211 */ /* 0x000fca00028f16ff */
[----:B------:R1:W-:Y:S04]  /*8780*/  STL.64 [R1+0x100], R8 ;  /* 0x0001000801007387 */ /* 0x0003e80000100a00 */
[----:B-1----:R-:W3:Y:S01]  /*8790*/  LDL.LU.64 R8, [R1+0x770] ;  /* 0x0007700001087983 */ /* 0x002ee20000300a00 */
[----:B------:R-:W-:-:S04]  /*87a0*/  LEA R10, P0, R20, R108, 0x2 ;  /* 0x0000006c140a7211 */ /* 0x000fc800078010ff */
[----:B------:R-:W-:Y:S02]  /*87b0*/  LEA.HI.X.SX32 R11, R20, R5, 0x2, P0 ;  /* 0x00000005140b7211 */ /* 0x000fe400000f16ff */
[----:B------:R-:W-:-:S03]  /*87c0*/  LEA R22, P5, R18, R108, 0x2 ;  /* 0x0000006c12167211 */ /* 0x000fc600078a10ff */
[----:B------:R1:W-:Y:S01]  /*87d0*/  STL.64 [R1+0xf8], R10 ;  /* 0x0000f80a01007387 */ /* 0x0003e20000100a00 */
[----:B------:R-:W-:Y:S01]  /*87e0*/  IMAD R34, R23, UR5, RZ ;  /* 0x0000000517227c24 */ /* 0x000fe2000f8e02ff */
[----:B------:R-:W-:Y:S02]  /*87f0*/  LEA.HI.X.SX32 R23, R18, R5, 0x2, P5 ;  /* 0x0000000512177211 */ /* 0x000fe400028f16ff */
[----:B-1----:R-:W-:-:S04]  /*8800*/  LEA R10, P0, R16, R108, 0x2 ;  /* 0x0000006c100a7211 */ /* 0x002fc800078010ff */
[-C--:B------:R-:W-:Y:S01]  /*8810*/  LEA.HI.X.SX32 R11, R16, R5.reuse, 0x2, P0 ;  /* 0x00000005100b7211 */ /* 0x080fe200000f16ff */
[----:B------:R1:W-:Y:S04]  /*8820*/  STL.64 [R1+0xf0], R22 ;  /* 0x0000f01601007387 */ /* 0x0003e80000100a00 */
[----:B------:R4:W-:Y:S01]  /*8830*/  STL.64 [R1+0xe8], R10 ;  /* 0x0000e80a01007387 */ /* 0x0009e20000100a00 */
[-C--:B-1----:R-:W-:Y:S02]  /*8840*/  LEA R22, P5, R14, R108.reuse, 0x2 ;  /* 0x0000006c0e167211 */ /* 0x082fe400078a10ff */
[----:B----4-:R-:W-:Y:S02]  /*8850*/  LEA R10, P0, R12, R108, 0x2 ;  /* 0x0000006c0c0a7211 */ /* 0x010fe400078010ff */
[----:B------:R-:W-:-:S02]  /*8860*/  LEA.HI.X.SX32 R23, R14, R5, 0x2, P5 ;  /* 0x000000050e177211 */ /* 0x000fc400028f16ff */
[-C--:B------:R-:W-:Y:S02]  /*8870*/  LEA.HI.X.SX32 R11, R12, R5.reuse, 0x2, P0 ;  /* 0x000000050c0b7211 */ /* 0x080fe400000f16ff */
[-C--:B------:R-:W-:Y:S01]  /*8880*/  LEA R14, P5, R13, R108.reuse, 0x2 ;  /* 0x0000006c0d0e7211 */ /* 0x080fe200078a10ff */
[----:B------:R-:W-:Y:S01]  /*8890*/  IMAD R38, R15, UR5, RZ ;  /* 0x000000050f267c24 */ /* 0x000fe2000f8e02ff */
[----:B------:R-:W-:Y:S02]  /*88a0*/  STL.64 [R1+0xe0], R22 ;  /* 0x0000e01601007387 */ /* 0x000fe40000100a00 */
[----:B------:R-:W-:Y:S02]  /*88b0*/  LEA.HI.X.SX32 R15, R13, R5, 0x2, P5 ;  /* 0x000000050d0f7211 */ /* 0x000fe400028f16ff */
[----:B------:R1:W-:Y:S04]  /*88c0*/  STL.64 [R1+0xd8], R10 ;  /* 0x0000d80a01007387 */ /* 0x0003e80000100a00 */
[----:B------:R4:W-:Y:S01]  /*88d0*/  STL.64 [R1+0xd0], R14 ;  /* 0x0000d00e01007387 */ /* 0x0009e20000100a00 */
[----:B-1----:R-:W-:-:S04]  /*88e0*/  LEA R10, P0, R17, R108, 0x2 ;  /* 0x0000006c110a7211 */ /* 0x002fc800078010ff */
[----:B------:R-:W-:Y:S02]  /*88f0*/  LEA.HI.X.SX32 R11, R17, R5, 0x2, P0 ;  /* 0x00000005110b7211 */ /* 0x000fe400000f16ff */
[----:B----4-:R-:W-:-:S03]  /*8900*/  LEA R14, P5, R27, R108, 0x2 ;  /* 0x0000006c1b0e7211 */ /* 0x010fc600078a10ff */
[----:B------:R1:W-:Y:S01]  /*8910*/  STL.64 [R1+0xc8], R10 ;  /* 0x0000c80a01007387 */ /* 0x0003e20000100a00 */
[----:B------:R-:W-:Y:S02]  /*8920*/  LEA.HI.X.SX32 R15, R27, R5, 0x2, P5 ;  /* 0x000000051b0f7211 */ /* 0x000fe400028f16ff */
[----:B------:R-:W-:-:S03]  /*8930*/  LEA R16, P5, R39, R108, 0x2 ;  /* 0x0000006c27107211 */ /* 0x000fc600078a10ff */
[----:B------:R4:W-:Y:S01]  /*8940*/  STL.64 [R1+0xc0], R14 ;  /* 0x0000c00e01007387 */ /* 0x0009e20000100a00 */
[-C--:B-1----:R-:W-:Y:S02]  /*8950*/  LEA R10, P0, R35, R108.reuse, 0x2 ;  /* 0x0000006c230a7211 */ /* 0x082fe400078010ff */
[-C--:B------:R-:W-:Y:S02]  /*8960*/  LEA.HI.X.SX32 R17, R39, R5.reuse, 0x2, P5 ;  /* 0x0000000527117211 */ /* 0x080fe400028f16ff */
[-C--:B------:R-:W-:Y:S02]  /*8970*/  LEA.HI.X.SX32 R11, R35, R5.reuse, 0x2, P0 ;  /* 0x00000005230b7211 */ /* 0x080fe400000f16ff */
[C---:B----4-:R-:W-:Y:S01]  /*8980*/  LEA R14, P0, R47.reuse, R108, 0x2 ;  /* 0x0000006c2f0e7211 */ /* 0x050fe200078010ff */
[----:B------:R-:W-:Y:S03]  /*8990*/  STL.64 [R1+0xb0], R16 ;  /* 0x0000b01001007387 */ /* 0x000fe60000100a00 */
[----:B------:R-:W-:Y:S01]  /*89a0*/  LEA.HI.X.SX32 R15, R47, R5, 0x2, P0 ;  /* 0x000000052f0f7211 */ /* 0x000fe200000f16ff */
[----:B------:R-:W-:Y:S01]  /*89b0*/  IMAD R44, R41, UR5, RZ ;  /* 0x00000005292c7c24 */ /* 0x000fe2000f8e02ff */
[----:B------:R-:W-:Y:S01]  /*89c0*/  STL.64 [R1+0xb8], R10 ;  /* 0x0000b80a01007387 */ /* 0x000fe20000100a00 */
[----:B------:R-:W-:-:S03]  /*89d0*/  IMAD R40, R37, UR5, RZ ;  /* 0x0000000525287c24 */ /* 0x000fc6000f8e02ff */
[----:B------:R-:W-:Y:S04]  /*89e0*/  STL.64 [R1+0x6e8], R10 ;  /* 0x0006e80a01007387 */ /* 0x000fe80000100a00 */
[----:B------:R1:W-:Y:S02]  /*89f0*/  STL.64 [R1+0xa8], R14 ;  /* 0x0000a80e01007387 */ /* 0x0003e40000100a00 */
[----:B-1----:R-:W-:-:S04]  /*8a00*/  LEA R14, P0, R59, R108, 0x2 ;  /* 0x0000006c3b0e7211 */ /* 0x002fc800078010ff */
[----:B------:R-:W-:Y:S01]  /*8a10*/  LEA.HI.X.SX32 R15, R59, R5, 0x2, P0 ;  /* 0x000000053b0f7211 */ /* 0x000fe200000f16ff */
[----:B------:R-:W-:Y:S02]  /*8a20*/  IMAD R103, R103, UR5, RZ ;  /* 0x0000000567677c24 */ /* 0x000fe4000f8e02ff */
[----:B------:R-:W-:Y:S02]  /*8a30*/  IMAD R105, R105, UR5, RZ ;  /* 0x0000000569697c24 */ /* 0x000fe4000f8e02ff */
[----:B------:R-:W-:Y:S02]  /*8a40*/  IMAD R101, R101, UR5, RZ ;  /* 0x0000000565657c24 */ /* 0x000fe4000f8e02ff */
[----:B------:R-:W-:Y:S02]  /*8a50*/  IMAD R97, R97, UR5, RZ ;  /* 0x0000000561617c24 */ /* 0x000fe4000f8e02ff */
[----:B------:R-:W-:Y:S02]  /*8a60*/  IMAD R93, R93, UR5, RZ ;  /* 0x000000055d5d7c24 */ /* 0x000fe4000f8e02ff */
[----:B------:R-:W-:-:S02]  /*8a70*/  IMAD R89, R89, UR5, RZ ;  /* 0x0000000559597c24 */ /* 0x000fc4000f8e02ff */
[----:B------:R-:W-:Y:S02]  /*8a80*/  IMAD.MOV.U32 R22, RZ, RZ, R92 ;  /* 0x000000ffff167224 */ /* 0x000fe400078e005c */
[----:B------:R-:W-:Y:S02]  /*8a90*/  IMAD.MOV.U32 R92, RZ, RZ, R102 ;  /* 0x000000ffff5c7224 */ /* 0x000fe400078e0066 */
[----:B------:R-:W-:Y:S02]  /*8aa0*/  IMAD.MOV.U32 R102, RZ, RZ, R156 ;  /* 0x000000ffff667224 */ /* 0x000fe400078e009c */
[----:B------:R-:W-:Y:S02]  /*8ab0*/  IMAD R85, R85, UR5, RZ ;  /* 0x0000000555557c24 */ /* 0x000fe4000f8e02ff */
[----:B------:R-:W-:Y:S02]  /*8ac0*/  IMAD.MOV.U32 R23, RZ, RZ, R88 ;  /* 0x000000ffff177224 */ /* 0x000fe400078e0058 */
[----:B------:R-:W-:-:S02]  /*8ad0*/  IMAD.MOV.U32 R88, RZ, RZ, R90 ;  /* 0x000000ffff587224 */ /* 0x000fc400078e005a */
[----:B------:R-:W-:Y:S02]  /*8ae0*/  IMAD.MOV.U32 R90, RZ, RZ, R157 ;  /* 0x000000ffff5a7224 */ /* 0x000fe400078e009d */
[----:B------:R-:W-:Y:S02]  /*8af0*/  IMAD R81, R81, UR5, RZ ;  /* 0x0000000551517c24 */ /* 0x000fe4000f8e02ff */
[----:B------:R-:W-:Y:S02]  /*8b00*/  IMAD R77, R77, UR5, RZ ;  /* 0x000000054d4d7c24 */ /* 0x000fe4000f8e02ff */
[----:B------:R-:W-:Y:S02]  /*8b10*/  IMAD R69, R69, UR5, RZ ;  /* 0x0000000545457c24 */ /* 0x000fe4000f8e02ff */
[----:B------:R-:W-:Y:S02]  /*8b20*/  IMAD R36, R33, UR5, RZ ;  /* 0x0000000521247c24 */ /* 0x000fe4000f8e02ff */
[----:B------:R-:W-:-:S02]  /*8b30*/  IMAD R33, R19, UR5, RZ ;  /* 0x0000000513217c24 */ /* 0x000fc4000f8e02ff */
[----:B------:R-:W-:Y:S02]  /*8b40*/  IMAD.MOV.U32 R19, RZ, RZ, R22 ;  /* 0x000000ffff137224 */ /* 0x000fe400078e0016 */
[----:B------:R-:W-:Y:S02]  /*8b50*/  IMAD R64, R61, UR5, RZ ;  /* 0x000000053d407c24 */ /* 0x000fe4000f8e02ff */
[----:B------:R-:W-:Y:S02]  /*8b60*/  IMAD.MOV.U32 R22, RZ, RZ, R90 ;  /* 0x000000ffff167224 */ /* 0x000fe400078e005a */
[----:B------:R-:W-:Y:S02]  /*8b70*/  IMAD.MOV.U32 R90, RZ, RZ, R240 ;  /* 0x000000ffff5a7224 */ /* 0x000fe400078e00f0 */
[----:B------:R-:W-:Y:S02]  /*8b80*/  IMAD R61, R241, UR5, RZ ;  /* 0x00000005f13d7c24 */ /* 0x000fe4000f8e02ff */
[----:B---3--:R-:W-:Y:S01]  /*8b90*/  IMAD R41, R8, UR5, RZ ;  /* 0x0000000508297c24 */ /* 0x008fe2000f8e02ff */
[----:B------:R-:W-:Y:S01]  /*8ba0*/  LEA R8, P5, R51, R108, 0x2 ;  /* 0x0000006c33087211 */ /* 0x000fe200078a10ff */
[----:B------:R-:W-:-:S03]  /*8bb0*/  IMAD R37, R9, UR5, RZ ;  /* 0x0000000509257c24 */ /* 0x000fc6000f8e02ff */
[----:B------:R-:W-:Y:S02]  /*8bc0*/  LEA.HI.X.SX32 R9, R51, R5, 0x2, P5 ;  /* 0x0000000533097211 */ /* 0x000fe400028f16ff */
[----:B------:R-:W-:-:S03]  /*8bd0*/  LEA R10, P5, R63, R108, 0x2 ;  /* 0x0000006c3f0a7211 */ /* 0x000fc600078a10ff */
[----:B------:R-:W-:Y:S01]  /*8be0*/  STL.64 [R1+0xa0], R8 ;  /* 0x0000a00801007387 */ /* 0x000fe20000100a00 */
[----:B------:R-:W-:-:S03]  /*8bf0*/  LEA.HI.X.SX32 R11, R63, R5, 0x2, P5 ;  /* 0x000000053f0b7211 */ /* 0x000fc600028f16ff */
[----:B------:R1:W-:Y:S04]  /*8c00*/  STL.64 [R1+0x98], R14 ;  /* 0x0000980e01007387 */ /* 0x0003e80000100a00 */
[----:B------:R3:W-:Y:S01]  /*8c10*/  STL.64 [R1+0x90], R10 ;  /* 0x0000900a01007387 */ /* 0x0007e20000100a00 */
[-C--:B-1----:R-:W-:Y:S02]  /*8c20*/  LEA R14, P0, R71, R108.reuse, 0x2 ;  /* 0x0000006c470e7211 */ /* 0x082fe400078010ff */
[----:B---3--:R-:W-:Y:S02]  /*8c30*/  LEA R10, P5, R79, R108, 0x2 ;  /* 0x0000006c4f0a7211 */ /* 0x008fe400078a10ff */
[-C--:B------:R-:W-:Y:S02]  /*8c40*/  LEA.HI.X.SX32 R15, R71, R5.reuse, 0x2, P0 ;  /* 0x00000005470f7211 */ /* 0x080fe400000f16ff */
        /* <DEDUP_REMOVED lines=22> */
[-C--:B---3--:R-:W-:Y:S02]  /*8db0*/  LEA R10, P5, R93, R108.reuse, 0x2 ;  /* 0x0000006c5d0a7211 */ /* 0x088fe400078a10ff */
[----:B------:R-:W-:Y:S02]  /*8dc0*/  LEA.HI.X.SX32 R15, R97, R5, 0x2, P0 ;  /* 0x00000005610f7211 */ /* 0x000fe400000f16ff */
[----:B------:R-:W-:-:S02]  /*8dd0*/  LEA R156, P0, R89, R108, 0x2 ;  /* 0x0000006c599c7211 */ /* 0x000fc400078010ff */
[-C--:B------:R-:W-:Y:S01]  /*8de0*/  LEA.HI.X.SX32 R11, R93, R5.reuse, 0x2, P5 ;  /* 0x000000055d0b7211 */ /* 0x080fe200028f16ff */
[----:B------:R1:W-:Y:S01]  /*8df0*/  STL.64 [R1+0x48], R14 ;  /* 0x0000480e01007387 */ /* 0x0003e20000100a00 */
[----:B------:R-:W-:-:S03]  /*8e00*/  LEA.HI.X.SX32 R157, R89, R5, 0x2, P0 ;  /* 0x00000005599d7211 */ /* 0x000fc600000f16ff */
[----:B------:R3:W-:Y:S04]  /*8e10*/  STL.64 [R1+0x40], R10 ;  /* 0x0000400a01007387 */ /* 0x0007e80000100a00 */
[----:B------:R4:W-:Y:S01]  /*8e20*/  STL.64 [R1+0x6f0], R156 ;  /* 0x0006f09c01007387 */ /* 0x0009e20000100a00 */
[----:B-1----:R-:W-:-:S04]  /*8e30*/  LEA R14, P5, R85, R108, 0x2 ;  /* 0x0000006c550e7211 */ /* 0x002fc800078a10ff */
[-C--:B------:R-:W-:Y:S02]  /*8e40*/  LEA.HI.X.SX32 R15, R85, R5.reuse, 0x2, P5 ;  /* 0x00000005550f7211 */ /* 0x080fe400028f16ff */
[-C--:B---3--:R-:W-:Y:S02]  /*8e50*/  LEA R10, P0, R81, R108.reuse, 0x2 ;  /* 0x0000006c510a7211 */ /* 0x088fe400078010ff */
[-C--:B----4-:R-:W-:Y:S02]  /*8e60*/  LEA R156, P5, R77, R108.reuse, 0x2 ;  /* 0x0000006c4d9c7211 */ /* 0x090fe400078a10ff */
[-C--:B------:R-:W-:Y:S02]  /*8e70*/  LEA.HI.X.SX32 R11, R81, R5.reuse, 0x2, P0 ;  /* 0x00000005510b7211 */ /* 0x080fe400000f16ff */
[----:B------:R-:W-:Y:S02]  /*8e80*/  LEA.HI.X.SX32 R157, R77, R5, 0x2, P5 ;  /* 0x000000054d9d7211 */ /* 0x000fe400028f16ff */
[----:B------:R-:W-:Y:S01]  /*8e90*/  LEA R12, P5, R69, R108, 0x2 ;  /* 0x0000006c450c7211 */ /* 0x000fe200078a10ff */
[----:B------:R-:W-:Y:S04]  /*8ea0*/  STL.64 [R1+0x30], R14 ;  /* 0x0000300e01007387 */ /* 0x000fe80000100a00 */
[----:B------:R1:W-:Y:S04]  /*8eb0*/  STL.64 [R1+0x28], R10 ;  /* 0x0000280a01007387 */ /* 0x0003e80000100a00 */
[----:B------:R-:W-:Y:S04]  /*8ec0*/  STL [R1+0x10], R12 ;  /* 0x0000100c01007387 */ /* 0x000fe80000100800 */
[----:B------:R-:W3:Y:S01]  /*8ed0*/  LDL.64 R240, [R1+0x10] ;  /* 0x0000100001f07983 */ /* 0x000ee20000100a00 */
[----:B------:R-:W-:-:S05]  /*8ee0*/  IMAD R73, R73, UR5, RZ ;  /* 0x0000000549497c24 */ /* 0x000fca000f8e02ff */
[----:B-1----:R-:W-:Y:S01]  /*8ef0*/  LEA R10, P0, R73, R108, 0x2 ;  /* 0x0000006c490a7211 */ /* 0x002fe200078010ff */
[----:B------:R-:W-:-:S03]  /*8f00*/  IMAD R65, R65, UR5, RZ ;  /* 0x0000000541417c24 */ /* 0x000fc6000f8e02ff */
[----:B------:R-:W-:Y:S01]  /*8f10*/  LEA.HI.X.SX32 R11, R73, R5, 0x2, P0 ;  /* 0x00000005490b7211 */ /* 0x000fe200000f16ff */
[----:B------:R-:W-:Y:S01]  /*8f20*/  STL.64 [R1+0x20], R156 ;  /* 0x0000209c01007387 */ /* 0x000fe20000100a00 */
[----:B------:R-:W-:-:S03]  /*8f30*/  IMAD R60, R57, UR5, RZ ;  /* 0x00000005393c7c24 */ /* 0x000fc6000f8e02ff */
[----:B------:R1:W-:Y:S01]  /*8f40*/  STL.64 [R1+0x18], R10 ;  /* 0x0000180a01007387 */ /* 0x0003e20000100a00 */
[----:B------:R-:W-:Y:S02]  /*8f50*/  IMAD R53, R53, UR5, RZ ;  /* 0x0000000535357c24 */ /* 0x000fe4000f8e02ff */
[----:B------:R-:W-:Y:S02]  /*8f60*/  IMAD R49, R49, UR5, RZ ;  /* 0x0000000531317c24 */ /* 0x000fe4000f8e02ff */
[----:B------:R-:W-:Y:S01]  /*8f70*/  IMAD R48, R45, UR5, RZ ;  /* 0x000000052d307c24 */ /* 0x000fe2000f8e02ff */
[----:B-1----:R-:W-:-:S04]  /*8f80*/  LEA R10, P0, R65, R108, 0x2 ;  /* 0x0000006c410a7211 */ /* 0x002fc800078010ff */
[----:B------:R-:W-:Y:S01]  /*8f90*/  LEA.HI.X.SX32 R11, R65, R5, 0x2, P0 ;  /* 0x00000005410b7211 */ /* 0x000fe200000f16ff */
[----:B------:R-:W-:Y:S02]  /*8fa0*/  IMAD.MOV.U32 R95, RZ, RZ, R19 ;  /* 0x000000ffff5f7224 */ /* 0x000fe400078e0013 */
[----:B------:R-:W-:Y:S02]  /*8fb0*/  IMAD.MOV.U32 R103, RZ, RZ, R22 ;  /* 0x000000ffff677224 */ /* 0x000fe400078e0016 */
[----:B------:R-:W-:Y:S02]  /*8fc0*/  IMAD R29, R29, UR5, RZ ;  /* 0x000000051d1d7c24 */ /* 0x000fe4000f8e02ff */
[----:B------:R-:W-:Y:S02]  /*8fd0*/  IMAD R45, R21, UR5, RZ ;  /* 0x00000005152d7c24 */ /* 0x000fe4000f8e02ff */
[----:B------:R-:W-:Y:S02]  /*8fe0*/  IMAD.MOV.U32 R105, RZ, RZ, R23 ;  /* 0x000000ffff697224 */ /* 0x000fe400078e0017 */
[----:B------:R-:W-:-:S02]  /*8ff0*/  IMAD R8, R31, UR5, RZ ;  /* 0x000000051f087c24 */ /* 0x000fc4000f8e02ff */
[----:B------:R-:W-:Y:S02]  /*9000*/  IMAD R42, R7, UR5, RZ ;  /* 0x00000005072a7c24 */ /* 0x000fe4000f8e02ff */
[----:B------:R-:W-:Y:S02]  /*9010*/  IMAD R55, R55, UR5, RZ ;  /* 0x0000000537377c24 */ /* 0x000fe4000f8e02ff */
[----:B------:R-:W-:Y:S02]  /*9020*/  IMAD R7, R43, UR5, RZ ;  /* 0x000000052b077c24 */ /* 0x000fe4000f8e02ff */
[----:B------:R-:W-:Y:S02]  /*9030*/  IMAD R75, R75, UR5, RZ ;  /* 0x000000054b4b7c24 */ /* 0x000fe4000f8e02ff */
[----:B------:R-:W-:Y:S02]  /*9040*/  IMAD R57, R99, UR5, RZ ;  /* 0x0000000563397c24 */ /* 0x000fe4000f8e02ff */
        /* <DEDUP_REMOVED lines=10> */
[----:B--2---:R-:W-:Y:S02]  /*90f0*/  IMAD R71, R251, UR5, RZ ;  /* 0x00000005fb477c24 */ /* 0x004fe4000f8e02ff */
        /* <DEDUP_REMOVED lines=9> */
[----:B------:R-:W-:Y:S01]  /*9190*/  IMAD R105, R244, UR5, RZ ;  /* 0x00000005f4697c24 */ /* 0x000fe2000f8e02ff */
[----:B------:R-:W-:Y:S01]  /*91a0*/  ULEA UR7, UR4, UR7, 0x18 ;  /* 0x0000000704077291 */ /* 0x000fe2000f8ec03f */
[C---:B------:R-:W-:Y:S02]  /*91b0*/  LOP3.LUT R251, R3.reuse, 0x60, RZ, 0xfc, !PT ;  /* 0x0000006003fb7812 */ /* 0x040fe400078efcff */
[----:B------:R-:W-:-:S03]  /*91c0*/  LOP3.LUT R252, R3, 0x62, RZ, 0xfc, !PT ;  /* 0x0000006203fc7812 */ /* 0x000fc600078efcff */
[----:B------:R-:W-:-:S05]  /*91d0*/  VIADD R244, R0, UR7 ;  /* 0x0000000700f47c36 */ /* 0x000fca0008000000 */
[----:B------:R-:W-:Y:S01]  /*91e0*/  @!PT LDS RZ, [RZ] ;  /* 0x00000000fffff984 */ /* 0x000fe20000000800 */
[----:B------:R-:W-:Y:S01]  /*91f0*/  @!PT LDS RZ, [RZ] ;  /* 0x00000000fffff984 */ /* 0x000fe20000000800 */
[----:B------:R-:W-:Y:S01]  /*9200*/  @!PT LDS RZ, [RZ] ;  /* 0x00000000fffff984 */ /* 0x000fe20000000800 */
[----:B------:R-:W-:Y:S01]  /*9210*/  LDGSTS.E [R244+0x30000], desc[UR16][R122.64], P4 ;  /* 0x300000007af47fae */ /* 0x000fe2000a121850 */
[----:B------:R-:W-:-:S03]  /*9220*/  ISETP.GE.AND P4, PT, R252, R4, PT ;  /* 0x00000004fc00720c */ /* 0x000fc60003f86270 */
[----:B------:R-:W-:Y:S04]  /*9230*/  LDGSTS.E [R244+0x30008], desc[UR16][R168.64], P1 ;  /* 0x30008000a8f47fae */ /* 0x000fe80008921850 */
[----:B------:R-:W-:Y:S01]  /*9240*/  LDGSTS.E [R244+0x32000], desc[UR16][R120.64], P2 ;  /* 0x3200000078f47fae */ /* 0x000fe20009121850 */
[----:B---3--:R-:W-:Y:S02]  /*9250*/  LEA.HI.X.SX32 R241, R69, R5, 0x2, P5 ;  /* 0x0000000545f17211 */ /* 0x008fe400028f16ff */
[----:B------:R-:W-:-:S04]  /*9260*/  LEA R14, P5, R64, R108, 0x2 ;  /* 0x0000006c400e7211 */ /* 0x000fc800078a10ff */
[----:B------:R-:W-:Y:S01]  /*9270*/  LEA.HI.X.SX32 R15, R64, R5, 0x2, P5 ;  /* 0x00000005400f7211 */ /* 0x000fe200028f16ff */
[----:B------:R-:W-:Y:S01]  /*9280*/  IMAD.MOV.U32 R240, RZ, RZ, R12 ;  /* 0x000000fffff07224 */ /* 0x000fe200078e000c */
[----:B------:R-:W-:Y:S01]  /*9290*/  STL [R1+0x14], R241 ;  /* 0x000014f101007387 */ /* 0x000fe20000100800 */
[----:B------:R-:W-:-:S03]  /*92a0*/  LEA R12, P0, R60, R108, 0x2 ;  /* 0x0000006c3c0c7211 */ /* 0x000fc600078010ff */
[----:B------:R1:W-:Y:S01]  /*92b0*/  STL.64 [R1], R14 ;  /* 0x0000000e01007387 */ /* 0x0003e20000100a00 */
[----:B------:R-:W-:Y:S02]  /*92c0*/  LEA.HI.X.SX32 R13, R60, R5, 0x2, P0 ;  /* 0x000000053c0d7211 */ /* 0x000fe400000f16ff */
[-C--:B------:R-:W-:Y:S02]  /*92d0*/  LEA R16, P0, R49, R108.reuse, 0x2 ;  /* 0x0000006c31107211 */ /* 0x080fe400078010ff */
[----:B-1----:R-:W-:-:S04]  /*92e0*/  LEA R14, P5, R53, R108, 0x2 ;  /* 0x0000006c350e7211 */ /* 0x002fc800078a10ff */
[-C--:B------:R-:W-:Y:S02]  /*92f0*/  LEA.HI.X.SX32 R15, R53, R5.reuse, 0x2, P5 ;  /* 0x00000005350f7211 */ /* 0x080fe400028f16ff */
[-C--:B------:R-:W-:Y:S02]  /*9300*/  LEA R18, P5, R48, R108.reuse, 0x2 ;  /* 0x0000006c30127211 */ /* 0x080fe400078a10ff */
[-C--:B------:R-:W-:Y:S02]  /*9310*/  LEA.HI.X.SX32 R17, R49, R5.reuse, 0x2, P0 ;  /* 0x0000000531117211 */ /* 0x080fe400000f16ff */
[-C--:B------:R-:W-:Y:S02]  /*9320*/  LEA R20, P0, R44, R108.reuse, 0x2 ;  /* 0x0000006c2c147211 */ /* 0x080fe400078010ff */
[----:B------:R-:W-:Y:S02]  /*9330*/  LEA.HI.X.SX32 R19, R48, R5, 0x2, P5 ;  /* 0x0000000530137211 */ /* 0x000fe400028f16ff */
[----:B------:R-:W-:-:S02]  /*9340*/  LEA R22, P5, R40, R108, 0x2 ;  /* 0x0000006c28167211 */ /* 0x000fc400078a10ff */
[-C--:B------:R-:W-:Y:S02]  /*9350*/  LEA.HI.X.SX32 R21, R44, R5.reuse, 0x2, P0 ;  /* 0x000000052c157211 */ /* 0x080fe400000f16ff */
[-C--:B------:R-:W-:Y:S02]  /*9360*/  LEA R26, P0, R36, R108.reuse, 0x2 ;  /* 0x0000006c241a7211 */ /* 0x080fe400078010ff */
[-C--:B------:R-:W-:Y:S02]  /*9370*/  LEA.HI.X.SX32 R23, R40, R5.reuse, 0x2, P5 ;  /* 0x0000000528177211 */ /* 0x080fe400028f16ff */
[-C--:B------:R-:W-:Y:S02]  /*9380*/  LEA R28, P5, R29, R108.reuse, 0x2 ;  /* 0x0000006c1d1c7211 */ /* 0x080fe400078a10ff */
[----:B------:R-:W-:Y:S02]  /*9390*/  LEA.HI.X.SX32 R27, R36, R5, 0x2, P0 ;  /* 0x00000005241b7211 */ /* 0x000fe400000f16ff */
[----:B------:R-:W-:-:S02]  /*93a0*/  LEA R30, P0, R34, R108, 0x2 ;  /* 0x0000006c221e7211 */ /* 0x000fc400078010ff */
[-C--:B------:R-:W-:Y:S02]  /*93b0*/  LEA.HI.X.SX32 R29, R29, R5.reuse, 0x2, P5 ;  /* 0x000000051d1d7211 */ /* 0x080fe400028f16ff */
[CC--:B------:R-:W-:Y:S02]  /*93c0*/  LEA R32, P5, R33.reuse, R108.reuse, 0x2 ;  /* 0x0000006c21207211 */ /* 0x0c0fe400078a10ff */
        /* <DEDUP_REMOVED lines=13> */
[----:B------:R-:W-:Y:S02]  /*94a0*/  LEA.HI.X.SX32 R45, R8, R5, 0x2, P5 ;  /* 0x00000005082d7211 */ /* 0x000fe400028f16ff */
[----:B------:R-:W-:-:S04]  /*94b0*/  LEA R48, P5, R55, R108, 0x2 ;  /* 0x0000006c37307211 */ /* 0x000fc800078a10ff */
[----:B------:R-:W-:Y:S02]  /*94c0*/  LEA.HI.X.SX32 R49, R55, R5, 0x2, P5 ;  /* 0x0000000537317211 */ /* 0x000fe400028f16ff */
[----:B------:R-:W-:-:S04]  /*94d0*/  LEA R52, P5, R75, R108, 0x2 ;  /* 0x0000006c4b347211 */ /* 0x000fc800078a10ff */
[----:B------:R-:W-:Y:S02]  /*94e0*/  LEA.HI.X.SX32 R53, R75, R5, 0x2, P5 ;  /* 0x000000054b357211 */ /* 0x000fe400028f16ff */
[----:B------:R-:W-:-:S04]  /*94f0*/  LEA R56, P5, R57, R108, 0x2 ;  /* 0x0000006c39387211 */ /* 0x000fc800078a10ff */
[-C--:B------:R-:W-:Y:S02]  /*9500*/  LEA.HI.X.SX32 R57, R57, R5.reuse, 0x2, P5 ;  /* 0x0000000539397211 */ /* 0x080fe400028f16ff */
[-C--:B------:R-:W-:Y:S02]  /*9510*/  LEA R60, P5, R61, R108.reuse, 0x2 ;  /* 0x0000006c3d3c7211 */ /* 0x080fe400078a10ff */
[-C--:B------:R-:W-:Y:S01]  /*9520*/  LEA R46, P0, R7, R108.reuse, 0x2 ;  /* 0x0000006c072e7211 */ /* 0x080fe200078010ff */
[----:B------:R-:W-:Y:S01]  /*9530*/  IMAD R69, R250, UR5, RZ ;  /* 0x00000005fa457c24 */ /* 0x000fe2000f8e02ff */
[-C--:B------:R-:W-:Y:S02]  /*9540*/  LEA.HI.X.SX32 R61, R61, R5.reuse, 0x2, P5 ;  /* 0x000000053d3d7211 */ /* 0x080fe400028f16ff */
[----:B------:R-:W-:Y:S02]  /*9550*/  LEA R64, P5, R65, R108, 0x2 ;  /* 0x0000006c41407211 */ /* 0x000fe400078a10ff */
[----:B------:R-:W-:-:S02]  /*9560*/  LEA.HI.X.SX32 R47, R7, R5, 0x2, P0 ;  /* 0x00000005072f7211 */ /* 0x000fc400000f16ff */
[-C--:B------:R-:W-:Y:S02]  /*9570*/  LEA R50, P0, R67, R108.reuse, 0x2 ;  /* 0x0000006c43327211 */ /* 0x080fe400078010ff */
[-C--:B------:R-:W-:Y:S02]  /*9580*/  LEA.HI.X.SX32 R65, R65, R5.reuse, 0x2, P5 ;  /* 0x0000000541417211 */ /* 0x080fe400028f16ff */
[-C--:B------:R-:W-:Y:S02]  /*9590*/  LEA R68, P5, R69, R108.reuse, 0x2 ;  /* 0x0000006c45447211 */ /* 0x080fe400078a10ff */
        /* <DEDUP_REMOVED lines=17> */
[-C--:B------:R-:W-:Y:S01]  /*96b0*/  LEA R70, P0, R71, R108.reuse, 0x2 ;  /* 0x0000006c47467211 */ /* 0x080fe200078010ff */
[----:B------:R-:W-:Y:S01]  /*96c0*/  IMAD R9, R100, UR5, RZ ;  /* 0x0000000564097c24 */ /* 0x000fe2000f8e02ff */
[-C--:B------:R-:W-:Y:S02]  /*96d0*/  LEA.HI.X.SX32 R85, R85, R5.reuse, 0x2, P5 ;  /* 0x0000000555557211 */ /* 0x080fe400028f16ff */
[----:B------:R-:W-:Y:S02]  /*96e0*/  LEA R88, P5, R89, R108, 0x2 ;  /* 0x0000006c59587211 */ /* 0x000fe400078a10ff */
[----:B------:R-:W-:-:S02]  /*96f0*/  LEA.HI.X.SX32 R71, R71, R5, 0x2, P0 ;  /* 0x0000000547477211 */ /* 0x000fc400000f16ff */
[CC--:B------:R-:W-:Y:S02]  /*9700*/  LEA R74, P0, R78.reuse, R108.reuse, 0x2 ;  /* 0x0000006c4e4a7211 */ /* 0x0c0fe400078010ff */
[-C--:B------:R-:W-:Y:S02]  /*9710*/  LEA.HI.X.SX32 R89, R89, R5.reuse, 0x2, P5 ;  /* 0x0000000559597211 */ /* 0x080fe400028f16ff */
[-C--:B------:R-:W-:Y:S02]  /*9720*/  LEA R92, P5, R9, R108.reuse, 0x2 ;  /* 0x0000006c095c7211 */ /* 0x080fe400078a10ff */
[-C--:B------:R-:W-:Y:S02]  /*9730*/  LEA.HI.X.SX32 R75, R78, R5.reuse, 0x2, P0 ;  /* 0x000000054e4b7211 */ /* 0x080fe400000f16ff */
[-C--:B------:R-:W-:Y:S02]  /*9740*/  LEA R78, P0, R79, R108.reuse, 0x2 ;  /* 0x0000006c4f4e7211 */ /* 0x080fe400078010ff */
[-C--:B------:R-:W-:Y:S01]  /*9750*/  LEA.HI.X.SX32 R93, R9, R5.reuse, 0x2, P5 ;  /* 0x00000005095d7211 */ /* 0x080fe200028f16ff */
[----:B------:R-:W-:Y:S01]  /*9760*/  IMAD R9, R153, UR5, RZ ;  /* 0x0000000599097c24 */ /* 0x000fe2000f8e02ff */
[----:B------:R-:W-:Y:S01]  /*9770*/  LEA.HI.X.SX32 R79, R79, R5, 0x2, P0 ;  /* 0x000000054f4f7211 */ /* 0x000fe200000f16ff */
[----:B------:R-:W1:Y:S01]  /*9780*/  S2R R153, SR_TID.X ;  /* 0x0000000000997919 */ /* 0x000e620000002100 */
[----:B------:R-:W-:-:S04]  /*9790*/  LEA R82, P0, R83, R108, 0x2 ;  /* 0x0000006c53527211 */ /* 0x000fc800078010ff */
[----:B------:R-:W-:Y:S02]  /*97a0*/  LEA.HI.X.SX32 R83, R83, R5, 0x2, P0 ;  /* 0x0000000553537211 */ /* 0x000fe400000f16ff */
[----:B------:R-:W-:Y:S01]  /*97b0*/  LEA R86, P0, R87, R108, 0x2 ;  /* 0x0000006c57567211 */ /* 0x000fe200078010ff */
[----:B------:R-:W-:-:S03]  /*97c0*/  IMAD R8, R102, UR5, RZ ;  /* 0x0000000566087c24 */ /* 0x000fc6000f8e02ff */
[----:B------:R-:W-:Y:S02]  /*97d0*/  LEA.HI.X.SX32 R87, R87, R5, 0x2, P0 ;  /* 0x0000000557577211 */ /* 0x000fe400000f16ff */
[----:B------:R-:W-:Y:S01]  /*97e0*/  LEA R90, P0, R91, R108, 0x2 ;  /* 0x0000006c5b5a7211 */ /* 0x000fe200078010ff */
[----:B------:R-:W-:-:S03]  /*97f0*/  IMAD R7, R104, UR5, RZ ;  /* 0x0000000568077c24 */ /* 0x000fc6000f8e02ff */
[-C--:B------:R-:W-:Y:S02]  /*9800*/  LEA.HI.X.SX32 R91, R91, R5.reuse, 0x2, P0 ;  /* 0x000000055b5b7211 */ /* 0x080fe400000f16ff */
[CC--:B------:R-:W-:Y:S02]  /*9810*/  LEA R94, P0, R8.reuse, R108.reuse, 0x2 ;  /* 0x0000006c085e7211 */ /* 0x0c0fe400078010ff */
[-C--:B------:R-:W-:Y:S02]  /*9820*/  LEA R96, P5, R7, R108.reuse, 0x2 ;  /* 0x0000006c07607211 */ /* 0x080fe400078a10ff */
[-C--:B------:R-:W-:Y:S01]  /*9830*/  LEA.HI.X.SX32 R95, R8, R5.reuse, 0x2, P0 ;  /* 0x00000005085f7211 */ /* 0x080fe200000f16ff */
[----:B------:R-:W-:Y:S01]  /*9840*/  IMAD R8, R247, UR5, RZ ;  /* 0x00000005f7087c24 */ /* 0x000fe2000f8e02ff */
[----:B------:R-:W-:Y:S02]  /*9850*/  LEA.HI.X.SX32 R97, R7, R5, 0x2, P5 ;  /* 0x0000000507617211 */ /* 0x000fe400028f16ff */
[----:B------:R-:W-:-:S02]  /*9860*/  LEA R98, P0, R99, R108, 0x2 ;  /* 0x0000006c63627211 */ /* 0x000fc400078010ff */
[-C--:B------:R-:W-:Y:S02]  /*9870*/  LEA R100, P5, R101, R108.reuse, 0x2 ;  /* 0x0000006c65647211 */ /* 0x080fe400078a10ff */
[-C--:B------:R-:W-:Y:S02]  /*9880*/  LEA R106, P6, R8, R108.reuse, 0x2 ;  /* 0x0000006c086a7211 */ /* 0x080fe400078c10ff */
[-C--:B------:R-:W-:Y:S02]  /*9890*/  LEA.HI.X.SX32 R99, R99, R5.reuse, 0x2, P0 ;  /* 0x0000000563637211 */ /* 0x080fe400000f16ff */
[----:B------:R-:W-:Y:S02]  /*98a0*/  LEA.HI.X.SX32 R101, R101, R5, 0x2, P5 ;  /* 0x0000000565657211 */ /* 0x000fe400028f16ff */
[-C--:B------:R-:W-:Y:S02]  /*98b0*/  LEA R102, P0, R103, R108.reuse, 0x2 ;  /* 0x0000006c67667211 */ /* 0x080fe400078010ff */
[----:B------:R-:W-:-:S02]  /*98c0*/  LEA R104, P5, R105, R108, 0x2 ;  /* 0x0000006c69687211 */ /* 0x000fc400078a10ff */
[-C--:B------:R-:W-:Y:S02]  /*98d0*/  LEA.HI.X.SX32 R107, R8, R5.reuse, 0x2, P6 ;  /* 0x00000005086b7211 */ /* 0x080fe400030f16ff */
[----:B------:R-:W-:Y:S02]  /*98e0*/  LEA R108, P6, R9, R108, 0x2 ;  /* 0x0000006c096c7211 */ /* 0x000fe400078c10ff */
[----:B-1----:R-:W-:Y:S02]  /*98f0*/  LOP3.LUT R153, R153, 0x7f, RZ, 0xc0, !PT ;  /* 0x0000007f99997812 */ /* 0x002fe400078ec0ff */
[-C--:B------:R-:W-:Y:S02]  /*9900*/  LEA.HI.X.SX32 R109, R9, R5.reuse, 0x2, P6 ;  /* 0x00000005096d7211 */ /* 0x080fe400030f16ff */
[----:B------:R-:W-:Y:S02]  /*9910*/  ISETP.GE.AND P6, PT, R153, R4, PT ;  /* 0x000000049900720c */ /* 0x000fe40003fc6270 */
[----:B------:R-:W-:-:S02]  /*9920*/  LEA.HI.X.SX32 R103, R103, R5, 0x2, P0 ;  /* 0x0000000567677211 */ /* 0x000fc400000f16ff */
[----:B------:R-:W-:Y:S02]  /*9930*/  ISETP.NE.U32.AND P0, PT, R249, RZ, PT ;  /* 0x000000fff900720c */ /* 0x000fe40003f05070 */
[C---:B------:R-:W-:Y:S02]  /*9940*/  SEL R7, R6.reuse, RZ, !P3 ;  /* 0x000000ff06077207 */ /* 0x040fe40005800000 */
[----:B------:R-:W-:Y:S02]  /*9950*/  SEL R9, R6, RZ, !P6 ;  /* 0x000000ff06097207 */ /* 0x000fe40007000000 */
[----:B------:R-:W-:Y:S02]  /*9960*/  LEA.HI.X.SX32 R105, R105, R5, 0x2, P5 ;  /* 0x0000000569697211 */ /* 0x000fe400028f16ff */
[----:B------:R-:W-:Y:S02]  /*9970*/  ISETP.GE.AND P6, PT, R251, R4, PT ;  /* 0x00000004fb00720c */ /* 0x000fe40003fc6270 */
[----:B------:R-:W-:-:S02]  /*9980*/  ISETP.NE.U32.AND P5, PT, R248, RZ, PT ;  /* 0x000000fff800720c */ /* 0x000fc40003fa5070 */
[----:B------:R-:W-:Y:S01]  /*9990*/  LOP3.LUT R8, R3, 0x4, RZ, 0xfc, !PT ;  /* 0x0000000403087812 */ /* 0x000fe200078efcff */
[----:B------:R-:W-:Y:S01]  /*99a0*/  STL.64 [R1+0x8], R10 ;  /* 0x0000080a01007387 */ /* 0x000fe20000100a00 */
[----:B------:R-:W-:Y:S02]  /*99b0*/  ISETP.NE.U32.AND P3, PT, R7, RZ, PT ;  /* 0x000000ff0700720c */ /* 0x000fe40003f65070 */
[----:B------:R-:W-:Y:S01]  /*99c0*/  LOP3.LUT R7, R3, 0x6, RZ, 0xfc, !PT ;  /* 0x0000000603077812 */ /* 0x000fe200078efcff */
[----:B------:R-:W-:Y:S01]  /*99d0*/  LDGSTS.E [R244+0x32008], desc[UR16][R238.64], P0 ;  /* 0x32008000eef47fae */ /* 0x000fe20008121850 */
[----:B------:R-:W-:Y:S02]  /*99e0*/  SEL R5, R6, RZ, !P6 ;  /* 0x000000ff06057207 */ /* 0x000fe40007000000 */
[----:B------:R-:W-:Y:S01]  /*99f0*/  ISETP.GE.AND P6, PT, R8, R4, PT ;  /* 0x000000040800720c */ /* 0x000fe20003fc6270 */
[----:B------:R1:W-:Y:S01]  /*9a00*/  STL.64 [R1+0x768], R10 ;  /* 0x0007680a01007387 */ /* 0x0003e20000100a00 */
[----:B------:R-:W-:-:S02]  /*9a10*/  SEL R8, R6, RZ, !P4 ;  /* 0x000000ff06087207 */ /* 0x000fc40006000000 */
[----:B------:R-:W-:Y:S01]  /*9a20*/  ISETP.GE.AND P4, PT, R7, R4, PT ;  /* 0x000000040700720c */ /* 0x000fe20003f86270 */
[----:B------:R2:W-:Y:S01]  /*9a30*/  STL.64 [R1+0x6f8], R12 ;  /* 0x0006f80c01007387 */ /* 0x0005e20000100a00 */
[----:B------:R-:W-:Y:S02]  /*9a40*/  SEL R7, R6, RZ, !P6 ;  /* 0x000000ff06077207 */ /* 0x000fe40007000000 */
[----:B------:R-:W-:Y:S01]  /*9a50*/  ISETP.NE.U32.AND P1, PT, R5, RZ, PT ;  /* 0x000000ff0500720c */ /* 0x000fe20003f25070 */
[----:B------:R-:W-:Y:S01]  /*9a60*/  LDGSTS.E [R244+0x34000], desc[UR16][R236.64], P5 ;  /* 0x34000000ecf47fae */ /* 0x000fe2000a921850 */
[----:B------:R-:W-:Y:S02]  /*9a70*/  ISETP.NE.U32.AND P6, PT, R8, RZ, PT ;  /* 0x000000ff0800720c */ /* 0x000fe40003fc5070 */
[----:B------:R-:W-:Y:S01]  /*9a80*/  SEL R5, R6, RZ, !P4 ;  /* 0x000000ff06057207 */ /* 0x000fe20006000000 */
[----:B------:R-:W-:Y:S01]  /*9a90*/  LDGSTS.E [R244+0x34008], desc[UR16][R234.64], P3 ;  /* 0x34008000eaf47fae */ /* 0x000fe20009921850 */
[----:B-1----:R-:W-:-:S02]  /*9aa0*/  LOP3.LUT R11, R3, 0x26, RZ, 0xfc, !PT ;  /* 0x00000026030b7812 */ /* 0x002fc400078efcff */
[----:B--2---:R-:W-:Y:S02]  /*9ab0*/  LOP3.LUT R12, R3, 0x24, RZ, 0xfc, !PT ;  /* 0x00000024030c7812 */ /* 0x004fe400078efcff */
[----:B------:R-:W-:Y:S02]  /*9ac0*/  ISETP.NE.U32.AND P4, PT, R7, RZ, PT ;  /* 0x000000ff0700720c */ /* 0x000fe40003f85070 */
[-C--:B------:R-:W-:Y:S01]  /*9ad0*/  ISETP.GE.AND P0, PT, R12, R4.reuse, PT ;  /* 0x000000040c00720c */ /* 0x080fe20003f06270 */
[----:B------:R-:W-:Y:S01]  /*9ae0*/  LDGSTS.E [R244+0x36000], desc[UR16][R232.64], P1 ;  /* 0x36000000e8f47fae */ /* 0x000fe20008921850 */
[----:B------:R-:W-:Y:S02]  /*9af0*/  LOP3.LUT R10, R3, 0x44, RZ, 0xfc, !PT ;  /* 0x00000044030a7812 */ /* 0x000fe400078efcff */
[----:B------:R-:W-:Y:S01]  /*9b00*/  ISETP.GE.AND P5, PT, R11, R4, PT ;  /* 0x000000040b00720c */ /* 0x000fe20003fa6270 */
[----:B------:R1:W-:Y:S01]  /*9b10*/  LDGSTS.E [R244+0x36008], desc[UR16][R230.64], P6 ;  /* 0x36008000e6f47fae */ /* 0x0003e2000b121850 */
[----:B------:R-:W-:-:S02]  /*9b20*/  ISETP.NE.U32.AND P2, PT, R5, RZ, PT ;  /* 0x000000ff0500720c */ /* 0x000fc40003f45070 */
[----:B------:R-:W-:Y:S02]  /*9b30*/  LOP3.LUT R7, R3, 0x46, RZ, 0xfc, !PT ;  /* 0x0000004603077812 */ /* 0x000fe400078efcff */
[----:B------:R-:W-:Y:S02]  /*9b40*/  LOP3.LUT R13, R0, 0x10, RZ, 0x3c, !PT ;  /* 0x00000010000d7812 */ /* 0x000fe400078e3cff */
[----:B------:R-:W-:Y:S02]  /*9b50*/  SEL R5, R6, RZ, !P0 ;  /* 0x000000ff06057207 */ /* 0x000fe40004000000 */
[-C--:B------:R-:W-:Y:S02]  /*9b60*/  ISETP.GE.AND P0, PT, R10, R4.reuse, PT ;  /* 0x000000040a00720c */ /* 0x080fe40003f06270 */
[----:B------:R-:W-:Y:S01]  /*9b70*/  SEL R8, R6, RZ, !P5 ;  /* 0x000000ff06087207 */ /* 0x000fe20006800000 */
[----:B------:R-:W-:Y:S01]  /*9b80*/  VIADD R245, R13, UR7 ;  /* 0x000000070df57c36 */ /* 0x000fe20008000000 */
[----:B------:R-:W-:-:S02]  /*9b90*/  ISETP.GE.AND P5, PT, R7, R4, PT ;  /* 0x000000040700720c */ /* 0x000fc40003fa6270 */
[----:B------:R-:W-:Y:S02]  /*9ba0*/  LOP3.LUT R12, R3, 0x64, RZ, 0xfc, !PT ;  /* 0x00000064030c7812 */ /* 0x000fe400078efcff */
[----:B------:R-:W-:Y:S01]  /*9bb0*/  ISETP.NE.U32.AND P3, PT, R5, RZ, PT ;  /* 0x000000ff0500720c */ /* 0x000fe20003f65070 */
[----:B------:R-:W-:Y:S01]  /*9bc0*/  LDGSTS.E [R245+0x30000], desc[UR16][R228.64], P4 ;  /* 0x30000000e4f57fae */ /* 0x000fe2000a121850 */
[----:B------:R-:W-:Y:S02]  /*9bd0*/  SEL R7, R6, RZ, !P0 ;  /* 0x000000ff06077207 */ /* 0x000fe40004000000 */
[----:B------:R-:W-:Y:S01]  /*9be0*/  ISETP.NE.U32.AND P0, PT, R8, RZ, PT ;  /* 0x000000ff0800720c */ /* 0x000fe20003f05070 */
[----:B------:R-:W-:Y:S01]  /*9bf0*/  STL.64 [R1+0x718], R92 ;  /* 0x0007185c01007387 */ /* 0x000fe20000100a00 */
[----:B------:R-:W-:Y:S02]  /*9c00*/  LOP3.LUT R11, R3, 0x66, RZ, 0xfc, !PT ;  /* 0x00000066030b7812 */ /* 0x000fe400078efcff */
[----:B------:R-:W-:Y:S01]  /*9c10*/  SEL R5, R6, RZ, !P5 ;  /* 0x000000ff06057207 */ /* 0x000fe20006800000 */
[----:B------:R-:W-:Y:S01]  /*9c20*/  LDGSTS.E [R245+0x30008], desc[UR16][R226.64], P2 ;  /* 0x30008000e2f57fae */ /* 0x000fe20009121850 */
[----:B------:R-:W-:-:S02]  /*9c30*/  ISETP.GE.AND P6, PT, R12, R4, PT ;  /* 0x000000040c00720c */ /* 0x000fc40003fc6270 */
[----:B------:R-:W-:Y:S02]  /*9c40*/  ISETP.NE.U32.AND P5, PT, R7, RZ, PT ;  /* 0x000000ff0700720c */ /* 0x000fe40003fa5070 */
[----:B------:R-:W-:Y:S01]  /*9c50*/  LOP3.LUT R10, R3, 0x8, RZ, 0xfc, !PT ;  /* 0x00000008030a7812 */ /* 0x000fe200078efcff */
[----:B------:R-:W-:Y:S01]  /*9c60*/  STL.64 [R1+0x700], R94 ;  /* 0x0007005e01007387 */ /* 0x000fe20000100a00 */
[-C--:B------:R-:W-:Y:S02]  /*9c70*/  ISETP.GE.AND P4, PT, R11, R4.reuse, PT ;  /* 0x000000040b00720c */ /* 0x080fe40003f86270 */
[----:B------:R-:W-:Y:S01]  /*9c80*/  ISETP.NE.U32.AND P1, PT, R5, RZ, PT ;  /* 0x000000ff0500720c */ /* 0x000fe20003f25070 */
[----:B------:R-:W-:Y:S01]  /*9c90*/  LDGSTS.E [R245+0x32000], desc[UR16][R224.64], P3 ;  /* 0x32000000e0f57fae */ /* 0x000fe20009921850 */
[----:B------:R-:W-:Y:S02]  /*9ca0*/  LOP3.LUT R7, R3, 0xa, RZ, 0xfc, !PT ;  /* 0x0000000a03077812 */ /* 0x000fe400078efcff */
[----:B------:R-:W-:Y:S01]  /*9cb0*/  SEL R5, R6, RZ, !P6 ;  /* 0x000000ff06057207 */ /* 0x000fe20007000000 */
[----:B------:R-:W-:Y:S01]  /*9cc0*/  STL.64 [R1+0x720], R108 ;  /* 0x0007206c01007387 */ /* 0x000fe20000100a00 */
[----:B------:R-:W-:-:S02]  /*9cd0*/  ISETP.GE.AND P6, PT, R10, R4, PT ;  /* 0x000000040a00720c */ /* 0x000fc40003fc6270 */
[C---:B------:R-:W-:Y:S01]  /*9ce0*/  SEL R8, R6.reuse, RZ, !P4 ;  /* 0x000000ff06087207 */ /* 0x040fe20006000000 */
[----:B------:R-:W-:Y:S01]  /*9cf0*/  STL.64 [R1+0x708], R122 ;  /* 0x0007087a01007387 */ /* 0x000fe20000100a00 */
[----:B------:R-:W-:Y:S02]  /*9d00*/  ISETP.GE.AND P4, PT, R7, R4, PT ;  /* 0x000000040700720c */ /* 0x000fe40003f86270 */
[----:B------:R-:W-:Y:S01]  /*9d10*/  LOP3.LUT R12, R3, 0x28, RZ, 0xfc, !PT ;  /* 0x00000028030c7812 */ /* 0x000fe200078efcff */
[----:B------:R-:W-:Y:S01]  /*9d20*/  STL.64 [R1+0x710], R168 ;  /* 0x000710a801007387 */ /* 0x000fe20000100a00 */
[----:B------:R-:W-:Y:S02]  /*9d30*/  SEL R7, R6, RZ, !P6 ;  /* 0x000000ff06077207 */ /* 0x000fe40007000000 */
[----:B------:R-:W-:Y:S01]  /*9d40*/  ISETP.NE.U32.AND P2, PT, R5, RZ, PT ;  /* 0x000000ff0500720c */ /* 0x000fe20003f45070 */
[----:B------:R-:W-:Y:S01]  /*9d50*/  STL.64 [R1+0x728], R120 ;  /* 0x0007287801007387 */ /* 0x000fe20000100a00 */
[----:B------:R-:W-:-:S02]  /*9d60*/  ISETP.NE.U32.AND P6, PT, R8, RZ, PT ;  /* 0x000000ff0800720c */ /* 0x000fc40003fc5070 */
[----:B------:R-:W-:Y:S01]  /*9d70*/  SEL R5, R6, RZ, !P4 ;  /* 0x000000ff06057207 */ /* 0x000fe20006000000 */
[----:B------:R-:W-:Y:S01]  /*9d80*/  STL.64 [R1+0x6d0], R238 ;  /* 0x0006d0ee01007387 */ /* 0x000fe20000100a00 */
[----:B------:R-:W-:-:S03]  /*9d90*/  LOP3.LUT R11, R3, 0x2a, RZ, 0xfc, !PT ;  /* 0x0000002a030b7812 */ /* 0x000fc600078efcff */
[----:B------:R-:W-:Y:S01]  /*9da0*/  LDGSTS.E [R245+0x32008], desc[UR16][R222.64], P0 ;  /* 0x32008000def57fae */ /* 0x000fe20008121850 */
[----:B------:R-:W-:Y:S02]  /*9db0*/  ISETP.GE.AND P0, PT, R12, R4, PT ;  /* 0x000000040c00720c */ /* 0x000fe40003f06270 */
[----:B------:R-:W-:Y:S01]  /*9dc0*/  ISETP.NE.U32.AND P4, PT, R7, RZ, PT ;  /* 0x000000ff0700720c */ /* 0x000fe20003f85070 */
[----:B------:R-:W-:Y:S01]  /*9dd0*/  STL [R1+0x6d8], R237 ;  /* 0x0006d8ed01007387 */ /* 0x000fe20000100800 */
[----:B------:R-:W-:-:S03]  /*9de0*/  LOP3.LUT R10, R3, 0x48, RZ, 0xfc, !PT ;  /* 0x00000048030a7812 */ /* 0x000fc600078efcff */
[----:B------:R-:W-:Y:S01]  /*9df0*/  STL.64 [R1+0x730], R234 ;  /* 0x000730ea01007387 */ /* 0x000fe20000100a00 */
[----:B------:R-:W-:-:S03]  /*9e00*/  ISETP.NE.U32.AND P3, PT, R5, RZ, PT ;  /* 0x000000ff0500720c */ /* 0x000fc60003f65070 */
[----:B------:R-:W-:Y:S01]  /*9e10*/  STL [R1+0x6cc], R233 ;  /* 0x0006cce901007387 */ /* 0x000fe20000100800 */
[----:B------:R-:W-:-:S03]  /*9e20*/  LOP3.LUT R7, R3, 0x4a, RZ, 0xfc, !PT ;  /* 0x0000004a03077812 */ /* 0x000fc600078efcff */
[----:B------:R-:W-:Y:S01]  /*9e30*/  LDGSTS.E [R245+0x34000], desc[UR16][R220.64], P5 ;  /* 0x34000000dcf57fae */ /* 0x000fe2000a921850 */
[-C--:B------:R-:W-:Y:S02]  /*9e40*/  ISETP.GE.AND P5, PT, R11, R4.reuse, PT ;  /* 0x000000040b00720c */ /* 0x080fe40003fa6270 */
[----:B------:R-:W-:Y:S01]  /*9e50*/  SEL R5, R6, RZ, !P0 ;  /* 0x000000ff06057207 */ /* 0x000fe20004000000 */
[----:B------:R2:W-:Y:S01]  /*9e60*/  STL [R1+0x618], R13 ;  /* 0x0006180d01007387 */ /* 0x0005e20000100800 */
[-C--:B------:R-:W-:Y:S02]  /*9e70*/  ISETP.GE.AND P0, PT, R10, R4.reuse, PT ;  /* 0x000000040a00720c */ /* 0x080fe40003f06270 */
[----:B------:R-:W-:Y:S01]  /*9e80*/  SEL R8, R6, RZ, !P5 ;  /* 0x000000ff06087207 */ /* 0x000fe20006800000 */
[----:B------:R-:W-:Y:S01]  /*9e90*/  STL [R1+0x6c8], R231 ;  /* 0x0006c8e701007387 */ /* 0x000fe20000100800 */
[----:B------:R-:W-:Y:S02]  /*9ea0*/  ISETP.GE.AND P5, PT, R7, R4, PT ;  /* 0x000000040700720c */ /* 0x000fe40003fa6270 */
[----:B------:R-:W-:Y:S01]  /*9eb0*/  LOP3.LUT R12, R3, 0x68, RZ, 0xfc, !PT ;  /* 0x00000068030c7812 */ /* 0x000fe200078efcff */
[----:B------:R-:W-:Y:S01]  /*9ec0*/  LDGSTS.E [R245+0x34008], desc[UR16][R218.64], P1 ;  /* 0x34008000daf57fae */ /* 0x000fe20008921850 */
[----:B--2---:R-:W-:-:S03]  /*9ed0*/  LOP3.LUT R13, R0, 0x20, RZ, 0x3c, !PT ;  /* 0x00000020000d7812 */ /* 0x004fc600078e3cff */
[----:B------:R-:W-:Y:S01]  /*9ee0*/  STL [R1+0x6c4], R229 ;  /* 0x0006c4e501007387 */ /* 0x000fe20000100800 */
[----:B------:R-:W-:Y:S01]  /*9ef0*/  SEL R7, R6, RZ, !P0 ;  /* 0x000000ff06077207 */ /* 0x000fe20004000000 */
[----:B------:R-:W-:Y:S02]  /*9f00*/  VIADD R246, R13, UR7 ;  /* 0x000000070df67c36 */ /* 0x000fe40008000000 */
[----:B------:R-:W-:Y:S01]  /*9f10*/  STL [R1+0x6c0], R227 ;  /* 0x0006c0e301007387 */ /* 0x000fe20000100800 */
[----:B------:R-:W-:Y:S02]  /*9f20*/  ISETP.NE.U32.AND P1, PT, R5, RZ, PT ;  /* 0x000000ff0500720c */ /* 0x000fe40003f25070 */
[----:B------:R-:W-:Y:S01]  /*9f30*/  LOP3.LUT R11, R3, 0x6a, RZ, 0xfc, !PT ;  /* 0x0000006a030b7812 */ /* 0x000fe200078efcff */
[----:B------:R-:W-:Y:S01]  /*9f40*/  STL [R1+0x6bc], R225 ;  /* 0x0006bce101007387 */ /* 0x000fe20000100800 */
[----:B------:R-:W-:Y:S02]  /*9f50*/  ISETP.NE.U32.AND P0, PT, R8, RZ, PT ;  /* 0x000000ff0800720c */ /* 0x000fe40003f05070 */
[----:B------:R-:W-:Y:S01]  /*9f60*/  SEL R5, R6, RZ, !P5 ;  /* 0x000000ff06057207 */ /* 0x000fe20006800000 */
[----:B------:R-:W-:Y:S01]  /*9f70*/  LDGSTS.E [R245+0x36000], desc[UR16][R216.64], P2 ;  /* 0x36000000d8f57fae */ /* 0x000fe20009121850 */
[----:B------:R-:W-:-:S03]  /*9f80*/  ISETP.NE.U32.AND P5, PT, R7, RZ, PT ;  /* 0x000000ff0700720c */ /* 0x000fc60003fa5070 */
[----:B------:R-:W-:Y:S01]  /*9f90*/  STL [R1+0x6b8], R223 ;  /* 0x0006b8df01007387 */ /* 0x000fe20000100800 */
[----:B------:R-:W-:-:S03]  /*9fa0*/  LOP3.LUT R10, R3, 0xc, RZ, 0xfc, !PT ;  /* 0x0000000c030a7812 */ /* 0x000fc600078efcff */
[----:B------:R2:W-:Y:S01]  /*9fb0*/  LDGSTS.E [R245+0x36008], desc[UR16][R214.64], P6 ;  /* 0x36008000d6f57fae */ /* 0x0005e2000b121850 */
[----:B------:R-:W-:-:S03]  /*9fc0*/  ISETP.GE.AND P6, PT, R12, R4, PT ;  /* 0x000000040c00720c */ /* 0x000fc60003fc6270 */
[----:B------:R-:W-:Y:S01]  /*9fd0*/  STL [R1+0x6b4], R221 ;  /* 0x0006b4dd01007387 */ /* 0x000fe20000100800 */
[----:B------:R-:W-:-:S03]  /*9fe0*/  ISETP.NE.U32.AND P2, PT, R5, RZ, PT ;  /* 0x000000ff0500720c */ /* 0x000fc60003f45070 */
[----:B------:R-:W-:Y:S01]  /*9ff0*/  STL [R1+0x6b0], R219 ;  /* 0x0006b0db01007387 */ /* 0x000fe20000100800 */
[----:B------:R-:W-:-:S03]  /*a000*/  SEL R5, R6, RZ, !P6 ;  /* 0x000000ff06057207 */ /* 0x000fc60007000000 */
[----:B------:R-:W-:Y:S01]  /*a010*/  LDGSTS.E [R246+0x30000], desc[UR16][R212.64], P4 ;  /* 0x30000000d4f67fae */ /* 0x000fe2000a121850 */
[----:B------:R-:W-:-:S03]  /*a020*/  ISETP.GE.AND P4, PT, R11, R4, PT ;  /* 0x000000040b00720c */ /* 0x000fc60003f86270 */
[----:B------:R-:W-:Y:S01]  /*a030*/  STL [R1+0x6ac], R217 ;  /* 0x0006acd901007387 */ /* 0x000fe20000100800 */
[----:B------:R-:W-:-:S03]  /*a040*/  ISETP.GE.AND P6, PT, R10, R4, PT ;  /* 0x000000040a00720c */ /* 0x000fc60003fc6270 */
[----:B------:R-:W-:Y:S01]  /*a050*/  STL [R1+0x614], R13 ;  /* 0x0006140d01007387 */ /* 0x000fe20000100800 */
[----:B------:R-:W-:-:S03]  /*a060*/  SEL R8, R6, RZ, !P4 ;  /* 0x000000ff06087207 */ /* 0x000fc60006000000 */
[----:B------:R1:W-:Y:S01]  /*a070*/  STL.64 [R1+0x738], R244 ;  /* 0x000738f401007387 */ /* 0x0003e20000100a00 */
[----:B------:R-:W-:-:S03]  /*a080*/  SEL R7, R6, RZ, !P6 ;  /* 0x000000ff06077207 */ /* 0x000fc60007000000 */
[----:B------:R-:W-:Y:S01]  /*a090*/  LDGSTS.E [R246+0x30008], desc[UR16][R210.64], P3 ;  /* 0x30008000d2f67fae */ /* 0x000fe20009921850 */
[----:B------:R-:W-:Y:S02]  /*a0a0*/  ISETP.NE.U32.AND P3, PT, R5, RZ, PT ;  /* 0x000000ff0500720c */ /* 0x000fe40003f65070 */
[----:B------:R-:W-:Y:S01]  /*a0b0*/  ISETP.NE.U32.AND P6, PT, R8, RZ, PT ;  /* 0x000000ff0800720c */ /* 0x000fe20003fc5070 */
[----:B------:R-:W-:Y:S01]  /*a0c0*/  LDGSTS.E [R246+0x32000], desc[UR16][R208.64], P1 ;  /* 0x32000000d0f67fae */ /* 0x000fe20008921850 */
[----:B-1----:R-:W-:-:S03]  /*a0d0*/  LOP3.LUT R244, R3, 0xe, RZ, 0xfc, !PT ;  /* 0x0000000e03f47812 */ /* 0x002fc600078efcff */
[----:B------:R-:W-:Y:S01]  /*a0e0*/  LDGSTS.E [R246+0x32008], desc[UR16][R206.64], P0 ;  /* 0x32008000cef67fae */ /* 0x000fe20008121850 */
[C---:B--2---:R-:W-:Y:S02]  /*a0f0*/  LOP3.LUT R245, R3.reuse, 0x2c, RZ, 0xfc, !PT ;  /* 0x0000002c03f57812 */ /* 0x044fe400078efcff */
[----:B------:R-:W-:Y:S01]  /*a100*/  ISETP.GE.AND P4, PT, R244, R4, PT ;  /* 0x00000004f400720c */ /* 0x000fe20003f86270 */
[----:B------:R-:W-:Y:S01]  /*a110*/  LDGSTS.E [R246+0x34000], desc[UR16][R204.64], P5 ;  /* 0x34000000ccf67fae */ /* 0x000fe2000a921850 */
[C---:B------:R-:W-:Y:S02]  /*a120*/  LOP3.LUT R242, R3.reuse, 0x2e, RZ, 0xfc, !PT ;  /* 0x0000002e03f27812 */ /* 0x040fe400078efcff */
[----:B------:R-:W-:Y:S02]  /*a130*/  SEL R5, R6, RZ, !P4 ;  /* 0x000000ff06057207 */ /* 0x000fe40006000000 */
[C---:B------:R-:W-:Y:S02]  /*a140*/  LOP3.LUT R235, R3.reuse, 0x4e, RZ, 0xfc, !PT ;  /* 0x0000004e03eb7812 */ /* 0x040fe400078efcff */
[----:B------:R-:W-:-:S02]  /*a150*/  LOP3.LUT R239, R3, 0x4c, RZ, 0xfc, !PT ;  /* 0x0000004c03ef7812 */ /* 0x000fc400078efcff */
[----:B------:R-:W-:Y:S01]  /*a160*/  LOP3.LUT R10, R0, 0x30, RZ, 0x3c, !PT ;  /* 0x00000030000a7812 */ /* 0x000fe200078e3cff */
[----:B------:R-:W-:Y:S01]  /*a170*/  STL [R1+0x6a8], R215 ;  /* 0x0006a8d701007387 */ /* 0x000fe20000100800 */
[-C--:B------:R-:W-:Y:S02]  /*a180*/  ISETP.GE.AND P0, PT, R245, R4.reuse, PT ;  /* 0x00000004f500720c */ /* 0x080fe40003f06270 */
[----:B------:R-:W-:Y:S01]  /*a190*/  ISETP.GE.AND P5, PT, R242, R4, PT ;  /* 0x00000004f200720c */ /* 0x000fe20003fa6270 */
[----:B------:R-:W-:Y:S01]  /*a1a0*/  LDGSTS.E [R246+0x34008], desc[UR16][R202.64], P2 ;  /* 0x34008000caf67fae */ /* 0x000fe20009121850 */
[----:B------:R-:W-:Y:S02]  /*a1b0*/  ISETP.NE.U32.AND P4, PT, R7, RZ, PT ;  /* 0x000000ff0700720c */ /* 0x000fe40003f85070 */
[----:B------:R-:W-:Y:S02]  /*a1c0*/  ISETP.NE.U32.AND P1, PT, R5, RZ, PT ;  /* 0x000000ff0500720c */ /* 0x000fe40003f25070 */
[----:B------:R-:W-:Y:S01]  /*a1d0*/  LOP3.LUT R234, R3, 0x6c, RZ, 0xfc, !PT ;  /* 0x0000006c03ea7812 */ /* 0x000fe200078efcff */
[----:B------:R-:W-:Y:S01]  /*a1e0*/  STL [R1+0x6a4], R213 ;  /* 0x0006a4d501007387 */ /* 0x000fe20000100800 */
[----:B------:R-:W-:-:S02]  /*a1f0*/  SEL R5, R6, RZ, !P0 ;  /* 0x000000ff06057207 */ /* 0x000fc40004000000 */
[----:B------:R-:W-:Y:S01]  /*a200*/  SEL R8, R6, RZ, !P5 ;  /* 0x000000ff06087207 */ /* 0x000fe20006800000 */
[----:B------:R-:W-:Y:S01]  /*a210*/  LDGSTS.E [R246+0x36000], desc[UR16][R200.64], P3 ;  /* 0x36000000c8f67fae */ /* 0x000fe20009921850 */
[-C--:B------:R-:W-:Y:S02]  /*a220*/  ISETP.GE.AND P5, PT, R235, R4.reuse, PT ;  /* 0x00000004eb00720c */ /* 0x080fe40003fa6270 */
[-C--:B------:R-:W-:Y:S01]  /*a230*/  ISETP.GE.AND P0, PT, R239, R4.reuse, PT ;  /* 0x00000004ef00720c */ /* 0x080fe20003f06270 */
[----:B------:R-:W-:Y:S01]  /*a240*/  STL [R1+0x6a0], R211 ;  /* 0x0006a0d301007387 */ /* 0x000fe20000100800 */
[----:B------:R-:W-:Y:S01]  /*a250*/  ISETP.NE.U32.AND P2, PT, R5, RZ, PT ;  /* 0x000000ff0500720c */ /* 0x000fe20003f45070 */
[----:B------:R-:W-:Y:S01]  /*a260*/  VIADD R247, R10, UR7 ;  /* 0x000000070af77c36 */ /* 0x000fe20008000000 */
[----:B------:R-:W-:Y:S01]  /*a270*/  SEL R5, R6, RZ, !P5 ;  /* 0x000000ff06057207 */ /* 0x000fe20006800000 */
[----:B------:R-:W-:Y:S01]  /*a280*/  LDGSTS.E [R246+0x36008], desc[UR16][R198.64], P6 ;  /* 0x36008000c6f67fae */ /* 0x000fe2000b121850 */
[----:B------:R-:W-:-:S03]  /*a290*/  ISETP.GE.AND P6, PT, R234, R4, PT ;  /* 0x00000004ea00720c */ /* 0x000fc60003fc6270 */
[----:B------:R-:W-:Y:S01]  /*a2a0*/  STL [R1+0x69c], R209 ;  /* 0x00069cd101007387 */ /* 0x000fe20000100800 */
[----:B------:R-:W-:Y:S02]  /*a2b0*/  SEL R7, R6, RZ, !P0 ;  /* 0x000000ff06077207 */ /* 0x000fe40004000000 */
[----:B------:R-:W-:Y:S01]  /*a2c0*/  LOP3.LUT R169, R3, 0x6e, RZ, 0xfc, !PT ;  /* 0x0000006e03a97812 */ /* 0x000fe200078efcff */
[----:B------:R-:W-:Y:S01]  /*a2d0*/  STL [R1+0x698], R207 ;  /* 0x000698cf01007387 */ /* 0x000fe20000100800 */
[----:B------:R-:W-:-:S03]  /*a2e0*/  ISETP.NE.U32.AND P3, PT, R5, RZ, PT ;  /* 0x000000ff0500720c */ /* 0x000fc60003f65070 */
[----:B------:R-:W-:Y:S01]  /*a2f0*/  STL [R1+0x694], R205 ;  /* 0x000694cd01007387 */ /* 0x000fe20000100800 */
[----:B------:R-:W-:Y:S02]  /*a300*/  LOP3.LUT R168, R3, 0x10, RZ, 0xfc, !PT ;  /* 0x0000001003a87812 */ /* 0x000fe400078efcff */
[----:B------:R-:W-:Y:S01]  /*a310*/  SEL R5, R6, RZ, !P6 ;  /* 0x000000ff06057207 */ /* 0x000fe20007000000 */
[----:B------:R-:W-:Y:S01]  /*a320*/  STL [R1+0x690], R203 ;  /* 0x000690cb01007387 */ /* 0x000fe20000100800 */
[----:B------:R-:W-:-:S03]  /*a330*/  ISETP.NE.U32.AND P0, PT, R8, RZ, PT ;  /* 0x000000ff0800720c */ /* 0x000fc60003f05070 */
[----:B------:R-:W-:Y:S01]  /*a340*/  STL [R1+0x68c], R201 ;  /* 0x00068cc901007387 */ /* 0x000fe20000100800 */
[----:B------:R-:W-:-:S03]  /*a350*/  ISETP.NE.U32.AND P5, PT, R7, RZ, PT ;  /* 0x000000ff0700720c */ /* 0x000fc60003fa5070 */
[----:B------:R1:W-:Y:S01]  /*a360*/  STL [R1+0x610], R10 ;  /* 0x0006100a01007387 */ /* 0x0003e20000100800 */
[----:B------:R-:W-:-:S03]  /*a370*/  LOP3.LUT R153, R3, 0x12, RZ, 0xfc, !PT ;  /* 0x0000001203997812 */ /* 0x000fc600078efcff */
[----:B------:R-:W-:Y:S01]  /*a380*/  LDGSTS.E [R247+0x30000], desc[UR16][R196.64], P4 ;  /* 0x30000000c4f77fae */ /* 0x000fe2000a121850 */
[----:B------:R-:W-:-:S03]  /*a390*/  ISETP.GE.AND P4, PT, R169, R4, PT ;  /* 0x00000004a900720c */ /* 0x000fc60003f86270 */
[----:B------:R-:W-:Y:S01]  /*a3a0*/  STL [R1+0x688], R199 ;  /* 0x000688c701007387 */ /* 0x000fe20000100800 */
[----:B------:R-:W-:-:S03]  /*a3b0*/  ISETP.GE.AND P6, PT, R168, R4, PT ;  /* 0x00000004a800720c */ /* 0x000fc60003fc6270 */
[----:B------:R-:W-:Y:S01]  /*a3c0*/  STL [R1+0x684], R197 ;  /* 0x000684c501007387 */ /* 0x000fe20000100800 */
[----:B------:R-:W-:-:S03]  /*a3d0*/  SEL R8, R6, RZ, !P4 ;  /* 0x000000ff06087207 */ /* 0x000fc60006000000 */
[----:B------:R-:W-:Y:S01]  /*a3e0*/  LDGSTS.E [R247+0x30008], desc[UR16][R194.64], P1 ;  /* 0x30008000c2f77fae */ /* 0x000fe20008921850 */
[----:B------:R-:W-:-:S03]  /*a3f0*/  ISETP.NE.U32.AND P1, PT, R5, RZ, PT ;  /* 0x000000ff0500720c */ /* 0x000fc60003f25070 */
[----:B------:R-:W-:Y:S01]  /*a400*/  STL [R1+0x680], R195 ;  /* 0x000680c301007387 */ /* 0x000fe20000100800 */
[----:B-1----:R-:W-:-:S03]  /*a410*/  LOP3.LUT R10, R0, 0x40, RZ, 0x3c, !PT ;  /* 0x00000040000a7812 */ /* 0x002fc600078e3cff */
[----:B------:R-:W-:Y:S01]  /*a420*/  STL [R1+0x67c], R193 ;  /* 0x00067cc101007387 */ /* 0x000fe20000100800 */
[----:B------:R-:W-:-:S03]  /*a430*/  ISETP.GE.AND P4, PT, R153, R4, PT ;  /* 0x000000049900720c */ /* 0x000fc60003f86270 */
[----:B------:R-:W-:Y:S01]  /*a440*/  STL [R1+0x678], R191 ;  /* 0x000678bf01007387 */ /* 0x000fe20000100800 */
[----:B------:R-:W-:-:S03]  /*a450*/  SEL R7, R6, RZ, !P6 ;  /* 0x000000ff06077207 */ /* 0x000fc60007000000 */
[----:B------:R-:W-:Y:S01]  /*a460*/  STL [R1+0x674], R125 ;  /* 0x0006747d01007387 */ /* 0x000fe20000100800 */
[----:B------:R-:W-:-:S03]  /*a470*/  ISETP.NE.U32.AND P6, PT, R8, RZ, PT ;  /* 0x000000ff0800720c */ /* 0x000fc60003fc5070 */
[----:B------:R-:W-:Y:S01]  /*a480*/  STL [R1+0x670], R188 ;  /* 0x000670bc01007387 */ /* 0x000fe20000100800 */
[----:B------:R-:W-:-:S03]  /*a490*/  SEL R5, R6, RZ, !P4 ;  /* 0x000000ff06057207 */ /* 0x000fc60006000000 */
[----:B------:R-:W-:Y:S01]  /*a4a0*/  STL [R1+0x66c], R189 ;  /* 0x00066cbd01007387 */ /* 0x000fe20000100800 */
[----:B------:R-:W-:-:S03]  /*a4b0*/  ISETP.NE.U32.AND P4, PT, R7, RZ, PT ;  /* 0x000000ff0700720c */ /* 0x000fc60003f85070 */
[----:B------:R1:W-:Y:S04]  /*a4c0*/  STL.64 [R1+0x740], R126 ;  /* 0x0007407e01007387 */ /* 0x0003e80000100a00 */
[----:B------:R-:W-:Y:S04]  /*a4d0*/  STL [R1+0x60c], R10 ;  /* 0x00060c0a01007387 */ /* 0x000fe80000100800 */
[----:B------:R-:W-:Y:S04]  /*a4e0*/  STL.64 [R1+0x748], R246 ;  /* 0x000748f601007387 */ /* 0x000fe80000100a00 */
[----:B------:R-:W-:Y:S04]  /*a4f0*/  LDGSTS.E [R247+0x32000], desc[UR16][R192.64], P2 ;  /* 0x32000000c0f77fae */ /* 0x000fe80009121850 */
[----:B------:R-:W-:Y:S04]  /*a500*/  STL [R1+0x668], R187 ;  /* 0x000668bb01007387 */ /* 0x000fe80000100800 */
[----:B------:R-:W-:Y:S04]  /*a510*/  LDGSTS.E [R247+0x32008], desc[UR16][R190.64], P0 ;  /* 0x32008000bef77fae */ /* 0x000fe80008121850 */
[----:B------:R2:W-:Y:S04]  /*a520*/  STL [R1+0x664], R128 ;  /* 0x0006648001007387 */ /* 0x0005e80000100800 */
[----:B------:R-:W-:Y:S04]  /*a530*/  LDGSTS.E [R247+0x34000], desc[UR16][R124.64], P5 ;  /* 0x340000007cf77fae */ /* 0x000fe8000a921850 */
[----:B------:R-:W-:Y:S04]  /*a540*/  STL [R1+0x660], R129 ;  /* 0x0006608101007387 */ /* 0x000fe80000100800 */
[----:B------:R-:W-:Y:S04]  /*a550*/  LDGSTS.E [R247+0x34008], desc[UR16][R188.64], P3 ;  /* 0x34008000bcf77fae */ /* 0x000fe80009921850 */
[----:B------:R-:W-:Y:S01]  /*a560*/  STL.64 [R1+0x750], R184 ;  /* 0x000750b801007387 */ /* 0x000fe20000100a00 */
[----:B------:R-:W-:-:S03]  /*a570*/  VIADD R248, R10, UR7 ;  /* 0x000000070af87c36 */ /* 0x000fc60008000000 */
[----:B------:R1:W-:Y:S04]  /*a580*/  LDGSTS.E [R247+0x36000], desc[UR16][R126.64], P1 ;  /* 0x360000007ef77fae */ /* 0x0003e80008921850 */
[----:B------:R-:W-:Y:S04]  /*a590*/  STL [R1+0x65c], R183 ;  /* 0x00065cb701007387 */ /* 0x000fe80000100800 */
[----:B------:R-:W-:Y:S01]  /*a5a0*/  STL [R1+0x658], R181 ;  /* 0x000658b501007387 */ /* 0x000fe20000100800 */
[----:B-1----:R-:W-:-:S03]  /*a5b0*/  LOP3.LUT R126, R0, 0x50, RZ, 0x3c, !PT ;  /* 0x00000050007e7812 */ /* 0x002fc600078e3cff */
[----:B------:R-:W-:Y:S04]  /*a5c0*/  STL [R1+0x654], R131 ;  /* 0x0006548301007387 */ /* 0x000fe80000100800 */
[----:B------:R-:W-:Y:S04]  /*a5d0*/  STL [R1+0x650], R178 ;  /* 0x000650b201007387 */ /* 0x000fe80000100800 */
[----:B------:R-:W-:Y:S04]  /*a5e0*/  STL [R1+0x64c], R179 ;  /* 0x00064cb301007387 */ /* 0x000fe80000100800 */
[----:B------:R-:W-:Y:S04]  /*a5f0*/  STL.64 [R1+0x758], R134 ;  /* 0x0007588601007387 */ /* 0x000fe80000100a00 */
[----:B------:R1:W-:Y:S04]  /*a600*/  STL [R1+0x608], R126 ;  /* 0x0006087e01007387 */ /* 0x0003e80000100800 */
[----:B------:R-:W-:Y:S04]  /*a610*/  LDGSTS.E [R247+0x36008], desc[UR16][R186.64], P6 ;  /* 0x36008000baf77fae */ /* 0x000fe8000b121850 */
[----:B------:R-:W-:Y:S04]  /*a620*/  STL [R1+0x648], R133 ;  /* 0x0006488501007387 */ /* 0x000fe80000100800 */
[----:B------:R2:W-:Y:S04]  /*a630*/  LDGSTS.E [R248+0x30000], desc[UR16][R128.64], P4 ;  /* 0x3000000080f87fae */ /* 0x0005e8000a121850 */
[----:B------:R-:W-:Y:S04]  /*a640*/  STL [R1+0x644], R176 ;  /* 0x000644b001007387 */ /* 0x000fe80000100800 */
[----:B------:R-:W-:Y:S01]  /*a650*/  STL [R1+0x640], R177 ;  /* 0x000640b101007387 */ /* 0x000fe20000100800 */
[----:B--2---:R-:W-:-:S03]  /*a660*/  LOP3.LUT R128, R0, 0x60, RZ, 0x3c, !PT ;  /* 0x0000006000807812 */ /* 0x004fc600078e3cff */
[----:B------:R-:W-:Y:S04]  /*a670*/  STL.64 [R1+0x760], R136 ;  /* 0x0007608801007387 */ /* 0x000fe80000100a00 */
[----:B------:R-:W-:Y:S04]  /*a680*/  STL [R1+0x63c], R175 ;  /* 0x00063caf01007387 */ /* 0x000fe80000100800 */
[----:B------:R-:W-:Y:S04]  /*a690*/  STL [R1+0x638], R138 ;  /* 0x0006388a01007387 */ /* 0x000fe80000100800 */
[----:B------:R-:W-:Y:S04]  /*a6a0*/  STL [R1+0x634], R139 ;  /* 0x0006348b01007387 */ /* 0x000fe80000100800 */
[----:B------:R2:W-:Y:S04]  /*a6b0*/  STL [R1+0x604], R128 ;  /* 0x0006048001007387 */ /* 0x0005e80000100800 */
[----:B------:R-:W3:Y:S01]  /*a6c0*/  LDL R238, [R1+0x344] ;  /* 0x0003440001ee7983 */ /* 0x000ee20000100800 */
[----:B------:R-:W-:-:S02]  /*a6d0*/  LOP3.LUT R123, R3, 0x30, RZ, 0xfc, !PT ;  /* 0x00000030037b7812 */ /* 0x000fc400078efcff */
[----:B------:R-:W-:Y:S02]  /*a6e0*/  LOP3.LUT R122, R3, 0x32, RZ, 0xfc, !PT ;  /* 0x00000032037a7812 */ /* 0x000fe400078efcff */
[-C--:B------:R-:W-:Y:S02]  /*a6f0*/  ISETP.GE.AND P0, PT, R123, R4.reuse, PT ;  /* 0x000000047b00720c */ /* 0x080fe40003f06270 */
[----:B------:R-:W-:Y:S02]  /*a700*/  LOP3.LUT R121, R3, 0x50, RZ, 0xfc, !PT ;  /* 0x0000005003797812 */ /* 0x000fe400078efcff */
[----:B------:R-:W-:Y:S02]  /*a710*/  ISETP.NE.U32.AND P2, PT, R5, RZ, PT ;  /* 0x000000ff0500720c */ /* 0x000fe40003f45070 */
[----:B------:R-:W-:Y:S02]  /*a720*/  ISETP.GE.AND P5, PT, R122, R4, PT ;  /* 0x000000047a00720c */ /* 0x000fe40003fa6270 */
[----:B------:R-:W-:-:S02]  /*a730*/  LOP3.LUT R120, R3, 0x52, RZ, 0xfc, !PT ;  /* 0x0000005203787812 */ /* 0x000fc400078efcff */
[C---:B------:R-:W-:Y:S02]  /*a740*/  SEL R5, R6.reuse, RZ, !P0 ;  /* 0x000000ff06057207 */ /* 0x040fe40004000000 */
[-C--:B------:R-:W-:Y:S02]  /*a750*/  ISETP.GE.AND P0, PT, R121, R4.reuse, PT ;  /* 0x000000047900720c */ /* 0x080fe40003f06270 */
[----:B------:R-:W-:Y:S02]  /*a760*/  SEL R8, R6, RZ, !P5 ;  /* 0x000000ff06087207 */ /* 0x000fe40006800000 */
[----:B------:R-:W-:Y:S01]  /*a770*/  ISETP.GE.AND P5, PT, R120, R4, PT ;  /* 0x000000047800720c */ /* 0x000fe20003fa6270 */
[----:B------:R-:W-:Y:S01]  /*a780*/  LDGSTS.E [R248+0x30008], desc[UR16][R184.64], P2 ;  /* 0x30008000b8f87fae */ /* 0x000fe20009121850 */
[----:B------:R-:W-:Y:S02]  /*a790*/  SEL R7, R6, RZ, !P0 ;  /* 0x000000ff06077207 */ /* 0x000fe40004000000 */
[----:B------:R-:W-:-:S02]  /*a7a0*/  LOP3.LUT R93, R3, 0x70, RZ, 0xfc, !PT ;  /* 0x00000070035d7812 */ /* 0x000fc400078efcff */
[----:B------:R-:W-:Y:S02]  /*a7b0*/  ISETP.NE.U32.AND P3, PT, R5, RZ, PT ;  /* 0x000000ff0500720c */ /* 0x000fe40003f65070 */
[----:B------:R-:W-:Y:S02]  /*a7c0*/  ISETP.NE.U32.AND P0, PT, R8, RZ, PT ;  /* 0x000000ff0800720c */ /* 0x000fe40003f05070 */
[----:B------:R-:W-:Y:S02]  /*a7d0*/  LOP3.LUT R92, R3, 0x72, RZ, 0xfc, !PT ;  /* 0x00000072035c7812 */ /* 0x000fe400078efcff */
[----:B------:R-:W-:Y:S02]  /*a7e0*/  SEL R5, R6, RZ, !P5 ;  /* 0x000000ff06057207 */ /* 0x000fe40006800000 */
[----:B------:R-:W-:Y:S02]  /*a7f0*/  ISETP.NE.U32.AND P5, PT, R7, RZ, PT ;  /* 0x000000ff0700720c */ /* 0x000fe40003fa5070 */
[----:B------:R-:W-:-:S02]  /*a800*/  ISETP.GE.AND P6, PT, R93, R4, PT ;  /* 0x000000045d00720c */ /* 0x000fc40003fc6270 */
[----:B------:R-:W-:Y:S01]  /*a810*/  LOP3.LUT R13, R3, 0x14, RZ, 0xfc, !PT ;  /* 0x00000014030d7812 */ /* 0x000fe200078efcff */
[----:B------:R-:W-:Y:S01]  /*a820*/  LDGSTS.E [R248+0x32000], desc[UR16][R182.64], P3 ;  /* 0x32000000b6f87fae */ /* 0x000fe20009921850 */
[-C--:B------:R-:W-:Y:S02]  /*a830*/  ISETP.GE.AND P4, PT, R92, R4.reuse, PT ;  /* 0x000000045c00720c */ /* 0x080fe40003f86270 */
[----:B------:R-:W-:Y:S01]  /*a840*/  ISETP.NE.U32.AND P1, PT, R5, RZ, PT ;  /* 0x000000ff0500720c */ /* 0x000fe20003f25070 */
[----:B------:R-:W-:Y:S01]  /*a850*/  LDGSTS.E [R248+0x32008], desc[UR16][R180.64], P0 ;  /* 0x32008000b4f87fae */ /* 0x000fe20008121850 */
[----:B------:R-:W-:Y:S02]  /*a860*/  LOP3.LUT R12, R3, 0x16, RZ, 0xfc, !PT ;  /* 0x00000016030c7812 */ /* 0x000fe400078efcff */
[----:B------:R-:W-:Y:S01]  /*a870*/  SEL R5, R6, RZ, !P6 ;  /* 0x000000ff06057207 */ /* 0x000fe20007000000 */
[----:B------:R4:W-:Y:S01]  /*a880*/  LDGSTS.E [R248+0x34000], desc[UR16][R130.64], P5 ;  /* 0x3400000082f87fae */ /* 0x0009e2000a921850 */
[----:B------:R-:W-:-:S02]  /*a890*/  ISETP.GE.AND P6, PT, R13, R4, PT ;  /* 0x000000040d00720c */ /* 0x000fc40003fc6270 */
[----:B------:R-:W-:Y:S02]  /*a8a0*/  SEL R8, R6, RZ, !P4 ;  /* 0x000000ff06087207 */ /* 0x000fe40006000000 */
[----:B------:R-:W-:Y:S02]  /*a8b0*/  ISETP.GE.AND P4, PT, R12, R4, PT ;  /* 0x000000040c00720c */ /* 0x000fe40003f86270 */
[----:B------:R-:W-:Y:S01]  /*a8c0*/  LOP3.LUT R11, R3, 0x34, RZ, 0xfc, !PT ;  /* 0x00000034030b7812 */ /* 0x000fe200078efcff */
[----:B------:R3:W-:Y:S01]  /*a8d0*/  LDGSTS.E [R248+0x34008], desc[UR16][R178.64], P1 ;  /* 0x34008000b2f87fae */ /* 0x0007e20008921850 */
[----:B------:R-:W-:Y:S02]  /*a8e0*/  ISETP.NE.U32.AND P2, PT, R5, RZ, PT ;  /* 0x000000ff0500720c */ /* 0x000fe40003f45070 */
[----:B------:R-:W-:Y:S02]  /*a8f0*/  SEL R7, R6, RZ, !P6 ;  /* 0x000000ff06077207 */ /* 0x000fe40007000000 */
[----:B------:R-:W-:-:S02]  /*a900*/  ISETP.NE.U32.AND P6, PT, R8, RZ, PT ;  /* 0x000000ff0800720c */ /* 0x000fc40003fc5070 */
[----:B------:R-:W-:Y:S02]  /*a910*/  LOP3.LUT R10, R3, 0x36, RZ, 0xfc, !PT ;  /* 0x00000036030a7812 */ /* 0x000fe400078efcff */
[----:B------:R-:W-:Y:S02]  /*a920*/  SEL R5, R6, RZ, !P4 ;  /* 0x000000ff06057207 */ /* 0x000fe40006000000 */
[-C--:B------:R-:W-:Y:S02]  /*a930*/  ISETP.GE.AND P0, PT, R11, R4.reuse, PT ;  /* 0x000000040b00720c */ /* 0x080fe40003f06270 */
[----:B------:R-:W-:Y:S02]  /*a940*/  ISETP.NE.U32.AND P4, PT, R7, RZ, PT ;  /* 0x000000ff0700720c */ /* 0x000fe40003f85070 */
[C---:B------:R-:W-:Y:S02]  /*a950*/  LOP3.LUT R109, R3.reuse, 0x54, RZ, 0xfc, !PT ;  /* 0x00000054036d7812 */ /* 0x040fe400078efcff */
[----:B------:R-:W-:Y:S01]  /*a960*/  LOP3.LUT R108, R3, 0x56, RZ, 0xfc, !PT ;  /* 0x00000056036c7812 */ /* 0x000fe200078efcff */
[----:B------:R-:W-:Y:S01]  /*a970*/  VIADD R249, R126, UR7 ;  /* 0x000000077ef97c36 */ /* 0x000fe20008000000 */
[----:B------:R-:W-:Y:S01]  /*a980*/  ISETP.GE.AND P5, PT, R10, R4, PT ;  /* 0x000000040a00720c */ /* 0x000fe20003fa6270 */
[----:B------:R-:W-:Y:S01]  /*a990*/  LDGSTS.E [R248+0x36000], desc[UR16][R134.64], P2 ;  /* 0x3600000086f87fae */ /* 0x000fe20009121850 */
[----:B------:R-:W-:-:S02]  /*a9a0*/  ISETP.NE.U32.AND P3, PT, R5, RZ, PT ;  /* 0x000000ff0500720c */ /* 0x000fc40003f65070 */
[C---:B------:R-:W-:Y:S01]  /*a9b0*/  SEL R5, R6.reuse, RZ, !P0 ;  /* 0x000000ff06057207 */ /* 0x040fe20004000000 */
[----:B------:R3:W-:Y:S01]  /*a9c0*/  LDGSTS.E [R248+0x36008], desc[UR16][R132.64], P6 ;  /* 0x3600800084f87fae */ /* 0x0007e2000b121850 */
[-C--:B------:R-:W-:Y:S02]  /*a9d0*/  ISETP.GE.AND P0, PT, R109, R4.reuse, PT ;  /* 0x000000046d00720c */ /* 0x080fe40003f06270 */
[----:B------:R-:W-:Y:S01]  /*a9e0*/  SEL R8, R6, RZ, !P5 ;  /* 0x000000ff06087207 */ /* 0x000fe20006800000 */
[----:B------:R3:W-:Y:S01]  /*a9f0*/  LDGSTS.E [R249+0x30000], desc[UR16][R176.64], P4 ;  /* 0x30000000b0f97fae */ /* 0x0007e2000a121850 */
[----:B------:R-:W-:Y:S02]  /*aa00*/  ISETP.GE.AND P5, PT, R108, R4, PT ;  /* 0x000000046c00720c */ /* 0x000fe40003fa6270 */
[----:B------:R-:W-:Y:S02]  /*aa10*/  LOP3.LUT R95, R3, 0x74, RZ, 0xfc, !PT ;  /* 0x00000074035f7812 */ /* 0x000fe400078efcff */
[----:B------:R-:W-:Y:S01]  /*aa20*/  SEL R7, R6, RZ, !P0 ;  /* 0x000000ff06077207 */ /* 0x000fe20004000000 */
[----:B------:R-:W-:Y:S01]  /*aa30*/  LDGSTS.E [R249+0x30008], desc[UR16][R136.64], P3 ;  /* 0x3000800088f97fae */ /* 0x000fe20009921850 */
[----:B------:R-:W-:-:S02]  /*aa40*/  ISETP.NE.U32.AND P1, PT, R5, RZ, PT ;  /* 0x000000ff0500720c */ /* 0x000fc40003f25070 */
[----:B------:R-:W-:Y:S02]  /*aa50*/  SEL R5, R6, RZ, !P5 ;  /* 0x000000ff06057207 */ /* 0x000fe40006800000 */
[----:B------:R-:W-:Y:S02]  /*aa60*/  LOP3.LUT R94, R3, 0x76, RZ, 0xfc, !PT ;  /* 0x00000076035e7812 */ /* 0x000fe400078efcff */
[----:B------:R-:W-:Y:S02]  /*aa70*/  ISETP.NE.U32.AND P0, PT, R8, RZ, PT ;  /* 0x000000ff0800720c */ /* 0x000fe40003f05070 */
[----:B------:R-:W-:Y:S02]  /*aa80*/  ISETP.GE.AND P6, PT, R95, R4, PT ;  /* 0x000000045f00720c */ /* 0x000fe40003fc6270 */
[----:B------:R-:W-:Y:S02]  /*aa90*/  ISETP.NE.U32.AND P5, PT, R7, RZ, PT ;  /* 0x000000ff0700720c */ /* 0x000fe40003fa5070 */
[----:B------:R-:W-:Y:S01]  /*aaa0*/  LOP3.LUT R125, R3, 0x18, RZ, 0xfc, !PT ;  /* 0x00000018037d7812 */ /* 0x000fe200078efcff */
[----:B------:R3:W-:Y:S01]  /*aab0*/  LDGSTS.E [R249+0x32000], desc[UR16][R174.64], P1 ;  /* 0x32000000aef97fae */ /* 0x0007e20008921850 */
[----:B------:R-:W-:-:S02]  /*aac0*/  ISETP.NE.U32.AND P2, PT, R5, RZ, PT ;  /* 0x000000ff0500720c */ /* 0x000fc40003f45070 */
[-C--:B------:R-:W-:Y:S02]  /*aad0*/  ISETP.GE.AND P4, PT, R94, R4.reuse, PT ;  /* 0x000000045e00720c */ /* 0x080fe40003f86270 */
[----:B------:R-:W-:Y:S01]  /*aae0*/  LOP3.LUT R7, R3, 0x1a, RZ, 0xfc, !PT ;  /* 0x0000001a03077812 */ /* 0x000fe200078efcff */
[----:B------:R-:W-:Y:S01]  /*aaf0*/  LDGSTS.E [R249+0x32008], desc[UR16][R172.64], P0 ;  /* 0x32008000acf97fae */ /* 0x000fe20008121850 */
[C---:B------:R-:W-:Y:S02]  /*ab00*/  SEL R5, R6.reuse, RZ, !P6 ;  /* 0x000000ff06057207 */ /* 0x040fe40007000000 */
[-C--:B------:R-:W-:Y:S01]  /*ab10*/  ISETP.GE.AND P6, PT, R125, R4.reuse, PT ;  /* 0x000000047d00720c */ /* 0x080fe20003fc6270 */
[----:B------:R3:W-:Y:S01]  /*ab20*/  LDGSTS.E [R249+0x34000], desc[UR16][R138.64], P5 ;  /* 0x340000008af97fae */ /* 0x0007e2000a921850 */
[----:B------:R-:W-:Y:S02]  /*ab30*/  SEL R8, R6, RZ, !P4 ;  /* 0x000000ff06087207 */ /* 0x000fe40006000000 */
[----:B------:R-:W-:-:S02]  /*ab40*/  ISETP.GE.AND P4, PT, R7, R4, PT ;  /* 0x000000040700720c */ /* 0x000fc40003f86270 */
[----:B------:R-:W-:Y:S01]  /*ab50*/  LOP3.LUT R127, R3, 0x38, RZ, 0xfc, !PT ;  /* 0x00000038037f7812 */ /* 0x000fe200078efcff */
[----:B------:R-:W-:Y:S01]  /*ab60*/  VIADD R250, R128, UR7 ;  /* 0x0000000780fa7c36 */ /* 0x000fe20008000000 */
[----:B------:R-:W-:Y:S01]  /*ab70*/  SEL R7, R6, RZ, !P6 ;  /* 0x000000ff06077207 */ /* 0x000fe20007000000 */
[----:B------:R-:W-:Y:S01]  /*ab80*/  LDGSTS.E [R249+0x34008], desc[UR16][R142.64], P2 ;  /* 0x340080008ef97fae */ /* 0x000fe20009121850 */
[----:B------:R-:W-:Y:S02]  /*ab90*/  ISETP.NE.U32.AND P3, PT, R5, RZ, PT ;  /* 0x000000ff0500720c */ /* 0x000fe40003f65070 */
[----:B------:R-:W-:Y:S02]  /*aba0*/  ISETP.NE.U32.AND P6, PT, R8, RZ, PT ;  /* 0x000000ff0800720c */ /* 0x000fe40003fc5070 */
[----:B-1----:R-:W-:Y:S02]  /*abb0*/  LOP3.LUT R126, R3, 0x3a, RZ, 0xfc, !PT ;  /* 0x0000003a037e7812 */ /* 0x002fe400078efcff */
[----:B------:R-:W-:-:S02]  /*abc0*/  SEL R5, R6, RZ, !P4 ;  /* 0x000000ff06057207 */ /* 0x000fc40006000000 */
[----:B------:R-:W-:Y:S02]  /*abd0*/  ISETP.NE.U32.AND P4, PT, R7, RZ, PT ;  /* 0x000000ff0700720c */ /* 0x000fe40003f85070 */
[-C--:B------:R-:W-:Y:S02]  /*abe0*/  ISETP.GE.AND P0, PT, R127, R4.reuse, PT ;  /* 0x000000047f00720c */ /* 0x080fe40003f06270 */
[C---:B------:R-:W-:Y:S01]  /*abf0*/  LOP3.LUT R125, R3.reuse, 0x58, RZ, 0xfc, !PT ;  /* 0x00000058037d7812 */ /* 0x040fe200078efcff */
[----:B------:R-:W-:Y:S01]  /*ac00*/  LDGSTS.E [R249+0x36000], desc[UR16][R140.64], P3 ;  /* 0x360000008cf97fae */ /* 0x000fe20009921850 */
[----:B------:R-:W-:Y:S02]  /*ac10*/  ISETP.GE.AND P5, PT, R126, R4, PT ;  /* 0x000000047e00720c */ /* 0x000fe40003fa6270 */
[----:B------:R-:W-:Y:S01]  /*ac20*/  LOP3.LUT R7, R3, 0x5a, RZ, 0xfc, !PT ;  /* 0x0000005a03077812 */ /* 0x000fe200078efcff */
[----:B------:R-:W-:Y:S01]  /*ac30*/  LDGSTS.E [R249+0x36008], desc[UR16][R144.64], P6 ;  /* 0x3600800090f97fae */ /* 0x000fe2000b121850 */
[----:B------:R-:W-:-:S02]  /*ac40*/  ISETP.NE.U32.AND P1, PT, R5, RZ, PT ;  /* 0x000000ff0500720c */ /* 0x000fc40003f25070 */
[C---:B------:R-:W-:Y:S01]  /*ac50*/  SEL R5, R6.reuse, RZ, !P0 ;  /* 0x000000ff06057207 */ /* 0x040fe20004000000 */
[----:B------:R-:W-:Y:S01]  /*ac60*/  LDGSTS.E [R250+0x30000], desc[UR16][R170.64], P4 ;  /* 0x30000000aafa7fae */ /* 0x000fe2000a121850 */
[-C--:B------:R-:W-:Y:S02]  /*ac70*/  ISETP.GE.AND P0, PT, R125, R4.reuse, PT ;  /* 0x000000047d00720c */ /* 0x080fe40003f06270 */
[C---:B------:R-:W-:Y:S02]  /*ac80*/  SEL R8, R6.reuse, RZ, !P5 ;  /* 0x000000ff06087207 */ /* 0x040fe40006800000 */
[----:B------:R-:W-:Y:S02]  /*ac90*/  ISETP.GE.AND P5, PT, R7, R4, PT ;  /* 0x000000040700720c */ /* 0x000fe40003fa6270 */
[----:B------:R-:W-:Y:S02]  /*aca0*/  LOP3.LUT R127, R3, 0x78, RZ, 0xfc, !PT ;  /* 0x00000078037f7812 */ /* 0x000fe400078efcff */
[----:B------:R-:W-:Y:S01]  /*acb0*/  ISETP.NE.U32.AND P2, PT, R5, RZ, PT ;  /* 0x000000ff0500720c */ /* 0x000fe20003f45070 */
[----:B------:R-:W-:Y:S01]  /*acc0*/  LDGSTS.E [R250+0x30008], desc[UR16][R148.64], P1 ;  /* 0x3000800094fa7fae */ /* 0x000fe20008921850 */
[----:B------:R-:W-:-:S02]  /*acd0*/  SEL R7, R6, RZ, !P0 ;  /* 0x000000ff06077207 */ /* 0x000fc40004000000 */
[----:B------:R-:W-:Y:S02]  /*ace0*/  LOP3.LUT R126, R3, 0x7a, RZ, 0xfc, !PT ;  /* 0x0000007a037e7812 */ /* 0x000fe400078efcff */
[----:B------:R-:W-:Y:S02]  /*acf0*/  SEL R5, R6, RZ, !P5 ;  /* 0x000000ff06057207 */ /* 0x000fe40006800000 */
[-C--:B------:R-:W-:Y:S02]  /*ad00*/  ISETP.GE.AND P6, PT, R127, R4.reuse, PT ;  /* 0x000000047f00720c */ /* 0x080fe40003fc6270 */
[----:B------:R-:W-:Y:S02]  /*ad10*/  LOP3.LUT R125, R3, 0x1c, RZ, 0xfc, !PT ;  /* 0x0000001c037d7812 */ /* 0x000fe400078efcff */
[----:B------:R-:W-:Y:S01]  /*ad20*/  ISETP.NE.U32.AND P5, PT, R7, RZ, PT ;  /* 0x000000ff0700720c */ /* 0x000fe20003fa5070 */
[----:B------:R-:W-:Y:S01]  /*ad30*/  LDGSTS.E [R250+0x32000], desc[UR16][R150.64], P2 ;  /* 0x3200000096fa7fae */ /* 0x000fe20009121850 */
[----:B------:R-:W-:-:S02]  /*ad40*/  ISETP.GE.AND P4, PT, R126, R4, PT ;  /* 0x000000047e00720c */ /* 0x000fc40003f86270 */
[----:B------:R-:W-:Y:S02]  /*ad50*/  ISETP.NE.U32.AND P3, PT, R5, RZ, PT ;  /* 0x000000ff0500720c */ /* 0x000fe40003f65070 */
[----:B------:R-:W-:Y:S02]  /*ad60*/  LOP3.LUT R7, R3, 0x1e, RZ, 0xfc, !PT ;  /* 0x0000001e03077812 */ /* 0x000fe400078efcff */
[----:B------:R-:W-:Y:S02]  /*ad70*/  SEL R5, R6, RZ, !P6 ;  /* 0x000000ff06057207 */ /* 0x000fe40007000000 */
[----:B------:R-:W-:Y:S02]  /*ad80*/  ISETP.NE.U32.AND P0, PT, R8, RZ, PT ;  /* 0x000000ff0800720c */ /* 0x000fe40003f05070 */
[----:B------:R-:W-:Y:S02]  /*ad90*/  ISETP.GE.AND P6, PT, R125, R4, PT ;  /* 0x000000047d00720c */ /* 0x000fe40003fc6270 */
[----:B------:R-:W-:-:S02]  /*ada0*/  SEL R8, R6, RZ, !P4 ;  /* 0x000000ff06087207 */ /* 0x000fc40006000000 */
[----:B------:R-:W-:Y:S02]  /*adb0*/  ISETP.GE.AND P4, PT, R7, R4, PT ;  /* 0x000000040700720c */ /* 0x000fe40003f86270 */
[C---:B------:R-:W-:Y:S02]  /*adc0*/  SEL R7, R6.reuse, RZ, !P6 ;  /* 0x000000ff06077207 */ /* 0x040fe40007000000 */
[----:B------:R-:W-:Y:S02]  /*add0*/  ISETP.NE.U32.AND P1, PT, R5, RZ, PT ;  /* 0x000000ff0500720c */ /* 0x000fe40003f25070 */
[----:B------:R-:W-:Y:S01]  /*ade0*/  SEL R5, R6, RZ, !P4 ;  /* 0x000000ff06057207 */ /* 0x000fe20006000000 */
[----:B------:R-:W1:Y:S01]  /*adf0*/  S2R R237, SR_TID.X ;  /* 0x0000000000ed7919 */ /* 0x000e620000002100 */
[----:B------:R-:W-:Y:S02]  /*ae00*/  ISETP.NE.U32.AND P6, PT, R8, RZ, PT ;  /* 0x000000ff0800720c */ /* 0x000fe40003fc5070 */
[----:B------:R-:W-:Y:S01]  /*ae10*/  ISETP.NE.U32.AND P4, PT, R7, RZ, PT ;  /* 0x000000ff0700720c */ /* 0x000fe20003f85070 */
[----:B------:R-:W-:Y:S01]  /*ae20*/  LDGSTS.E [R250+0x32008], desc[UR16][R154.64], P0 ;  /* 0x320080009afa7fae */ /* 0x000fe20008121850 */
[----:B------:R-:W-:-:S02]  /*ae30*/  ISETP.NE.U32.AND P2, PT, R5, RZ, PT ;  /* 0x000000ff0500720c */ /* 0x000fc40003f45070 */
[----:B------:R-:W-:Y:S01]  /*ae40*/  LOP3.LUT R5, R0, 0x70, RZ, 0x3c, !PT ;  /* 0x0000007000057812 */ /* 0x000fe200078e3cff */
[----:B------:R-:W-:Y:S01]  /*ae50*/  LDGSTS.E [R250+0x34000], desc[UR16][R158.64], P5 ;  /* 0x340000009efa7fae */ /* 0x000fe2000a921850 */
[----:B----4-:R-:W-:-:S03]  /*ae60*/  LOP3.LUT R131, R3, 0x3c, RZ, 0xfc, !PT ;  /* 0x0000003c03837812 */ /* 0x010fc600078efcff */
[----:B------:R-:W-:Y:S01]  /*ae70*/  VIADD R243, R5, UR7 ;  /* 0x0000000705f37c36 */ /* 0x000fe20008000000 */
[C---:B------:R-:W-:Y:S01]  /*ae80*/  LOP3.LUT R129, R3.reuse, 0x3e, RZ, 0xfc, !PT ;  /* 0x0000003e03817812 */ /* 0x040fe200078efcff */
[----:B------:R-:W-:Y:S01]  /*ae90*/  LDGSTS.E [R250+0x34008], desc[UR16][R146.64], P3 ;  /* 0x3400800092fa7fae */ /* 0x000fe20009921850 */
[C---:B--2---:R-:W-:Y:S02]  /*aea0*/  LOP3.LUT R128, R3.reuse, 0x5c, RZ, 0xfc, !PT ;  /* 0x0000005c03807812 */ /* 0x044fe400078efcff */
[C---:B------:R-:W-:Y:S01]  /*aeb0*/  LOP3.LUT R127, R3.reuse, 0x5e, RZ, 0xfc, !PT ;  /* 0x0000005e037f7812 */ /* 0x040fe200078efcff */
[----:B------:R-:W-:Y:S01]  /*aec0*/  LDGSTS.E [R250+0x36000], desc[UR16][R162.64], P1 ;  /* 0x36000000a2fa7fae */ /* 0x000fe20008921850 */
[C---:B------:R-:W-:Y:S02]  /*aed0*/  LOP3.LUT R126, R3.reuse, 0x7c, RZ, 0xfc, !PT ;  /* 0x0000007c037e7812 */ /* 0x040fe400078efcff */
[----:B------:R-:W-:Y:S01]  /*aee0*/  LOP3.LUT R125, R3, 0x7e, RZ, 0xfc, !PT ;  /* 0x0000007e037d7812 */ /* 0x000fe200078efcff */
[----:B------:R-:W-:Y:S01]  /*aef0*/  LDGSTS.E [R250+0x36008], desc[UR16][R160.64], P6 ;  /* 0x36008000a0fa7fae */ /* 0x000fe2000b121850 */
[----:B------:R-:W-:-:S02]  /*af00*/  ISETP.GE.AND P0, PT, R131, R4, PT ;  /* 0x000000048300720c */ /* 0x000fc40003f06270 */
[-C--:B------:R-:W-:Y:S01]  /*af10*/  ISETP.GE.AND P5, PT, R129, R4.reuse, PT ;  /* 0x000000048100720c */ /* 0x080fe20003fa6270 */
[----:B------:R-:W-:Y:S01]  /*af20*/  LDGSTS.E [R243+0x30000], desc[UR16][R166.64], P4 ;  /* 0x30000000a6f37fae */ /* 0x000fe2000a121850 */
[-C--:B------:R-:W-:Y:S02]  /*af30*/  ISETP.GE.AND P3, PT, R128, R4.reuse, PT ;  /* 0x000000048000720c */ /* 0x080fe40003f66270 */
[-C--:B------:R-:W-:Y:S01]  /*af40*/  ISETP.GE.AND P1, PT, R127, R4.reuse, PT ;  /* 0x000000047f00720c */ /* 0x080fe20003f26270 */
[----:B------:R2:W-:Y:S01]  /*af50*/  STL [R1+0x5d4], R5 ;  /* 0x0005d40501007387 */ /* 0x0005e20000100800 */
[-C--:B------:R-:W-:Y:S02]  /*af60*/  ISETP.GE.AND P6, PT, R126, R4.reuse, PT ;  /* 0x000000047e00720c */ /* 0x080fe40003fc6270 */
[----:B------:R-:W-:Y:S01]  /*af70*/  ISETP.GE.AND P4, PT, R125, R4, PT ;  /* 0x000000047d00720c */ /* 0x000fe20003f86270 */
[----:B------:R-:W-:Y:S01]  /*af80*/  UIADD3 UR4, UR8, -0x80, URZ ;  /* 0xffffff8008047890 */ /* 0x000fe2000fffe03f */
[C---:B------:R-:W-:Y:S01]  /*af90*/  SEL R4, R6.reuse, RZ, !P0 ;  /* 0x000000ff06047207 */ /* 0x040fe20004000000 */
[----:B------:R-:W-:Y:S01]  /*afa0*/  LDGSTS.E [R243+0x30008], desc[UR16][R164.64], P2 ;  /* 0x30008000a4f37fae */ /* 0x000fe20009121850 */
[----:B--2---:R-:W-:-:S02]  /*afb0*/  SEL R5, R6, RZ, !P5 ;  /* 0x000000ff06057207 */ /* 0x004fc40006800000 */
[----:B------:R-:W-:Y:S02]  /*afc0*/  ISETP.NE.U32.AND P5, PT, R4, RZ, PT ;  /* 0x000000ff0400720c */ /* 0x000fe40003fa5070 */
[----:B------:R-:W-:-:S04]  /*afd0*/  SEL R4, R6, RZ, !P3 ;  /* 0x000000ff06047207 */ /* 0x000fc80005800000 */
[----:B------:R-:W-:Y:S02]  /*afe0*/  ISETP.NE.U32.AND P3, PT, R4, RZ, PT ;  /* 0x000000ff0400720c */ /* 0x000fe40003f65070 */
[----:B------:R-:W-:Y:S02]  /*aff0*/  SEL R4, R6, RZ, !P1 ;  /* 0x000000ff06047207 */ /* 0x000fe40004800000 */
[----:B------:R-:W-:Y:S02]  /*b000*/  ISETP.GE.AND P1, PT, R3, UR4, PT ;  /* 0x0000000403007c0c */ /* 0x000fe4000bf26270 */
[----:B------:R-:W-:Y:S01]  /*b010*/  ISETP.NE.U32.AND P2, PT, R5, RZ, PT ;  /* 0x000000ff0500720c */ /* 0x000fe20003f45070 */
[----:B------:R-:W-:Y:S01]  /*b020*/  LDGSTS.E [R243+0x32000], desc[UR16][R24.64], P5 ;  /* 0x3200000018f37fae */ /* 0x000fe2000a921850 */
[----:B------:R-:W-:Y:S02]  /*b030*/  SEL R5, RZ, 0x4, P1 ;  /* 0x00000004ff057807 */ /* 0x000fe40000800000 */
[----:B-1----:R-:W-:-:S02]  /*b040*/  LOP3.LUT R237, R237, 0x7f, RZ, 0xc0, !PT ;  /* 0x0000007feded7812 */ /* 0x002fc400078ec0ff */
[C---:B------:R-:W-:Y:S02]  /*b050*/  SEL R7, R6.reuse, RZ, !P6 ;  /* 0x000000ff06077207 */ /* 0x040fe40007000000 */
[----:B------:R-:W-:Y:S02]  /*b060*/  ISETP.GE.AND P6, PT, R237, UR4, PT ;  /* 0x00000004ed007c0c */ /* 0x000fe4000bfc6270 */
[----:B------:R-:W1:Y:S01]  /*b070*/  S2R R237, SR_TID.X ;  /* 0x0000000000ed7919 */ /* 0x000e620000002100 */
[----:B------:R-:W-:Y:S02]  /*b080*/  SEL R6, R6, RZ, !P4 ;  /* 0x000000ff06067207 */ /* 0x000fe40006000000 */
[----:B------:R-:W-:Y:S01]  /*b090*/  ISETP.NE.U32.AND P4, PT, R4, RZ, PT ;  /* 0x000000ff0400720c */ /* 0x000fe20003f85070 */
[----:B------:R-:W-:Y:S01]  /*b0a0*/  LDGSTS.E [R243+0x32008], desc[UR16][R110.64], P2 ;  /* 0x320080006ef37fae */ /* 0x000fe20009121850 */
[----:B------:R-:W-:Y:S02]  /*b0b0*/  SEL R4, RZ, 0x4, P6 ;  /* 0x00000004ff047807 */ /* 0x000fe40003000000 */
[----:B---3--:R-:W-:Y:S01]  /*b0c0*/  ISETP.GT.AND P1, PT, R238, 0xff, PT ;  /* 0x000000ffee00780c */ /* 0x008fe20003f24270 */
[----:B------:R-:W-:Y:S01]  /*b0d0*/  LDGSTS.E [R243+0x34000], desc[UR16][R112.64], P3 ;  /* 0x3400000070f37fae */ /* 0x000fe20009921850 */
[----:B------:R-:W2:Y:S01]  /*b0e0*/  S2R R238, SR_TID.X ;  /* 0x0000000000ee7919 */ /* 0x000ea20000002100 */
[----:B------:R-:W-:-:S02]  /*b0f0*/  ISETP.NE.U32.AND P5, PT, R7, RZ, PT ;  /* 0x000000ff0700720c */ /* 0x000fc40003fa5070 */
[----:B------:R-:W-:-:S04]  /*b100*/  ISETP.NE.U32.AND P6, PT, R6, RZ, PT ;  /* 0x000000ff0600720c */ /* 0x000fc80003fc5070 */
[----:B------:R-:W-:Y:S01]  /*b110*/  LDGSTS.E [R243+0x34008], desc[UR16][R114.64], P4 ;  /* 0x3400800072f37fae */ /* 0x000fe2000a121850 */
[----:B-1----:R-:W-:Y:S02]  /*b120*/  SHF.R.U32.HI R233, RZ, 0x6, R237 ;  /* 0x00000006ffe97819 */ /* 0x002fe400000116ed */
[----:B--2---:R-:W-:-:S04]  /*b130*/  SHF.R.U32.HI R238, RZ, 0x6, R238 ;  /* 0x00000006ffee7819 */ /* 0x004fc800000116ee */
[----:B------:R-:W-:Y:S01]  /*b140*/  LDGSTS.E [R243+0x36000], desc[UR16][R116.64], P5 ;  /* 0x3600000074f37fae */ /* 0x000fe2000a921850 */
[----:B------:R-:W-:-:S03]  /*b150*/  SGXT.U32 R238, R238, 0x1 ;  /* 0x00000001eeee781a */ /* 0x000fc60000000000 */
[----:B------:R-:W-:Y:S01]  /*b160*/  LDGSTS.E [R243+0x36008], desc[UR16][R118.64], P6 ;  /* 0x3600800076f37fae */ /* 0x000fe2000b121850 */
[----:B------:R-:W-:Y:S01]  /*b170*/  LOP3.LUT R238, R238, 0x2, RZ, 0xfc, !PT ;  /* 0x00000002eeee7812 */ /* 0x000fe200078efcff */
[----:B------:R-:W1:Y:S03]  /*b180*/  S2R R229, SR_TID.X ;  /* 0x0000000000e57919 */ /* 0x000e660000002100 */
[----:B------:R-:W-:Y:S01]  /*b190*/  ISETP.GE.AND P4, PT, R238, UR4, PT ;  /* 0x00000004ee007c0c */ /* 0x000fe2000bf86270 */
[----:B------:R-:W2:Y:S01]  /*b1a0*/  S2R R225, SR_TID.X ;  /* 0x0000000000e17919 */ /* 0x000ea20000002100 */
[----:B------:R-:W-:Y:S02]  /*b1b0*/  SHF.R.U32.HI R238, RZ, 0x6, R237 ;  /* 0x00000006ffee7819 */ /* 0x000fe400000116ed */
[----:B------:R-:W-:Y:S01]  /*b1c0*/  SGXT.U32 R233, R233, 0x1 ;  /* 0x00000001e9e9781a */ /* 0x000fe20000000000 */
[----:B------:R-:W3:Y:S01]  /*b1d0*/  S2R R221, SR_TID.X ;  /* 0x0000000000dd7919 */ /* 0x000ee20000002100 */
[----:B------:R-:W-:-:S02]  /*b1e0*/  SGXT.U32 R238, R238, 0x1 ;  /* 0x00000001eeee781a */ /* 0x000fc40000000000 */
[----:B------:R-:W-:Y:S01]  /*b1f0*/  SEL R5, R5, RZ, P1 ;  /* 0x000000ff05057207 */ /* 0x000fe20000800000 */
[----:B------:R-:W4:Y:S01]  /*b200*/  S2R R217, SR_TID.X ;  /* 0x0000000000d97919 */ /* 0x000f220000002100 */
[----:B------:R-:W-:Y:S01]  /*b210*/  LOP3.LUT R238, R238, 0x22, RZ, 0xfc, !PT ;  /* 0x00000022eeee7812 */ /* 0x000fe200078efcff */
[----:B------:R-:W4:Y:S03]  /*b220*/  S2R R213, SR_TID.X ;  /* 0x0000000000d57919 */ /* 0x000f260000002100 */
[----:B------:R-:W-:Y:S02]  /*b230*/  ISETP.GE.AND P6, PT, R238, UR4, PT ;  /* 0x00000004ee007c0c */ /* 0x000fe4000bfc6270 */
[----:B------:R-:W-:Y:S01]  /*b240*/  SHF.R.U32.HI R238, RZ, 0x6, R237 ;  /* 0x00000006ffee7819 */ /* 0x000fe200000116ed */
[----:B------:R-:W4:Y:S01]  /*b250*/  S2R R211, SR_TID.X ;  /* 0x0000000000d37919 */ /* 0x000f220000002100 */
[----:B------:R-:W-:-:S02]  /*b260*/  LOP3.LUT R233, R233, 0x20, RZ, 0xfc, !PT ;  /* 0x00000020e9e97812 */ /* 0x000fc400078efcff */
[----:B------:R-:W-:Y:S01]  /*b270*/  SGXT.U32 R238, R238, 0x1 ;  /* 0x00000001eeee781a */ /* 0x000fe20000000000 */
[----:B------:R-:W4:Y:S01]  /*b280*/  S2R R209, SR_TID.X ;  /* 0x0000000000d17919 */ /* 0x000f220000002100 */
[----:B------:R-:W-:Y:S02]  /*b290*/  ISETP.GE.AND P5, PT, R233, UR4, PT ;  /* 0x00000004e9007c0c */ /* 0x000fe4000bfa6270 */
[----:B------:R-:W-:Y:S01]  /*b2a0*/  LOP3.LUT R238, R238, 0x42, RZ, 0xfc, !PT ;  /* 0x00000042eeee7812 */ /* 0x000fe200078efcff */
[----:B------:R4:W-:Y:S01]  /*b2b0*/  STL.64 [R1+0x628], R2 ;  /* 0x0006280201007387 */ /* 0x0009e20000100a00 */
[----:B------:R-:W-:Y:S02]  /*b2c0*/  ISETP.NE.U32.AND P3, PT, R5, RZ, PT ;  /* 0x000000ff0500720c */ /* 0x000fe40003f65070 */
[----:B------:R-:W-:Y:S01]  /*b2d0*/  SEL R5, RZ, 0x4, P5 ;  /* 0x00000004ff057807 */ /* 0x000fe20002800000 */
[----:B------:R-:W3:Y:S01]  /*b2e0*/  S2R R233, SR_TID.X ;  /* 0x0000000000e97919 */ /* 0x000ee20000002100 */
[----:B------:R-:W-:-:S02]  /*b2f0*/  ISETP.GE.AND P5, PT, R238, UR4, PT ;  /* 0x00000004ee007c0c */ /* 0x000fc4000bfa6270 */
[----:B------:R-:W4:Y:S01]  /*b300*/  S2R R238, SR_TID.X ;  /* 0x0000000000ee7919 */ /* 0x000f220000002100 */
[----:B------:R-:W-:Y:S02]  /*b310*/  SHF.R.U32.HI R237, RZ, 0x6, R237 ;  /* 0x00000006ffed7819 */ /* 0x000fe400000116ed */
[----:B------:R-:W-:Y:S01]  /*b320*/  SEL R4, R4, RZ, P1 ;  /* 0x000000ff04047207 */ /* 0x000fe20000800000 */
[----:B------:R-:W4:Y:S01]  /*b330*/  LDL.64 R126, [R1+0x1b0] ;  /* 0x0001b000017e7983 */ /* 0x000f220000100a00 */
[----:B------:R-:W-:Y:S02]  /*b340*/  SGXT.U32 R237, R237, 0x1 ;  /* 0x00000001eded781a */ /* 0x000fe40000000000 */
[----:B------:R-:W-:Y:S01]  /*b350*/  ISETP.NE.U32.AND P2, PT, R4, RZ, PT ;  /* 0x000000ff0400720c */ /* 0x000fe20003f45070 */
[----:B------:R-:W0:Y:S01]  /*b360*/  LDGDEPBAR ;  /* 0x00000000000079af */ /* 0x000e220000000000 */
[----:B------:R-:W-:Y:S02]  /*b370*/  LOP3.LUT R237, R237, 0x40, RZ, 0xfc, !PT ;  /* 0x00000040eded7812 */ /* 0x000fe400078efcff */
[----:B------:R-:W-:Y:S01]  /*b380*/  SEL R4, RZ, 0x4, P4 ;  /* 0x00000004ff047807 */ /* 0x000fe20002000000 */
[----:B------:R-:W4:Y:S01]  /*b390*/  LDL.64 R136, [R1+0x228] ;  /* 0x0002280001887983 */ /* 0x000f220000100a00 */
[----:B------:R-:W-:-:S02]  /*b3a0*/  ISETP.GE.AND P4, PT, R237, UR4, PT ;  /* 0x00000004ed007c0c */ /* 0x000fc4000bf86270 */
[--C-:B-1----:R-:W-:Y:S01]  /*b3b0*/  SHF.R.U32.HI R231, RZ, 0x6, R229.reuse ;  /* 0x00000006ffe77819 */ /* 0x102fe200000116e5 */
[----:B------:R-:W4:Y:S01]  /*b3c0*/  LDL.64 R134, [R1+0x1e8] ;  /* 0x0001e80001867983 */ /* 0x000f220000100a00 */
[----:B------:R-:W-:Y:S02]  /*b3d0*/  SEL R6, RZ, 0x4, P6 ;  /* 0x00000004ff067807 */ /* 0x000fe40003000000 */
[----:B------:R-:W-:Y:S01]  /*b3e0*/  ISETP.GE.AND P6, PT, R251, UR4, PT ;  /* 0x00000004fb007c0c */ /* 0x000fe2000bfc6270 */
[----:B------:R-:W4:Y:S01]  /*b3f0*/  LDL.64 R184, [R1+0xe8] ;  /* 0x0000e80001b87983 */ /* 0x000f220000100a00 */
[----:B------:R-:W-:Y:S02]  /*b400*/  SHF.R.U32.HI R229, RZ, 0x6, R229 ;  /* 0x00000006ffe57819 */ /* 0x000fe400000116e5 */
[----:B--2---:R-:W-:Y:S01]  /*b410*/  SHF.R.U32.HI R227, RZ, 0x6, R225 ;  /* 0x00000006ffe37819 */ /* 0x004fe200000116e1 */
[----:B------:R-:W2:Y:S01]  /*b420*/  LDL.64 R246, [R1+0xa8] ;  /* 0x0000a80001f67983 */ /* 0x000ea20000100a00 */
[----:B---3--:R-:W-:-:S02]  /*b430*/  SHF.R.U32.HI R237, RZ, 0x6, R233 ;  /* 0x00000006ffed7819 */ /* 0x008fc400000116e9 */
[----:B----4-:R-:W-:Y:S02]  /*b440*/  SHF.R.U32.HI R238, RZ, 0x6, R238 ;  /* 0x00000006ffee7819 */ /* 0x010fe400000116ee */
[----:B------:R-:W-:Y:S02]  /*b450*/  SHF.R.U32.HI R233, RZ, 0x6, R233 ;  /* 0x00000006ffe97819 */ /* 0x000fe400000116e9 */
[----:B------:R-:W-:Y:S02]  /*b460*/  SGXT.U32 R238, R238, 0x1 ;  /* 0x00000001eeee781a */ /* 0x000fe40000000000 */
[----:B------:R-:W-:Y:S02]  /*b470*/  SGXT.U32 R237, R237, 0x1 ;  /* 0x00000001eded781a */ /* 0x000fe40000000000 */
[----:B------:R-:W-:Y:S02]  /*b480*/  LOP3.LUT R238, R238, 0x4, RZ, 0xfc, !PT ;  /* 0x00000004eeee7812 */ /* 0x000fe400078efcff */
[----:B------:R-:W-:-:S02]  /*b490*/  SGXT.U32 R233, R233, 0x1 ;  /* 0x00000001e9e9781a */ /* 0x000fc40000000000 */
[----:B------:R-:W-:Y:S02]  /*b4a0*/  SEL R251, RZ, 0x4, P4 ;  /* 0x00000004fffb7807 */ /* 0x000fe40002000000 */
[----:B------:R-:W-:Y:S02]  /*b4b0*/  ISETP.GE.AND P4, PT, R252, UR4, PT ;  /* 0x00000004fc007c0c */ /* 0x000fe4000bf86270 */
[----:B------:R-:W-:Y:S02]  /*b4c0*/  LOP3.LUT R237, R237, 0x6, RZ, 0xfc, !PT ;  /* 0x00000006eded7812 */ /* 0x000fe400078efcff */
[----:B------:R-:W-:Y:S02]  /*b4d0*/  SGXT.U32 R231, R231, 0x1 ;  /* 0x00000001e7e7781a */ /* 0x000fe40000000000 */
[----:B------:R-:W-:Y:S02]  /*b4e0*/  SEL R252, RZ, 0x4, P5 ;  /* 0x00000004fffc7807 */ /* 0x000fe40002800000 */
[----:B------:R-:W-:-:S02]  /*b4f0*/  ISETP.GE.AND P5, PT, R238, UR4, PT ;  /* 0x00000004ee007c0c */ /* 0x000fc4000bfa6270 */
[----:B------:R-:W-:Y:S02]  /*b500*/  LOP3.LUT R233, R233, 0x24, RZ, 0xfc, !PT ;  /* 0x00000024e9e97812 */ /* 0x000fe400078efcff */
[----:B------:R-:W-:Y:S02]  /*b510*/  SGXT.U32 R229, R229, 0x1 ;  /* 0x00000001e5e5781a */ /* 0x000fe40000000000 */
[----:B------:R-:W-:Y:S02]  /*b520*/  SHF.R.U32.HI R225, RZ, 0x6, R225 ;  /* 0x00000006ffe17819 */ /* 0x000fe400000116e1 */
[----:B------:R-:W-:Y:S02]  /*b530*/  SEL R238, RZ, 0x4, P6 ;  /* 0x00000004ffee7807 */ /* 0x000fe40003000000 */
[----:B------:R-:W-:Y:S02]  /*b540*/  ISETP.GE.AND P6, PT, R237, UR4, PT ;  /* 0x00000004ed007c0c */ /* 0x000fe4000bfc6270 */
[----:B------:R-:W-:-:S02]  /*b550*/  LOP3.LUT R231, R231, 0x26, RZ, 0xfc, !PT ;  /* 0x00000026e7e77812 */ /* 0x000fc400078efcff */
[----:B------:R-:W-:Y:S02]  /*b560*/  SGXT.U32 R227, R227, 0x1 ;  /* 0x00000001e3e3781a */ /* 0x000fe40000000000 */
[----:B------:R-:W-:Y:S02]  /*b570*/  SHF.R.U32.HI R223, RZ, 0x6, R221 ;  /* 0x00000006ffdf7819 */ /* 0x000fe400000116dd */
[----:B------:R-:W-:Y:S02]  /*b580*/  SEL R237, RZ, 0x4, P4 ;  /* 0x00000004ffed7807 */ /* 0x000fe40002000000 */
[----:B------:R-:W-:Y:S02]  /*b590*/  ISETP.GE.AND P4, PT, R233, UR4, PT ;  /* 0x00000004e9007c0c */ /* 0x000fe4000bf86270 */
[----:B------:R-:W-:Y:S02]  /*b5a0*/  LOP3.LUT R229, R229, 0x44, RZ, 0xfc, !PT ;  /* 0x00000044e5e57812 */ /* 0x000fe400078efcff */
[----:B------:R-:W-:-:S02]  /*b5b0*/  SGXT.U32 R225, R225, 0x1 ;  /* 0x00000001e1e1781a */ /* 0x000fc40000000000 */
[----:B------:R-:W-:Y:S02]  /*b5c0*/  SHF.R.U32.HI R221, RZ, 0x6, R221 ;  /* 0x00000006ffdd7819 */ /* 0x000fe400000116dd */
[----:B------:R-:W-:Y:S02]  /*b5d0*/  SEL R233, RZ, 0x4, P5 ;  /* 0x00000004ffe97807 */ /* 0x000fe40002800000 */
[----:B------:R-:W-:Y:S02]  /*b5e0*/  ISETP.GE.AND P5, PT, R231, UR4, PT ;  /* 0x00000004e7007c0c */ /* 0x000fe4000bfa6270 */
[----:B------:R-:W-:Y:S02]  /*b5f0*/  LOP3.LUT R227, R227, 0x46, RZ, 0xfc, !PT ;  /* 0x00000046e3e37812 */ /* 0x000fe400078efcff */
[----:B------:R-:W-:Y:S02]  /*b600*/  SGXT.U32 R223, R223, 0x1 ;  /* 0x00000001dfdf781a */ /* 0x000fe40000000000 */
[----:B------:R-:W-:-:S02]  /*b610*/  SHF.R.U32.HI R219, RZ, 0x6, R217 ;  /* 0x00000006ffdb7819 */ /* 0x000fc400000116d9 */
[----:B------:R-:W-:Y:S02]  /*b620*/  SEL R231, RZ, 0x4, P6 ;  /* 0x00000004ffe77807 */ /* 0x000fe40003000000 */
[----:B------:R-:W-:Y:S02]  /*b630*/  ISETP.GE.AND P6, PT, R229, UR4, PT ;  /* 0x00000004e5007c0c */ /* 0x000fe4000bfc6270 */
[----:B------:R-:W-:Y:S02]  /*b640*/  LOP3.LUT R225, R225, 0x64, RZ, 0xfc, !PT ;  /* 0x00000064e1e17812 */ /* 0x000fe400078efcff */
[----:B------:R-:W-:Y:S02]  /*b650*/  SGXT.U32 R221, R221, 0x1 ;  /* 0x00000001dddd781a */ /* 0x000fe40000000000 */
[----:B------:R-:W-:Y:S02]  /*b660*/  SHF.R.U32.HI R217, RZ, 0x6, R217 ;  /* 0x00000006ffd97819 */ /* 0x000fe400000116d9 */
[----:B------:R-:W-:-:S02]  /*b670*/  SEL R229, RZ, 0x4, P4 ;  /* 0x00000004ffe57807 */ /* 0x000fc40002000000 */
[----:B------:R-:W-:Y:S02]  /*b680*/  ISETP.GE.AND P4, PT, R227, UR4, PT ;  /* 0x00000004e3007c0c */ /* 0x000fe4000bf86270 */
[----:B------:R-:W-:Y:S02]  /*b690*/  LOP3.LUT R223, R223, 0x66, RZ, 0xfc, !PT ;  /* 0x00000066dfdf7812 */ /* 0x000fe400078efcff */
[----:B------:R-:W-:Y:S02]  /*b6a0*/  SGXT.U32 R219, R219, 0x1 ;  /* 0x00000001dbdb781a */ /* 0x000fe40000000000 */
[----:B------:R-:W-:Y:S02]  /*b6b0*/  SHF.R.U32.HI R215, RZ, 0x6, R213 ;  /* 0x00000006ffd77819 */ /* 0x000fe400000116d5 */
[----:B------:R-:W-:Y:S02]  /*b6c0*/  SEL R227, RZ, 0x4, P5 ;  /* 0x00000004ffe37807 */ /* 0x000fe40002800000 */
[----:B------:R-:W-:-:S02]  /*b6d0*/  ISETP.GE.AND P5, PT, R225, UR4, PT ;  /* 0x00000004e1007c0c */ /* 0x000fc4000bfa6270 */
[----:B------:R-:W-:Y:S02]  /*b6e0*/  LOP3.LUT R221, R221, 0x8, RZ, 0xfc, !PT ;  /* 0x00000008dddd7812 */ /* 0x000fe400078efcff */
[----:B------:R-:W-:Y:S02]  /*b6f0*/  SGXT.U32 R217, R217, 0x1 ;  /* 0x00000001d9d9781a */ /* 0x000fe40000000000 */
[----:B------:R-:W-:Y:S02]  /*b700*/  SHF.R.U32.HI R213, RZ, 0x6, R213 ;  /* 0x00000006ffd57819 */ /* 0x000fe400000116d5 */
[----:B------:R-:W-:Y:S02]  /*b710*/  SEL R225, RZ, 0x4, P6 ;  /* 0x00000004ffe17807 */ /* 0x000fe40003000000 */
[----:B------:R-:W-:Y:S02]  /*b720*/  SHF.R.U32.HI R207, RZ, 0x6, R211 ;  /* 0x00000006ffcf7819 */ /* 0x000fe400000116d3 */
        /* <DEDUP_REMOVED lines=8> */
[----:B------:R-:W-:Y:S02]  /*b7b0*/  SEL R221, RZ, 0x4, P5 ;  /* 0x00000004ffdd7807 */ /* 0x000fe40002800000 */
[----:B------:R-:W-:Y:S02]  /*b7c0*/  ISETP.GE.AND P5, PT, R219, UR4, PT ;  /* 0x00000004db007c0c */ /* 0x000fe4000bfa6270 */
[----:B------:R-:W-:Y:S02]  /*b7d0*/  LOP3.LUT R215, R215, 0x2a, RZ, 0xfc, !PT ;  /* 0x0000002ad7d77812 */ /* 0x000fe400078efcff */
[----:B------:R-:W-:Y:S02]  /*b7e0*/  SGXT.U32 R211, R211, 0x1 ;  /* 0x00000001d3d3781a */ /* 0x000fe40000000000 */
[----:B------:R-:W-:-:S02]  /*b7f0*/  SEL R219, RZ, 0x4, P6 ;  /* 0x00000004ffdb7807 */ /* 0x000fc40003000000 */
[----:B------:R-:W-:Y:S02]  /*b800*/  ISETP.GE.AND P6, PT, R217, UR4, PT ;  /* 0x00000004d9007c0c */ /* 0x000fe4000bfc6270 */
[----:B------:R-:W-:Y:S02]  /*b810*/  LOP3.LUT R213, R213, 0x48, RZ, 0xfc, !PT ;  /* 0x00000048d5d57812 */ /* 0x000fe400078efcff */
[----:B------:R-:W-:Y:S02]  /*b820*/  SGXT.U32 R207, R207, 0x1 ;  /* 0x00000001cfcf781a */ /* 0x000fe40000000000 */
[----:B------:R-:W-:Y:S02]  /*b830*/  SEL R217, RZ, 0x4, P4 ;  /* 0x00000004ffd97807 */ /* 0x000fe40002000000 */
[----:B------:R-:W-:Y:S02]  /*b840*/  ISETP.GE.AND P4, PT, R215, UR4, PT ;  /* 0x00000004d7007c0c */ /* 0x000fe4000bf86270 */
[----:B------:R-:W-:-:S02]  /*b850*/  LOP3.LUT R211, R211, 0x4a, RZ, 0xfc, !PT ;  /* 0x0000004ad3d37812 */ /* 0x000fc400078efcff */
[----:B------:R-:W-:Y:S02]  /*b860*/  SEL R215, RZ, 0x4, P5 ;  /* 0x00000004ffd77807 */ /* 0x000fe40002800000 */
[----:B------:R-:W-:Y:S02]  /*b870*/  ISETP.GE.AND P5, PT, R213, UR4, PT ;  /* 0x00000004d5007c0c */ /* 0x000fe4000bfa6270 */
[----:B------:R-:W-:Y:S02]  /*b880*/  LOP3.LUT R207, R207, 0x68, RZ, 0xfc, !PT ;  /* 0x00000068cfcf7812 */ /* 0x000fe400078efcff */
[----:B------:R-:W-:Y:S02]  /*b890*/  SEL R213, RZ, 0x4, P6 ;  /* 0x00000004ffd57807 */ /* 0x000fe40003000000 */
[----:B------:R-:W-:Y:S02]  /*b8a0*/  ISETP.GE.AND P6, PT, R211, UR4, PT ;  /* 0x00000004d3007c0c */ /* 0x000fe4000bfc6270 */
[----:B------:R-:W-:-:S02]  /*b8b0*/  SEL R211, RZ, 0x4, P4 ;  /* 0x00000004ffd37807 */ /* 0x000fc40002000000 */
[----:B------:R-:W-:Y:S02]  /*b8c0*/  ISETP.GE.AND P4, PT, R207, UR4, PT ;  /* 0x00000004cf007c0c */ /* 0x000fe4000bf86270 */
[--C-:B------:R-:W-:Y:S02]  /*b8d0*/  SHF.R.U32.HI R207, RZ, 0x6, R209.reuse ;  /* 0x00000006ffcf7819 */ /* 0x100fe400000116d1 */
[----:B------:R-:W-:Y:S02]  /*b8e0*/  SHF.R.U32.HI R205, RZ, 0x6, R209 ;  /* 0x00000006ffcd7819 */ /* 0x000fe400000116d1 */
[----:B------:R-:W-:Y:S02]  /*b8f0*/  SGXT.U32 R207, R207, 0x1 ;  /* 0x00000001cfcf781a */ /* 0x000fe40000000000 */
[----:B------:R-:W-:Y:S02]  /*b900*/  SGXT.U32 R205, R205, 0x1 ;  /* 0x00000001cdcd781a */ /* 0x000fe40000000000 */
[----:B------:R-:W-:-:S02]  /*b910*/  LOP3.LUT R207, R207, 0x6a, RZ, 0xfc, !PT ;  /* 0x0000006acfcf7812 */ /* 0x000fc400078efcff */
[----:B------:R-:W-:Y:S02]  /*b920*/  LOP3.LUT R205, R205, 0xc, RZ, 0xfc, !PT ;  /* 0x0000000ccdcd7812 */ /* 0x000fe400078efcff */
[----:B------:R-:W-:Y:S02]  /*b930*/  SEL R209, RZ, 0x4, P5 ;  /* 0x00000004ffd17807 */ /* 0x000fe40002800000 */
[----:B------:R-:W-:Y:S02]  /*b940*/  ISETP.GE.AND P5, PT, R207, UR4, PT ;  /* 0x00000004cf007c0c */ /* 0x000fe4000bfa6270 */
[----:B------:R-:W-:Y:S02]  /*b950*/  SEL R207, RZ, 0x4, P6 ;  /* 0x00000004ffcf7807 */ /* 0x000fe40003000000 */
[----:B------:R-:W-:Y:S02]  /*b960*/  ISETP.GE.AND P6, PT, R205, UR4, PT ;  /* 0x00000004cd007c0c */ /* 0x000fe4000bfc6270 */
[----:B------:R-:W-:-:S02]  /*b970*/  SEL R205, RZ, 0x4, P4 ;  /* 0x00000004ffcd7807 */ /* 0x000fc40002000000 */
[----:B------:R-:W-:Y:S02]  /*b980*/  ISETP.GE.AND P4, PT, R244, UR4, PT ;  /* 0x00000004f4007c0c */ /* 0x000fe4000bf86270 */
[----:B------:R-:W-:Y:S02]  /*b990*/  SEL R201, RZ, 0x4, P6 ;  /* 0x00000004ffc97807 */ /* 0x000fe40003000000 */
[----:B------:R-:W-:Y:S02]  /*b9a0*/  SEL R199, RZ, 0x4, P4 ;  /* 0x00000004ffc77807 */ /* 0x000fe40002000000 */
[----:B------:R-:W-:Y:S02]  /*b9b0*/  ISETP.GE.AND P6, PT, R242, UR4, PT ;  /* 0x00000004f2007c0c */ /* 0x000fe4000bfc6270 */
[----:B------:R-:W-:Y:S02]  /*b9c0*/  ISETP.GE.AND P4, PT, R239, UR4, PT ;  /* 0x00000004ef007c0c */ /* 0x000fe4000bf86270 */
[----:B------:R-:W-:-:S02]  /*b9d0*/  SEL R195, RZ, 0x4, P6 ;  /* 0x00000004ffc37807 */ /* 0x000fc40003000000 */
[----:B------:R-:W-:Y:S02]  /*b9e0*/  SEL R193, RZ, 0x4, P4 ;  /* 0x00000004ffc17807 */ /* 0x000fe40002000000 */
[----:B------:R-:W-:Y:S02]  /*b9f0*/  ISETP.GE.AND P6, PT, R234, UR4, PT ;  /* 0x00000004ea007c0c */ /* 0x000fe4000bfc6270 */
[----:B------:R-:W-:Y:S02]  /*ba00*/  ISETP.GE.AND P4, PT, R169, UR4, PT ;  /* 0x00000004a9007c0c */ /* 0x000fe4000bf86270 */
[----:B------:R-:W-:Y:S02]  /*ba10*/  SEL R125, RZ, 0x4, P6 ;  /* 0x00000004ff7d7807 */ /* 0x000fe40003000000 */
[----:B------:R-:W-:Y:S02]  /*ba20*/  SEL R188, RZ, 0x4, P4 ;  /* 0x00000004ffbc7807 */ /* 0x000fe40002000000 */
[----:B------:R-:W-:-:S02]  /*ba30*/  ISETP.GE.AND P6, PT, R168, UR4, PT ;  /* 0x00000004a8007c0c */ /* 0x000fc4000bfc6270 */
[----:B------:R-:W-:Y:S01]  /*ba40*/  ISETP.GE.AND P4, PT, R153, UR4, PT ;  /* 0x0000000499007c0c */ /* 0x000fe2000bf86270 */
[----:B------:R-:W3:Y:S01]  /*ba50*/  LDL.64 R168, [R1+0xb0] ;  /* 0x0000b00001a87983 */ /* 0x000ee20000100a00 */
[----:B------:R-:W-:Y:S02]  /*ba60*/  SEL R189, RZ, 0x4, P6 ;  /* 0x00000004ffbd7807 */ /* 0x000fe40003000000 */
[----:B------:R-:W-:Y:S02]  /*ba70*/  SEL R187, RZ, 0x4, P4 ;  /* 0x00000004ffbb7807 */ /* 0x000fe40002000000 */
[----:B------:R-:W-:Y:S02]  /*ba80*/  ISETP.GE.AND P6, PT, R123, UR4, PT ;  /* 0x000000047b007c0c */ /* 0x000fe4000bfc6270 */
[----:B------:R-:W-:Y:S02]  /*ba90*/  ISETP.GE.AND P4, PT, R122, UR4, PT ;  /* 0x000000047a007c0c */ /* 0x000fe4000bf86270 */
[----:B------:R-:W-:Y:S01]  /*baa0*/  SEL R128, RZ, 0x4, P6 ;  /* 0x00000004ff807807 */ /* 0x000fe20003000000 */
[----:B------:R-:W1:Y:S01]  /*bab0*/  S2R R153, SR_TID.X ;  /* 0x0000000000997919 */ /* 0x000e620000002100 */
[----:B------:R-:W-:-:S02]  /*bac0*/  SEL R129, RZ, 0x4, P4 ;  /* 0x00000004ff817807 */ /* 0x000fc40002000000 */
[----:B------:R-:W-:Y:S01]  /*bad0*/  ISETP.GE.AND P6, PT, R121, UR4, PT ;  /* 0x0000000479007c0c */ /* 0x000fe2000bfc6270 */
[----:B------:R-:W4:Y:S01]  /*bae0*/  LDL.64 R122, [R1+0x70] ;  /* 0x00007000017a7983 */ /* 0x000f220000100a00 */
[----:B------:R-:W-:Y:S02]  /*baf0*/  ISETP.GE.AND P4, PT, R120, UR4, PT ;  /* 0x0000000478007c0c */ /* 0x000fe4000bf86270 */
[----:B------:R-:W-:Y:S01]  /*bb00*/  SEL R183, RZ, 0x4, P6 ;  /* 0x00000004ffb77807 */ /* 0x000fe20003000000 */
[----:B------:R-:W2:Y:S01]  /*bb10*/  LDL.64 R120, [R1+0xf0] ;  /* 0x0000f00001787983 */ /* 0x000ea20000100a00 */
[----:B------:R-:W-:Y:S02]  /*bb20*/  SEL R181, RZ, 0x4, P4 ;  /* 0x00000004ffb57807 */ /* 0x000fe40002000000 */
[----:B------:R-:W-:Y:S02]  /*bb30*/  ISETP.GE.AND P6, PT, R93, UR4, PT ;  /* 0x000000045d007c0c */ /* 0x000fe4000bfc6270 */
[----:B------:R-:W-:-:S02]  /*bb40*/  ISETP.GE.AND P4, PT, R92, UR4, PT ;  /* 0x000000045c007c0c */ /* 0x000fc4000bf86270 */
[----:B------:R-:W3:Y:S01]  /*bb50*/  LDL.64 R92, [R1+0x270] ;  /* 0x00027000015c7983 */ /* 0x000ee20000100a00 */
[----:B------:R-:W-:Y:S02]  /*bb60*/  SEL R131, RZ, 0x4, P6 ;  /* 0x00000004ff837807 */ /* 0x000fe40003000000 */
[----:B------:R-:W-:Y:S02]  /*bb70*/  SEL R178, RZ, 0x4, P4 ;  /* 0x00000004ffb27807 */ /* 0x000fe40002000000 */
[----:B------:R-:W-:Y:S02]  /*bb80*/  ISETP.GE.AND P6, PT, R13, UR4, PT ;  /* 0x000000040d007c0c */ /* 0x000fe4000bfc6270 */
[----:B------:R-:W-:Y:S02]  /*bb90*/  ISETP.GE.AND P4, PT, R12, UR4, PT ;  /* 0x000000040c007c0c */ /* 0x000fe4000bf86270 */
[----:B------:R-:W-:Y:S01]  /*bba0*/  SEL R179, RZ, 0x4, P6 ;  /* 0x00000004ffb37807 */ /* 0x000fe20003000000 */
[----:B------:R-:W4:Y:S01]  /*bbb0*/  LDL.64 R12, [R1+0x230] ;  /* 0x00023000010c7983 */ /* 0x000f220000100a00 */
[----:B------:R-:W-:-:S02]  /*bbc0*/  SEL R133, RZ, 0x4, P4 ;  /* 0x00000004ff857807 */ /* 0x000fc40002000000 */
[----:B------:R-:W-:Y:S02]  /*bbd0*/  ISETP.GE.AND P6, PT, R11, UR4, PT ;  /* 0x000000040b007c0c */ /* 0x000fe4000bfc6270 */
[----:B------:R-:W-:Y:S02]  /*bbe0*/  ISETP.GE.AND P4, PT, R10, UR4, PT ;  /* 0x000000040a007c0c */ /* 0x000fe4000bf86270 */
[----:B------:R-:W2:Y:S01]  /*bbf0*/  LDL.64 R10, [R1+0x1f0] ;  /* 0x0001f000010a7983 */ /* 0x000ea20000100a00 */
[----:B------:R-:W-:Y:S02]  /*bc00*/  SEL R203, RZ, 0x4, P5 ;  /* 0x00000004ffcb7807 */ /* 0x000fe40002800000 */
[----:B------:R-:W-:Y:S02]  /*bc10*/  ISETP.GE.AND P5, PT, R245, UR4, PT ;  /* 0x00000004f5007c0c */ /* 0x000fe4000bfa6270 */
[----:B------:R-:W-:Y:S01]  /*bc20*/  SEL R176, RZ, 0x4, P6 ;  /* 0x00000004ffb07807 */ /* 0x000fe20003000000 */
[----:B------:R-:W2:Y:S01]  /*bc30*/  LDL.64 R244, [R1+0x170] ;  /* 0x0001700001f47983 */ /* 0x000ea20000100a00 */
[----:B------:R-:W-:-:S02]  /*bc40*/  SEL R197, RZ, 0x4, P5 ;  /* 0x00000004ffc57807 */ /* 0x000fc40002800000 */
[----:B------:R-:W-:Y:S02]  /*bc50*/  ISETP.GE.AND P5, PT, R235, UR4, PT ;  /* 0x00000004eb007c0c */ /* 0x000fe4000bfa6270 */
[----:B------:R-:W-:Y:S01]  /*bc60*/  ISETP.GE.AND P6, PT, R109, UR4, PT ;  /* 0x000000046d007c0c */ /* 0x000fe2000bfc6270 */
[----:B------:R-:W2:Y:S01]  /*bc70*/  LDL.64 R234, [R1+0x130] ;  /* 0x0001300001ea7983 */ /* 0x000ea20000100a00 */
[----:B------:R-:W-:Y:S02]  /*bc80*/  SEL R4, R4, RZ, P1 ;  /* 0x000000ff04047207 */ /* 0x000fe40000800000 */
[----:B------:R-:W-:Y:S02]  /*bc90*/  SEL R191, RZ, 0x4, P5 ;  /* 0x00000004ffbf7807 */ /* 0x000fe40002800000 */
[----:B------:R-:W-:Y:S02]  /*bca0*/  SEL R177, RZ, 0x4, P4 ;  /* 0x00000004ffb17807 */ /* 0x000fe40002000000 */
[----:B------:R-:W-:-:S02]  /*bcb0*/  SEL R175, RZ, 0x4, P6 ;  /* 0x00000004ffaf7807 */ /* 0x000fc40003000000 */
[----:B------:R-:W-:Y:S02]  /*bcc0*/  ISETP.NE.U32.AND P5, PT, R4, RZ, PT ;  /* 0x000000ff0400720c */ /* 0x000fe40003fa5070 */
[----:B------:R-:W-:Y:S02]  /*bcd0*/  ISETP.GE.AND P4, PT, R108, UR4, PT ;  /* 0x000000046c007c0c */ /* 0x000fe4000bf86270 */
[----:B------:R-:W-:Y:S01]  /*bce0*/  ISETP.GE.AND P6, PT, R95, UR4, PT ;  /* 0x000000045f007c0c */ /* 0x000fe2000bfc6270 */
[----:B------:R-:W2:Y:S01]  /*bcf0*/  LDL.64 R108, [R1+0x30] ;  /* 0x00003000016c7983 */ /* 0x000ea20000100a00 */
[----:B------:R-:W-:Y:S02]  /*bd00*/  SEL R4, R5, RZ, P1 ;  /* 0x000000ff05047207 */ /* 0x000fe40000800000 */
[----:B------:R-:W-:Y:S02]  /*bd10*/  SEL R138, RZ, 0x4, P4 ;  /* 0x00000004ff8a7807 */ /* 0x000fe40002000000 */
[----:B------:R-:W-:-:S02]  /*bd20*/  SEL R139, RZ, 0x4, P6 ;  /* 0x00000004ff8b7807 */ /* 0x000fc40003000000 */
[----:B------:R-:W-:Y:S02]  /*bd30*/  ISETP.NE.U32.AND P4, PT, R4, RZ, PT ;  /* 0x000000ff0400720c */ /* 0x000fe40003f85070 */
[----:B------:R-:W-:Y:S01]  /*bd40*/  ISETP.GE.AND P6, PT, R94, UR4, PT ;  /* 0x000000045e007c0c */ /* 0x000fe2000bfc6270 */
[----:B-1----:R-:W-:Y:S01]  /*bd50*/  IMAD R5, R153, 0x80, R153 ;  /* 0x0000008099057824 */ /* 0x002fe200078e0299 */
[----:B------:R-:W-:Y:S01]  /*bd60*/  SEL R4, R6, RZ, P1 ;  /* 0x000000ff06047207 */ /* 0x000fe20000800000 */
[----:B------:R-:W2:Y:S01]  /*bd70*/  LDL.64 R94, [R1+0x1a8] ;  /* 0x0001a800015e7983 */ /* 0x000ea20000100a00 */
[----:B------:R-:W-:Y:S02]  /*bd80*/  SEL R153, RZ, 0x4, P6 ;  /* 0x00000004ff997807 */ /* 0x000fe40003000000 */
[----:B------:R-:W-:Y:S01]  /*bd90*/  ISETP.NE.U32.AND P6, PT, R4, RZ, PT ;  /* 0x000000ff0400720c */ /* 0x000fe20003fc5070 */
[----:B------:R-:W-:Y:S01]  /*bda0*/  IMAD.SHL.U32 R4, R5, 0x4, RZ ;  /* 0x0000000405047824 */ /* 0x000fe200078e00ff */
[----:B------:R-:W-:-:S04]  /*bdb0*/  ISETP.NE.U32.AND P0, PT, R9, RZ, PT ;  /* 0x000000ff0900720c */ /* 0x000fc80003f05070 */
[----:B------:R-:W-:-:S05]  /*bdc0*/  LOP3.LUT R4, R4, 0xc07c, RZ, 0xc0, !PT ;  /* 0x0000c07c04047812 */ /* 0x000fca00078ec0ff */
[----:B------:R-:W-:-:S05]  /*bdd0*/  VIADD R5, R4, UR7 ;  /* 0x0000000704057c36 */ /* 0x000fca0008000000 */
[----:B---3--:R-:W-:Y:S04]  /*bde0*/  LDGSTS.E [R5], desc[UR16][R92.64], P0 ;  /* 0x000000005c057fae */ /* 0x008fe80008121850 */
[----:B----4-:R-:W-:Y:S04]  /*bdf0*/  LDGSTS.E [R5+0x400], desc[UR16][R12.64], P0 ;  /* 0x004000000c057fae */ /* 0x010fe80008121850 */
[----:B------:R-:W3:Y:S04]  /*be00*/  LDL.64 R92, [R1+0x268] ;  /* 0x00026800015c7983 */ /* 0x000ee80000100a00 */
[----:B--2---:R-:W-:Y:S04]  /*be10*/  LDGSTS.E [R5+0x800], desc[UR16][R10.64], P0 ;  /* 0x008000000a057fae */ /* 0x004fe80008121850 */
[----:B------:R-:W2:Y:S01]  /*be20*/  LDL.64 R12, [R1+0x168] ;  /* 0x00016800010c7983 */ /* 0x000ea20000100a00 */
[----:B------:R-:W-:-:S03]  /*be30*/  LOP3.LUT R2, R4, 0x10, RZ, 0x3c, !PT ;  /* 0x0000001004027812 */ /* 0x000fc600078e3cff */
[----:B------:R-:W-:Y:S04]  /*be40*/  LDGSTS.E [R5+0xc00], desc[UR16][R126.64], P0 ;  /* 0x00c000007e057fae */ /* 0x000fe80008121850 */
[----:B------:R-:W4:Y:S04]  /*be50*/  LDL.64 R10, [R1+0x128] ;  /* 0x00012800010a7983 */ /* 0x000f280000100a00 */
[----:B------:R-:W-:Y:S04]  /*be60*/  LDGSTS.E [R5+0x1000], desc[UR16][R244.64], P0 ;  /* 0x01000000f4057fae */ /* 0x000fe80008121850 */
[----:B------:R-:W4:Y:S04]  /*be70*/  LDL.64 R126, [R1+0x68] ;  /* 0x00006800017e7983 */ /* 0x000f280000100a00 */
[----:B------:R-:W-:Y:S04]  /*be80*/  LDGSTS.E [R5+0x1400], desc[UR16][R234.64], P0 ;  /* 0x01400000ea057fae */ /* 0x000fe80008121850 */
[----:B------:R-:W4:Y:S04]  /*be90*/  LDL.64 R244, [R1+0x28] ;  /* 0x0000280001f47983 */ /* 0x000f280000100a00 */
[----:B------:R-:W-:Y:S04]  /*bea0*/  LDGSTS.E [R5+0x1800], desc[UR16][R120.64], P0 ;  /* 0x0180000078057fae */ /* 0x000fe80008121850 */
[----:B------:R-:W-:Y:S01]  /*beb0*/  LDGSTS.E [R5+0x1c00], desc[UR16][R168.64], P0 ;  /* 0x01c00000a8057fae */ /* 0x000fe20008121850 */
[----:B------:R-:W-:-:S03]  /*bec0*/  VIADD R6, R2, UR7 ;  /* 0x0000000702067c36 */ /* 0x000fc60008000000 */
[----:B------:R-:W-:Y:S04]  /*bed0*/  LDGSTS.E [R5+0x2000], desc[UR16][R122.64], P0 ;  /* 0x020000007a057fae */ /* 0x000fe80008121850 */
[----:B------:R-:W-:Y:S04]  /*bee0*/  LDGSTS.E [R5+0x2400], desc[UR16][R108.64], P0 ;  /* 0x024000006c057fae */ /* 0x000fe80008121850 */
[----:B------:R-:W-:Y:S04]  /*bef0*/  LDGSTS.E [R5+0x2800], desc[UR16][R14.64], P0 ;  /* 0x028000000e057fae */ /* 0x000fe80008121850 */
[----:B------:R-:W-:Y:S04]  /*bf00*/  LDGSTS.E [R5+0x2c00], desc[UR16][R32.64], P0 ;  /* 0x02c0000020057fae */ /* 0x000fe80008121850 */
[----:B------:R-:W4:Y:S04]  /*bf10*/  LDL.64 R234, [R1+0x260] ;  /* 0x0002600001ea7983 */ /* 0x000f280000100a00 */
        /* <DEDUP_REMOVED lines=8> */
[----:B---3--:R-:W-:Y:S04]  /*bfa0*/  LDGSTS.E [R6+0x80], desc[UR16][R92.64], P0 ;  /* 0x000800005c067fae */ /* 0x008fe80008121850 */
[----:B------:R-:W-:Y:S04]  /*bfb0*/  LDGSTS.E [R6+0x480], desc[UR16][R136.64], P0 ;  /* 0x0048000088067fae */ /* 0x000fe80008121850 */
[----:B------:R-:W-:Y:S04]  /*bfc0*/  LDGSTS.E [R6+0x880], desc[UR16][R134.64], P0 ;  /* 0x0088000086067fae */ /* 0x000fe80008121850 */
[----:B------:R-:W3:Y:S04]  /*bfd0*/  LDL.64 R92, [R1+0x120] ;  /* 0x00012000015c7983 */ /* 0x000ee80000100a00 */
[----:B------:R-:W-:Y:S04]  /*bfe0*/  LDGSTS.E [R6+0xc80], desc[UR16][R94.64], P0 ;  /* 0x00c800005e067fae */ /* 0x000fe80008121850 */
[----:B--2---:R-:W-:Y:S04]  /*bff0*/  LDGSTS.E [R6+0x1080], desc[UR16][R12.64], P0 ;  /* 0x010800000c067fae */ /* 0x004fe80008121850 */
[----:B----4-:R-:W-:Y:S04]  /*c000*/  LDGSTS.E [R6+0x1480], desc[UR16][R10.64], P0 ;  /* 0x014800000a067fae */ /* 0x010fe80008121850 */
[----:B------:R-:W2:Y:S04]  /*c010*/  LDL.64 R94, [R1+0xe0] ;  /* 0x0000e000015e7983 */ /* 0x000ea80000100a00 */
[----:B------:R-:W4:Y:S04]  /*c020*/  LDL.64 R12, [R1+0xa0] ;  /* 0x0000a000010c7983 */ /* 0x000f280000100a00 */
[----:B------:R-:W4:Y:S01]  /*c030*/  LDL.64 R10, [R1+0x60] ;  /* 0x00006000010a7983 */ /* 0x000f220000100a00 */
[----:B------:R-:W-:-:S03]  /*c040*/  LOP3.LUT R2, R4, 0x20, RZ, 0x3c, !PT ;  /* 0x0000002004027812 */ /* 0x000fc600078e3cff */
[----:B------:R-:W-:Y:S04]  /*c050*/  LDGSTS.E [R6+0x1880], desc[UR16][R184.64], P0 ;  /* 0x01880000b8067fae */ /* 0x000fe80008121850 */
[----:B------:R-:W-:Y:S01]  /*c060*/  LDGSTS.E [R6+0x1c80], desc[UR16][R246.64], P0 ;  /* 0x01c80000f6067fae */ /* 0x000fe20008121850 */
[----:B------:R-:W-:-:S03]  /*c070*/  VIADD R7, R2, UR7 ;  /* 0x0000000702077c36 */ /* 0x000fc60008000000 */
[----:B------:R-:W-:Y:S04]  /*c080*/  LDGSTS.E [R6+0x2080], desc[UR16][R126.64], P0 ;  /* 0x020800007e067fae */ /* 0x000fe80008121850 */
[----:B------:R-:W-:Y:S04]  /*c090*/  LDGSTS.E [R6+0x2480], desc[UR16][R244.64], P0 ;  /* 0x02480000f4067fae */ /* 0x000fe80008121850 */
        /* <DEDUP_REMOVED lines=19> */
[----:B------:R-:W4:Y:S04]  /*c1d0*/  LDL.64 R126, [R1+0x250] ;  /* 0x00025000017e7983 */ /* 0x000f280000100a00 */
[----:B------:R-:W4:Y:S04]  /*c1e0*/  LDL.64 R108, [R1+0x58] ;  /* 0x00005800016c7983 */ /* 0x000f280000100a00 */
[----:B------:R-:W4:Y:S04]  /*c1f0*/  LDL.64 R168, [R1+0x210] ;  /* 0x0002100001a87983 */ /* 0x000f280000100a00 */
[----:B------:R-:W4:Y:S04]  /*c200*/  LDL.64 R122, [R1+0x1d0] ;  /* 0x0001d000017a7983 */ /* 0x000f280000100a00 */
[----:B---3--:R-:W-:Y:S04]  /*c210*/  LDGSTS.E [R7+0x1500], desc[UR16][R92.64], P0 ;  /* 0x015000005c077fae */ /* 0x008fe80008121850 */
[----:B------:R-:W3:Y:S04]  /*c220*/  LDL.64 R92, [R1+0x18] ;  /* 0x00001800015c7983 */ /* 0x000ee80000100a00 */
[----:B--2---:R-:W-:Y:S04]  /*c230*/  LDGSTS.E [R7+0x1900], desc[UR16][R94.64], P0 ;  /* 0x019000005e077fae */ /* 0x004fe80008121850 */
[----:B----4-:R-:W-:Y:S04]  /*c240*/  LDGSTS.E [R7+0x1d00], desc[UR16][R12.64], P0 ;  /* 0x01d000000c077fae */ /* 0x010fe80008121850 */
[----:B------:R-:W-:Y:S04]  /*c250*/  LDGSTS.E [R7+0x2100], desc[UR16][R10.64], P0 ;  /* 0x021000000a077fae */ /* 0x000fe80008121850 */
[----:B------:R-:W2:Y:S04]  /*c260*/  LDL.64 R94, [R1+0x190] ;  /* 0x00019000015e7983 */ /* 0x000ea80000100a00 */
[----:B------:R-:W4:Y:S04]  /*c270*/  LDL.64 R12, [R1+0x150] ;  /* 0x00015000010c7983 */ /* 0x000f280000100a00 */
[----:B------:R-:W4:Y:S01]  /*c280*/  LDL.64 R10, [R1+0x110] ;  /* 0x00011000010a7983 */ /* 0x000f220000100a00 */
[----:B------:R-:W-:-:S03]  /*c290*/  LOP3.LUT R8, R4, 0x30, RZ, 0x3c, !PT ;  /* 0x0000003004087812 */ /* 0x000fc600078e3cff */
[----:B------:R-:W-:Y:S02]  /*c2a0*/  LDGSTS.E [R7+0x2500], desc[UR16][R156.64], P0 ;  /* 0x025000009c077fae */ /* 0x000fe40008121850 */
[----:B------:R-:W-:Y:S02]  /*c2b0*/  VIADD R8, R8, UR7 ;  /* 0x0000000708087c36 */ /* 0x000fe40008000000 */
[----:B------:R-:W-:Y:S04]  /*c2c0*/  LDGSTS.E [R7+0x2900], desc[UR16][R18.64], P0 ;  /* 0x0290000012077fae */ /* 0x000fe80008121850 */
[----:B------:R-:W-:Y:S04]  /*c2d0*/  LDGSTS.E [R7+0x2d00], desc[UR16][R36.64], P0 ;  /* 0x02d0000024077fae */ /* 0x000fe80008121850 */
[----:B------:R-:W-:Y:S04]  /*c2e0*/  LDGSTS.E [R7+0x3100], desc[UR16][R52.64], P0 ;  /* 0x0310000034077fae */ /* 0x000fe80008121850 */
[----:B------:R-:W-:Y:S04]  /*c2f0*/  LDGSTS.E [R7+0x3500], desc[UR16][R68.64], P0 ;  /* 0x0350000044077fae */ /* 0x000fe80008121850 */
[----:B------:R-:W-:Y:S04]  /*c300*/  LDGSTS.E [R7+0x3900], desc[UR16][R84.64], P0 ;  /* 0x0390000054077fae */ /* 0x000fe80008121850 */
[----:B------:R-:W-:Y:S04]  /*c310*/  LDGSTS.E [R7+0x3d00], desc[UR16][R100.64], P0 ;  /* 0x03d0000064077fae */ /* 0x000fe80008121850 */
[----:B------:R1:W-:Y:S04]  /*c320*/  LDGSTS.E [R8+0x180], desc[UR16][R2.64], P0 ;  /* 0x0018000002087fae */ /* 0x0003e80008121850 */
[----:B------:R-:W-:Y:S04]  /*c330*/  LDGSTS.E [R8+0x580], desc[UR16][R136.64], P0 ;  /* 0x0058000088087fae */ /* 0x000fe80008121850 */
[----:B------:R-:W-:Y:S01]  /*c340*/  LDGSTS.E [R8+0x980], desc[UR16][R134.64], P0 ;  /* 0x0098000086087fae */ /* 0x000fe20008121850 */
[----:B-1----:R-:W-:-:S03]  /*c350*/  LOP3.LUT R2, R4, 0x40, RZ, 0x3c, !PT ;  /* 0x0000004004027812 */ /* 0x002fc600078e3cff */
[----:B------:R-:W4:Y:S04]  /*c360*/  LDL.64 R156, [R1+0xd0] ;  /* 0x0000d000019c7983 */ /* 0x000f280000100a00 */
[----:B------:R-:W-:Y:S04]  /*c370*/  LDGSTS.E [R8+0xd80], desc[UR16][R244.64], P0 ;  /* 0x00d80000f4087fae */ /* 0x000fe80008121850 */
[----:B------:R-:W-:Y:S01]  /*c380*/  LDGSTS.E [R8+0x1180], desc[UR16][R234.64], P0 ;  /* 0x01180000ea087fae */ /* 0x000fe20008121850 */
[----:B------:R-:W-:-:S03]  /*c390*/  VIADD R9, R2, UR7 ;  /* 0x0000000702097c36 */ /* 0x000fc60008000000 */
[----:B------:R-:W4:Y:S04]  /*c3a0*/  LDL.64 R244, [R1+0x90] ;  /* 0x0000900001f47983 */ /* 0x000f280000100a00 */
[----:B------:R-:W-:Y:S04]  /*c3b0*/  LDGSTS.E [R8+0x1580], desc[UR16][R184.64], P0 ;  /* 0x01580000b8087fae */ /* 0x000fe80008121850 */
[----:B------:R-:W4:Y:S04]  /*c3c0*/  LDL.64 R234, [R1+0x50] ;  /* 0x0000500001ea7983 */ /* 0x000f280000100a00 */
[----:B------:R-:W-:Y:S04]  /*c3d0*/  LDGSTS.E [R8+0x1980], desc[UR16][R246.64], P0 ;  /* 0x01980000f6087fae */ /* 0x000fe80008121850 */
[----:B------:R-:W-:Y:S04]  /*c3e0*/  LDGSTS.E [R8+0x1d80], desc[UR16][R120.64], P0 ;  /* 0x01d8000078087fae */ /* 0x000fe80008121850 */
[----:B------:R-:W-:Y:S04]  /*c3f0*/  LDGSTS.E [R8+0x2180], desc[UR16][R108.64], P0 ;  /* 0x021800006c087fae */ /* 0x000fe80008121850 */
[----:B------:R-:W4:Y:S04]  /*c400*/  LDL.64 R120, [R1+0x248] ;  /* 0x0002480001787983 */ /* 0x000f280000100a00 */
[----:B------:R-:W4:Y:S04]  /*c410*/  LDL.64 R108, [R1+0x208] ;  /* 0x00020800016c7983 */ /* 0x000f280000100a00 */
[----:B---3--:R-:W-:Y:S04]  /*c420*/  LDGSTS.E [R8+0x2580], desc[UR16][R92.64], P0 ;  /* 0x025800005c087fae */ /* 0x008fe80008121850 */
[----:B------:R-:W-:Y:S04]  /*c430*/  LDGSTS.E [R8+0x2980], desc[UR16][R20.64], P0 ;  /* 0x0298000014087fae */ /* 0x000fe80008121850 */
        /* <DEDUP_REMOVED lines=8> */
[----:B--2---:R-:W-:Y:S04]  /*c4c0*/  LDGSTS.E [R9+0xe00], desc[UR16][R94.64], P0 ;  /* 0x00e000005e097fae */ /* 0x004fe80008121850 */
[----:B----4-:R-:W-:Y:S04]  /*c4d0*/  LDGSTS.E [R9+0x1200], desc[UR16][R12.64], P0 ;  /* 0x012000000c097fae */ /* 0x010fe80008121850 */
[----:B------:R-:W2:Y:S04]  /*c4e0*/  LDL.64 R92, [R1+0x1c8] ;  /* 0x0001c800015c7983 */ /* 0x000ea80000100a00 */
[----:B------:R-:W-:Y:S01]  /*c4f0*/  LDGSTS.E [R9+0x1600], desc[UR16][R10.64], P0 ;  /* 0x016000000a097fae */ /* 0x000fe20008121850 */
[----:B------:R-:W-:-:S03]  /*c500*/  LOP3.LUT R2, R4, 0x50, RZ, 0x3c, !PT ;  /* 0x0000005004027812 */ /* 0x000fc600078e3cff */
[----:B------:R-:W3:Y:S04]  /*c510*/  LDL.64 R168, [R1+0x148] ;  /* 0x0001480001a87983 */ /* 0x000ee80000100a00 */
[----:B------:R-:W4:Y:S04]  /*c520*/  LDL.64 R122, [R1+0x108] ;  /* 0x00010800017a7983 */ /* 0x000f280000100a00 */
[----:B------:R-:W3:Y:S04]  /*c530*/  LDL.64 R10, [R1+0x188] ;  /* 0x00018800010a7983 */ /* 0x000ee80000100a00 */
[----:B------:R-:W4:Y:S04]  /*c540*/  LDL.64 R94, [R1+0xc8] ;  /* 0x0000c800015e7983 */ /* 0x000f280000100a00 */
[----:B------:R-:W-:Y:S04]  /*c550*/  LDGSTS.E [R9+0x1a00], desc[UR16][R156.64], P0 ;  /* 0x01a000009c097fae */ /* 0x000fe80008121850 */
[----:B------:R-:W4:Y:S04]  /*c560*/  LDL.64 R12, [R1+0x88] ;  /* 0x00008800010c7983 */ /* 0x000f280000100a00 */
[----:B------:R-:W4:Y:S04]  /*c570*/  LDL.64 R156, [R1+0x48] ;  /* 0x00004800019c7983 */ /* 0x000f280000100a00 */
[----:B------:R-:W-:Y:S04]  /*c580*/  LDGSTS.E [R9+0x1e00], desc[UR16][R244.64], P0 ;  /* 0x01e00000f4097fae */ /* 0x000fe80008121850 */
[----:B------:R-:W-:Y:S04]  /*c590*/  LDGSTS.E [R9+0x2200], desc[UR16][R234.64], P0 ;  /* 0x02200000ea097fae */ /* 0x000fe80008121850 */
[----:B------:R1:W-:Y:S04]  /*c5a0*/  LDGSTS.E [R9+0x2600], desc[UR16][R240.64], P0 ;  /* 0x02600000f0097fae */ /* 0x0003e80008121850 */
[----:B------:R-:W-:Y:S04]  /*c5b0*/  LDGSTS.E [R9+0x2a00], desc[UR16][R22.64], P0 ;  /* 0x02a0000016097fae */ /* 0x000fe80008121850 */
[----:B------:R-:W-:Y:S01]  /*c5c0*/  LDGSTS.E [R9+0x2e00], desc[UR16][R40.64], P0 ;  /* 0x02e0000028097fae */ /* 0x000fe20008121850 */
[----:B-1----:R-:W-:-:S03]  /*c5d0*/  VIADD R240, R2, UR7 ;  /* 0x0000000702f07c36 */ /* 0x002fc60008000000 */
[----:B------:R-:W-:Y:S04]  /*c5e0*/  LDGSTS.E [R9+0x3200], desc[UR16][R56.64], P0 ;  /* 0x0320000038097fae */ /* 0x000fe80008121850 */
[----:B------:R-:W-:Y:S04]  /*c5f0*/  LDGSTS.E [R9+0x3600], desc[UR16][R72.64], P0 ;  /* 0x0360000048097fae */ /* 0x000fe80008121850 */
[----:B------:R-:W-:Y:S04]  /*c600*/  LDGSTS.E [R9+0x3a00], desc[UR16][R88.64], P0 ;  /* 0x03a0000058097fae */ /* 0x000fe80008121850 */
[----:B------:R-:W-:Y:S04]  /*c610*/  LDGSTS.E [R9+0x3e00], desc[UR16][R104.64], P0 ;  /* 0x03e0000068097fae */ /* 0x000fe80008121850 */
[----:B------:R-:W-:Y:S04]  /*c620*/  LDGSTS.E [R240+0x280], desc[UR16][R120.64], P0 ;  /* 0x0028000078f07fae */ /* 0x000fe80008121850 */
[----:B------:R-:W-:Y:S04]  /*c630*/  LDGSTS.E [R240+0x680], desc[UR16][R108.64], P0 ;  /* 0x006800006cf07fae */ /* 0x000fe80008121850 */
[----:B------:R-:W4:Y:S04]  /*c640*/  LDL.LU.64 R2, [R1+0x78] ;  /* 0x0000780001027983 */ /* 0x000f280000300a00 */
[----:B------:R-:W4:Y:S04]  /*c650*/  LDL.64 R136, [R1+0x240] ;  /* 0x0002400001887983 */ /* 0x000f280000100a00 */
        /* <DEDUP_REMOVED lines=8> */
[----:B--2---:R-:W-:Y:S04]  /*c6e0*/  LDGSTS.E [R240+0xa80], desc[UR16][R92.64], P0 ;  /* 0x00a800005cf07fae */ /* 0x004fe80008121850 */
[----:B------:R-:W2:Y:S04]  /*c6f0*/  LDL.64 R92, [R1] ;  /* 0x00000000015c7983 */ /* 0x000ea80000100a00 */
[----:B---3--:R-:W-:Y:S01]  /*c700*/  LDGSTS.E [R240+0xe80], desc[UR16][R10.64], P0 ;  /* 0x00e800000af07fae */ /* 0x008fe20008121850 */
[----:B------:R-:W-:-:S03]  /*c710*/  LOP3.LUT R239, R4, 0x60, RZ, 0x3c, !PT ;  /* 0x0000006004ef7812 */ /* 0x000fc600078e3cff */
[----:B------:R-:W-:Y:S04]  /*c720*/  LDGSTS.E [R240+0x1280], desc[UR16][R168.64], P0 ;  /* 0x01280000a8f07fae */ /* 0x000fe80008121850 */
[----:B----4-:R-:W-:Y:S04]  /*c730*/  LDGSTS.E [R240+0x1680], desc[UR16][R122.64], P0 ;  /* 0x016800007af07fae */ /* 0x010fe80008121850 */
[----:B------:R-:W3:Y:S04]  /*c740*/  LDL.LU.64 R10, [R1+0x768] ;  /* 0x00076800010a7983 */ /* 0x000ee80000300a00 */
[----:B------:R-:W-:Y:S04]  /*c750*/  LDGSTS.E [R240+0x1a80], desc[UR16][R94.64], P0 ;  /* 0x01a800005ef07fae */ /* 0x000fe80008121850 */
[----:B------:R-:W-:Y:S01]  /*c760*/  LDGSTS.E [R240+0x1e80], desc[UR16][R12.64], P0 ;  /* 0x01e800000cf07fae */ /* 0x000fe20008121850 */
[----:B------:R-:W-:-:S03]  /*c770*/  VIADD R241, R239, UR7 ;  /* 0x00000007eff17c36 */ /* 0x000fc60008000000 */
[----:B------:R-:W-:Y:S04]  /*c780*/  LDGSTS.E [R240+0x2280], desc[UR16][R156.64], P0 ;  /* 0x022800009cf07fae */ /* 0x000fe80008121850 */
[----:B------:R-:W4:Y:S04]  /*c790*/  LDL.64 R168, [R1+0x238] ;  /* 0x0002380001a87983 */ /* 0x000f280000100a00 */
[----:B------:R-:W4:Y:S04]  /*c7a0*/  LDL.64 R122, [R1+0x1f8] ;  /* 0x0001f800017a7983 */ /* 0x000f280000100a00 */
[----:B------:R-:W4:Y:S04]  /*c7b0*/  LDL.64 R94, [R1+0x1b8] ;  /* 0x0001b800015e7983 */ /* 0x000f280000100a00 */
        /* <DEDUP_REMOVED lines=9> */
[----:B------:R-:W3:Y:S04]  /*c850*/  LDL.64 R10, [R1+0xf8] ;  /* 0x0000f800010a7983 */ /* 0x000ee80000100a00 */
[----:B------:R-:W-:Y:S04]  /*c860*/  LDGSTS.E [R241+0x300], desc[UR16][R136.64], P0 ;  /* 0x0030000088f17fae */ /* 0x000fe80008121850 */
[----:B------:R-:W-:Y:S04]  /*c870*/  LDGSTS.E [R241+0x700], desc[UR16][R134.64], P0 ;  /* 0x0070000086f17fae */ /* 0x000fe80008121850 */
[----:B------:R-:W-:Y:S04]  /*c880*/  LDGSTS.E [R241+0xb00], desc[UR16][R184.64], P0 ;  /* 0x00b00000b8f17fae */ /* 0x000fe80008121850 */
[----:B------:R-:W3:Y:S04]  /*c890*/  LDL.LU.64 R136, [R1+0x760] ;  /* 0x0007600001887983 */ /* 0x000ee80000300a00 */
[----:B------:R-:W3:Y:S04]  /*c8a0*/  LDL.LU.64 R134, [R1+0x758] ;  /* 0x0007580001867983 */ /* 0x000ee80000300a00 */
[----:B------:R-:W3:Y:S04]  /*c8b0*/  LDL.LU.64 R184, [R1+0x750] ;  /* 0x0007500001b87983 */ /* 0x000ee80000300a00 */
        /* <DEDUP_REMOVED lines=11> */
[----:B------:R-:W4:Y:S04]  /*c970*/  LDL.LU.64 R108, [R1+0x720] ;  /* 0x00072000016c7983 */ /* 0x000f280000300a00 */
[----:B--2---:R-:W-:Y:S01]  /*c980*/  LDGSTS.E [R241+0x2700], desc[UR16][R92.64], P0 ;  /* 0x027000005cf17fae */ /* 0x004fe20008121850 */
[----:B------:R-:W-:-:S03]  /*c990*/  LOP3.LUT R239, R4, 0x70, RZ, 0x3c, !PT ;  /* 0x0000007004ef7812 */ /* 0x000fc600078e3cff */
[----:B------:R-:W-:Y:S04]  /*c9a0*/  LDGSTS.E [R241+0x2b00], desc[UR16][R28.64], P0 ;  /* 0x02b000001cf17fae */ /* 0x000fe80008121850 */
[----:B------:R-:W2:Y:S01]  /*c9b0*/  LDL.LU.64 R92, [R1+0x718] ;  /* 0x00071800015c7983 */ /* 0x000ea20000300a00 */
[----:B------:R-:W-:-:S03]  /*c9c0*/  VIADD R242, R239, UR7 ;  /* 0x00000007eff27c36 */ /* 0x000fc60008000000 */
[----:B------:R-:W-:Y:S04]  /*c9d0*/  LDGSTS.E [R241+0x2f00], desc[UR16][R44.64], P0 ;  /* 0x02f000002cf17fae */ /* 0x000fe80008121850 */
[----:B------:R-:W-:Y:S04]  /*c9e0*/  LDGSTS.E [R241+0x3300], desc[UR16][R60.64], P0 ;  /* 0x033000003cf17fae */ /* 0x000fe80008121850 */
[----:B------:R-:W-:Y:S04]  /*c9f0*/  LDGSTS.E [R241+0x3700], desc[UR16][R76.64], P0 ;  /* 0x037000004cf17fae */ /* 0x000fe80008121850 */
[----:B--2---:R-:W-:Y:S04]  /*ca00*/  LDGSTS.E [R241+0x3b00], desc[UR16][R92.64], P0 ;  /* 0x03b000005cf17fae */ /* 0x004fe80008121850 */
[----:B----4-:R-:W-:Y:S04]  /*ca10*/  LDGSTS.E [R241+0x3f00], desc[UR16][R108.64], P0 ;  /* 0x03f000006cf17fae */ /* 0x010fe80008121850 */
[----:B------:R-:W-:Y:S04]  /*ca20*/  LDGSTS.E [R242+0x380], desc[UR16][R168.64], P0 ;  /* 0x00380000a8f27fae */ /* 0x000fe80008121850 */
[----:B------:R1:W-:Y:S04]  /*ca30*/  LDGSTS.E [R242+0x780], desc[UR16][R122.64], P0 ;  /* 0x007800007af27fae */ /* 0x0003e80008121850 */
[----:B------:R-:W-:Y:S04]  /*ca40*/  LDGSTS.E [R242+0xb80], desc[UR16][R94.64], P0 ;  /* 0x00b800005ef27fae */ /* 0x000fe80008121850 */
[----:B------:R-:W2:Y:S04]  /*ca50*/  LDL.LU.64 R168, [R1+0x710] ;  /* 0x0007100001a87983 */ /* 0x000ea80000300a00 */
[----:B------:R-:W1:Y:S04]  /*ca60*/  LDL.LU.64 R122, [R1+0x708] ;  /* 0x00070800017a7983 */ /* 0x000e680000300a00 */
[----:B------:R-:W4:Y:S04]  /*ca70*/  LDL.LU.64 R94, [R1+0x700] ;  /* 0x00070000015e7983 */ /* 0x000f280000300a00 */
[----:B------:R-:W-:Y:S04]  /*ca80*/  LDGSTS.E [R242+0xf80], desc[UR16][R12.64], P0 ;  /* 0x00f800000cf27fae */ /* 0x000fe80008121850 */
[----:B------:R-:W-:Y:S04]  /*ca90*/  LDGSTS.E [R242+0x1380], desc[UR16][R156.64], P0 ;  /* 0x013800009cf27fae */ /* 0x000fe80008121850 */
[----:B---3--:R-:W-:Y:S04]  /*caa0*/  LDGSTS.E [R242+0x1780], desc[UR16][R10.64], P0 ;  /* 0x017800000af27fae */ /* 0x008fe80008121850 */
[----:B------:R-:W3:Y:S04]  /*cab0*/  LDL.LU.64 R12, [R1+0x6f8] ;  /* 0x0006f800010c7983 */ /* 0x000ee80000300a00 */
[----:B------:R-:W2:Y:S04]  /*cac0*/  LDL.LU.64 R156, [R1+0x6f0] ;  /* 0x0006f000019c7983 */ /* 0x000ea80000300a00 */
[----:B------:R-:W4:Y:S04]  /*cad0*/  LDL.LU.64 R10, [R1+0x6e8] ;  /* 0x0006e800010a7983 */ /* 0x000f280000300a00 */
[----:B----4-:R-:W-:Y:S04]  /*cae0*/  LDGSTS.E [R242+0x1b80], desc[UR16][R10.64], P0 ;  /* 0x01b800000af27fae */ /* 0x010fe80008121850 */
[----:B------:R-:W-:Y:S04]  /*caf0*/  LDGSTS.E [R242+0x1f80], desc[UR16][R2.64], P0 ;  /* 0x01f8000002f27fae */ /* 0x000fe80008121850 */
[----:B--2---:R-:W-:Y:S04]  /*cb00*/  LDGSTS.E [R242+0x2380], desc[UR16][R156.64], P0 ;  /* 0x023800009cf27fae */ /* 0x004fe80008121850 */
[----:B------:R-:W2:Y:S04]  /*cb10*/  LDL.LU.64 R10, [R1+0x6e0] ;  /* 0x0006e000010a7983 */ /* 0x000ea80000300a00 */
[----:B---3--:R-:W-:Y:S04]  /*cb20*/  LDGSTS.E [R242+0x2780], desc[UR16][R12.64], P0 ;  /* 0x027800000cf27fae */ /* 0x008fe80008121850 */
[----:B------:R-:W-:Y:S04]  /*cb30*/  LDGSTS.E [R242+0x2b80], desc[UR16][R30.64], P0 ;  /* 0x02b800001ef27fae */ /* 0x000fe80008121850 */
[----:B------:R-:W-:Y:S04]  /*cb40*/  LDGSTS.E [R242+0x2f80], desc[UR16][R46.64], P0 ;  /* 0x02f800002ef27fae */ /* 0x000fe80008121850 */
[----:B------:R-:W-:Y:S04]  /*cb50*/  LDGSTS.E [R242+0x3380], desc[UR16][R62.64], P0 ;  /* 0x033800003ef27fae */ /* 0x000fe80008121850 */
[----:B------:R-:W-:Y:S04]  /*cb60*/  LDGSTS.E [R242+0x3780], desc[UR16][R78.64], P0 ;  /* 0x037800004ef27fae */ /* 0x000fe80008121850 */
[----:B------:R-:W-:Y:S01]  /*cb70*/  LDGSTS.E [R242+0x3b80], desc[UR16][R94.64], P0 ;  /* 0x03b800005ef27fae */ /* 0x000fe20008121850 */
[----:B------:R-:W-:Y:S01]  /*cb80*/  IMAD.SHL.U32 R152, R152, 0x80, RZ ;  /* 0x0000008098987824 */ /* 0x000fe200078e00ff */
[----:B------:R-:W-:-:S03]  /*cb90*/  SEL R251, R251, RZ, P1 ;  /* 0x000000fffbfb7207 */ /* 0x000fc60000800000 */
[----:B-1----:R-:W-:-:S04]  /*cba0*/  IMAD.WIDE R122, R152, 0x4, R122 ;  /* 0x00000004987a7825 */ /* 0x002fc800078e027a */
[----:B------:R-:W-:Y:S01]  /*cbb0*/  IMAD.WIDE R168, R152, 0x4, R168 ;  /* 0x0000000498a87825 */ /* 0x000fe200078e02a8 */
[----:B--2---:R-:W-:Y:S04]  /*cbc0*/  LDGSTS.E [R242+0x3f80], desc[UR16][R10.64], P0 ;  /* 0x03f800000af27fae */ /* 0x004fe80008121850 */
[----:B------:R-:W0:Y:S01]  /*cbd0*/  LDGDEPBAR ;  /* 0x00000000000079af */ /* 0x000e220000000000 */
[----:B------:R-:W-:Y:S01]  /*cbe0*/  BAR.SYNC.DEFER_BLOCKING 0x0 ;  /* 0x0000000000007b1d */ /* 0x000fe20000010000 */
[----:B------:R-:W-:Y:S02]  /*cbf0*/  ISETP.NE.U32.AND P0, PT, R251, RZ, PT ;  /* 0x000000fffb00720c */ /* 0x000fe40003f05070 */
[----:B------:R-:W-:-:S03]  /*cc00*/  SEL R251, R252, RZ, P1 ;  /* 0x000000fffcfb7207 */ /* 0x000fc60000800000 */
[----:B------:R-:W-:Y:S01]  /*cc10*/  @!PT LDS RZ, [RZ] ;  /* 0x00000000fffff984 */ /* 0x000fe20000000800 */
[----:B------:R-:W-:Y:S01]  /*cc20*/  @!PT LDS RZ, [RZ] ;  /* 0x00000000fffff984 */ /* 0x000fe20000000800 */
[----:B------:R-:W-:Y:S01]  /*cc30*/  @!PT LDS RZ, [RZ] ;  /* 0x00000000fffff984 */ /* 0x000fe20000000800 */
[----:B------:R-:W-:Y:S01]  /*cc40*/  LDGSTS.E [R244+0x38000], desc[UR16][R122.64], P3 ;  /* 0x380000007af47fae */ /* 0x000fe20009921850 */
[----:B------:R-:W-:Y:S02]  /*cc50*/  ISETP.NE.U32.AND P3, PT, R251, RZ, PT ;  /* 0x000000fffb00720c */ /* 0x000fe40003f65070 */
[----:B------:R-:W-:Y:S01]  /*cc60*/  SEL R251, R238, RZ, P1 ;  /* 0x000000ffeefb7207 */ /* 0x000fe20000800000 */
[----:B------:R-:W-:Y:S01]  /*cc70*/  IMAD.WIDE R238, R152, 0x4, R120 ;  /* 0x0000000498ee7825 */ /* 0x000fe200078e0278 */
[----:B------:R-:W-:Y:S01]  /*cc80*/  SEL R120, R237, RZ, P1 ;  /* 0x000000ffed787207 */ /* 0x000fe20000800000 */
[----:B------:R-:W-:Y:S04]  /*cc90*/  LDGSTS.E [R244+0x38008], desc[UR16][R168.64], P5 ;  /* 0x38008000a8f47fae */ /* 0x000fe8000a921850 */
[----:B------:R-:W2:Y:S04]  /*cca0*/  LDL.LU R237, [R1+0x6d8] ;  /* 0x0006d80001ed7983 */ /* 0x000ea80000300800 */
[----:B------:R1:W-:Y:S04]  /*ccb0*/  STL.64 [R1+0x278], R238 ;  /* 0x000278ee01007387 */ /* 0x0003e80000100a00 */
[----:B------:R3:W-:Y:S04]  /*ccc0*/  LDGSTS.E [R244+0x3a000], desc[UR16][R238.64], P4 ;  /* 0x3a000000eef47fae */ /* 0x0007e8000a121850 */
[----:B-1----:R-:W3:Y:S01]  /*ccd0*/  LDL.LU.64 R238, [R1+0x6d0] ;  /* 0x0006d00001ee7983 */ /* 0x002ee20000300a00 */
[----:B------:R-:W-:-:S02]  /*cce0*/  ISETP.NE.U32.AND P4, PT, R120, RZ, PT ;  /* 0x000000ff7800720c */ /* 0x000fc40003f85070 */
[----:B------:R-:W-:Y:S02]  /*ccf0*/  SEL R120, R233, RZ, P1 ;  /* 0x000000ffe9787207 */ /* 0x000fe40000800000 */
[----:B------:R-:W4:Y:S01]  /*cd00*/  LDL.LU R233, [R1+0x6cc] ;  /* 0x0006cc0001e97983 */ /* 0x000f220000300800 */
[----:B------:R-:W-:Y:S01]  /*cd10*/  ISETP.NE.U32.AND P5, PT, R251, RZ, PT ;  /* 0x000000fffb00720c */ /* 0x000fe20003fa5070 */
[----:B------:R-:W-:-:S04]  /*cd20*/  IMAD.WIDE R234, R152, 0x4, R234 ;  /* 0x0000000498ea7825 */ /* 0x000fc800078e02ea */
[----:B--2---:R-:W-:-:S04]  /*cd30*/  IMAD.WIDE R236, R152, 0x4, R236 ;  /* 0x0000000498ec7825 */ /* 0x004fc800078e02ec */
[----:B---3--:R-:W-:-:S05]  /*cd40*/  IMAD.WIDE R238, R152, 0x4, R238 ;  /* 0x0000000498ee7825 */ /* 0x008fca00078e02ee */
[----:B------:R1:W-:Y:S01]  /*cd50*/  LDGSTS.E [R244+0x3a008], desc[UR16][R238.64], P6 ;  /* 0x3a008000eef47fae */ /* 0x0003e2000b121850 */
[----:B------:R-:W-:Y:S02]  /*cd60*/  ISETP.NE.U32.AND P6, PT, R120, RZ, PT ;  /* 0x000000ff7800720c */ /* 0x000fe40003fc5070 */
[----:B------:R-:W-:Y:S01]  /*cd70*/  SEL R120, R231, RZ, P1 ;  /* 0x000000ffe7787207 */ /* 0x000fe20000800000 */
[----:B------:R1:W-:Y:S04]  /*cd80*/  STL.64 [R1+0x280], R238 ;  /* 0x000280ee01007387 */ /* 0x0003e80000100a00 */
[----:B------:R-:W2:Y:S04]  /*cd90*/  LDL.LU R231, [R1+0x6c8] ;  /* 0x0006c80001e77983 */ /* 0x000ea80000300800 */
[----:B------:R-:W-:Y:S01]  /*cda0*/  LDGSTS.E [R244+0x3c000], desc[UR16][R236.64], P0 ;  /* 0x3c000000ecf47fae */ /* 0x000fe20008121850 */
[----:B------:R-:W-:-:S02]  /*cdb0*/  ISETP.NE.U32.AND P0, PT, R120, RZ, PT ;  /* 0x000000ff7800720c */ /* 0x000fc40003f05070 */
[----:B------:R-:W-:Y:S01]  /*cdc0*/  SEL R120, R229, RZ, P1 ;  /* 0x000000ffe5787207 */ /* 0x000fe20000800000 */
[----:B------:R-:W-:Y:S04]  /*cdd0*/  STL.64 [R1+0x2d8], R236 ;  /* 0x0002d8ec01007387 */ /* 0x000fe80000100a00 */
[----:B------:R-:W3:Y:S01]  /*cde0*/  LDL.LU R229, [R1+0x6c4] ;  /* 0x0006c40001e57983 */ /* 0x000ee20000300800 */
[----:B----4-:R-:W-:-:S03]  /*cdf0*/  IMAD.WIDE R232, R152, 0x4, R232 ;  /* 0x0000000498e87825 */ /* 0x010fc600078e02e8 */
[----:B------:R-:W-:Y:S01]  /*ce00*/  LDGSTS.E [R244+0x3c008], desc[UR16][R234.64], P3 ;  /* 0x3c008000eaf47fae */ /* 0x000fe20009921850 */
[----:B------:R-:W-:Y:S02]  /*ce10*/  ISETP.NE.U32.AND P3, PT, R120, RZ, PT ;  /* 0x000000ff7800720c */ /* 0x000fe40003f65070 */
[----:B------:R-:W-:Y:S01]  /*ce20*/  SEL R120, R227, RZ, P1 ;  /* 0x000000ffe3787207 */ /* 0x000fe20000800000 */
[----:B------:R-:W-:Y:S04]  /*ce30*/  STL.64 [R1+0x2e8], R234 ;  /* 0x0002e8ea01007387 */ /* 0x000fe80000100a00 */
[----:B------:R-:W4:Y:S04]  /*ce40*/  LDL.LU R227, [R1+0x6c0] ;  /* 0x0006c00001e37983 */ /* 0x000f280000300800 */
[----:B------:R-:W-:Y:S01]  /*ce50*/  LDGSTS.E [R244+0x3e000], desc[UR16][R232.64], P5 ;  /* 0x3e000000e8f47fae */ /* 0x000fe2000a921850 */
[----:B------:R-:W-:-:S02]  /*ce60*/  ISETP.NE.U32.AND P5, PT, R120, RZ, PT ;  /* 0x000000ff7800720c */ /* 0x000fc40003fa5070 */
[----:B------:R-:W-:Y:S01]  /*ce70*/  SEL R120, R225, RZ, P1 ;  /* 0x000000ffe1787207 */ /* 0x000fe20000800000 */
[----:B------:R-:W-:Y:S04]  /*ce80*/  STL.64 [R1+0x348], R232 ;  /* 0x000348e801007387 */ /* 0x000fe80000100a00 */
[----:B------:R-:W4:Y:S01]  /*ce90*/  LDL.LU R225, [R1+0x6bc] ;  /* 0x0006bc0001e17983 */ /* 0x000f220000300800 */
[----:B--2---:R-:W-:-:S05]  /*cea0*/  IMAD.WIDE R230, R152, 0x4, R230 ;  /* 0x0000000498e67825 */ /* 0x004fca00078e02e6 */
[----:B------:R-:W-:Y:S01]  /*ceb0*/  LDGSTS.E [R244+0x3e008], desc[UR16][R230.64], P4 ;  /* 0x3e008000e6f47fae */ /* 0x000fe2000a121850 */
[----:B------:R-:W-:Y:S02]  /*cec0*/  ISETP.NE.U32.AND P4, PT, R120, RZ, PT ;  /* 0x000000ff7800720c */ /* 0x000fe40003f85070 */
[----:B------:R-:W-:Y:S01]  /*ced0*/  SEL R120, R223, RZ, P1 ;  /* 0x000000ffdf787207 */ /* 0x000fe20000800000 */
[----:B---3--:R-:W-:Y:S01]  /*cee0*/  IMAD.WIDE R228, R152, 0x4, R228 ;  /* 0x0000000498e47825 */ /* 0x008fe200078e02e4 */
[----:B------:R-:W-:Y:S04]  /*cef0*/  STL.64 [R1+0x350], R230 ;  /* 0x000350e601007387 */ /* 0x000fe80000100a00 */
[----:B------:R-:W1:Y:S04]  /*cf00*/  LDL.LU R223, [R1+0x6b8] ;  /* 0x0006b80001df7983 */ /* 0x000e680000300800 */
[----:B------:R-:W-:Y:S01]  /*cf10*/  LDGSTS.E [R245+0x38000], desc[UR16][R228.64], P6 ;  /* 0x38000000e4f57fae */ /* 0x000fe2000b121850 */
[----:B------:R-:W-:Y:S01]  /*cf20*/  ISETP.NE.U32.AND P6, PT, R120, RZ, PT ;  /* 0x000000ff7800720c */ /* 0x000fe20003fc5070 */
[----:B----4-:R-:W-:Y:S01]  /*cf30*/  IMAD.WIDE R226, R152, 0x4, R226 ;  /* 0x0000000498e27825 */ /* 0x010fe200078e02e2 */
[----:B------:R-:W-:-:S02]  /*cf40*/  SEL R120, R221, RZ, P1 ;  /* 0x000000ffdd787207 */ /* 0x000fc40000800000 */
[----:B------:R-:W2:Y:S04]  /*cf50*/  LDL.LU R221, [R1+0x6b4] ;  /* 0x0006b40001dd7983 */ /* 0x000ea80000300800 */
[----:B------:R-:W-:Y:S01]  /*cf60*/  LDGSTS.E [R245+0x38008], desc[UR16][R226.64], P0 ;  /* 0x38008000e2f57fae */ /* 0x000fe20008121850 */
[----:B------:R-:W-:Y:S01]  /*cf70*/  ISETP.NE.U32.AND P0, PT, R120, RZ, PT ;  /* 0x000000ff7800720c */ /* 0x000fe20003f05070 */
[----:B------:R-:W-:Y:S01]  /*cf80*/  IMAD.WIDE R120, R152, 0x4, R224 ;  /* 0x0000000498787825 */ /* 0x000fe200078e02e0 */
[----:B------:R-:W-:Y:S02]  /*cf90*/  SEL R224, R219, RZ, P1 ;  /* 0x000000ffdbe07207 */ /* 0x000fe40000800000 */
[----:B------:R-:W3:Y:S04]  /*cfa0*/  LDL.LU R219, [R1+0x6b0] ;  /* 0x0006b00001db7983 */ /* 0x000ee80000300800 */
[----:B------:R-:W-:Y:S01]  /*cfb0*/  LDGSTS.E [R245+0x3a000], desc[UR16][R120.64], P3 ;  /* 0x3a00000078f57fae */ /* 0x000fe20009921850 */
[----:B------:R-:W-:Y:S01]  /*cfc0*/  ISETP.NE.U32.AND P3, PT, R224, RZ, PT ;  /* 0x000000ffe000720c */ /* 0x000fe20003f65070 */
[----:B-1----:R-:W-:Y:S01]  /*cfd0*/  IMAD.WIDE R238, R152, 0x4, R222 ;  /* 0x0000000498ee7825 */ /* 0x002fe200078e02de */
[----:B------:R-:W-:-:S02]  /*cfe0*/  SEL R222, R217, RZ, P1 ;  /* 0x000000ffd9de7207 */ /* 0x000fc40000800000 */
[----:B------:R-:W4:Y:S04]  /*cff0*/  LDL.LU R217, [R1+0x6ac] ;  /* 0x0006ac0001d97983 */ /* 0x000f280000300800 */
[----:B------:R-:W-:Y:S01]  /*d000*/  LDGSTS.E [R245+0x3a008], desc[UR16][R238.64], P5 ;  /* 0x3a008000eef57fae */ /* 0x000fe2000a921850 */
[----:B--2---:R-:W-:Y:S01]  /*d010*/  IMAD.WIDE R224, R152, 0x4, R220 ;  /* 0x0000000498e07825 */ /* 0x004fe200078e02dc */
[----:B------:R-:W-:Y:S02]  /*d020*/  SEL R220, R215, RZ, P1 ;  /* 0x000000ffd7dc7207 */ /* 0x000fe40000800000 */
[----:B------:R-:W2:Y:S01]  /*d030*/  LDL.LU R215, [R1+0x6a8] ;  /* 0x0006a80001d77983 */ /* 0x000ea20000300800 */
[----:B------:R-:W-:-:S03]  /*d040*/  ISETP.NE.U32.AND P5, PT, R222, RZ, PT ;  /* 0x000000ffde00720c */ /* 0x000fc60003fa5070 */
[----:B------:R-:W-:Y:S04]  /*d050*/  STL.64 [R1+0x2c0], R224 ;  /* 0x0002c0e001007387 */ /* 0x000fe80000100a00 */
[----:B------:R-:W-:Y:S01]  /*d060*/  LDGSTS.E [R245+0x3c000], desc[UR16][R224.64], P4 ;  /* 0x3c000000e0f57fae */ /* 0x000fe2000a121850 */
[----:B---3--:R-:W-:Y:S01]  /*d070*/  IMAD.WIDE R222, R152, 0x4, R218 ;  /* 0x0000000498de7825 */ /* 0x008fe200078e02da */
[----:B------:R-:W-:Y:S02]  /*d080*/  SEL R218, R213, RZ, P1 ;  /* 0x000000ffd5da7207 */ /* 0x000fe40000800000 */
[----:B------:R-:W3:Y:S01]  /*d090*/  LDL.LU R213, [R1+0x6a4] ;  /* 0x0006a40001d57983 */ /* 0x000ee20000300800 */
[----:B------:R-:W-:-:S03]  /*d0a0*/  ISETP.NE.U32.AND P4, PT, R220, RZ, PT ;  /* 0x000000ffdc00720c */ /* 0x000fc60003f85070 */
[----:B------:R-:W-:Y:S04]  /*d0b0*/  STL.64 [R1+0x2c8], R222 ;  /* 0x0002c8de01007387 */ /* 0x000fe80000100a00 */
[----:B------:R-:W-:Y:S01]  /*d0c0*/  LDGSTS.E [R245+0x3c008], desc[UR16][R222.64], P6 ;  /* 0x3c008000def57fae */ /* 0x000fe2000b121850 */
[----:B------:R-:W-:Y:S01]  /*d0d0*/  ISETP.NE.U32.AND P6, PT, R218, RZ, PT ;  /* 0x000000ffda00720c */ /* 0x000fe20003fc5070 */
[C---:B----4-:R-:W-:Y:S01]  /*d0e0*/  IMAD.WIDE R220, R152.reuse, 0x4, R216 ;  /* 0x0000000498dc7825 */ /* 0x050fe200078e02d8 */
[----:B------:R-:W-:Y:S02]  /*d0f0*/  SEL R216, R211, RZ, P1 ;  /* 0x000000ffd3d87207 */ /* 0x000fe40000800000 */
[----:B------:R-:W4:Y:S04]  /*d100*/  LDL.LU R211, [R1+0x6a0] ;  /* 0x0006a00001d37983 */ /* 0x000f280000300800 */
[----:B------:R-:W-:Y:S01]  /*d110*/  STL.64 [R1+0x330], R220 ;  /* 0x000330dc01007387 */ /* 0x000fe20000100a00 */
[----:B--2---:R-:W-:Y:S01]  /*d120*/  IMAD.WIDE R218, R152, 0x4, R214 ;  /* 0x0000000498da7825 */ /* 0x004fe200078e02d6 */
[----:B------:R-:W-:-:S02]  /*d130*/  SEL R214, R209, RZ, P1 ;  /* 0x000000ffd1d67207 */ /* 0x000fc40000800000 */
[----:B------:R-:W-:Y:S04]  /*d140*/  LDGSTS.E [R245+0x3e000], desc[UR16][R220.64], P0 ;  /* 0x3e000000dcf57fae */ /* 0x000fe80008121850 */
[----:B------:R-:W2:Y:S04]  /*d150*/  LDL.LU R209, [R1+0x69c] ;  /* 0x00069c0001d17983 */ /* 0x000ea80000300800 */
[----:B------:R-:W-:Y:S01]  /*d160*/  LDGSTS.E [R245+0x3e008], desc[UR16][R218.64], P3 ;  /* 0x3e008000daf57fae */ /* 0x000fe20009921850 */
[----:B------:R-:W-:Y:S01]  /*d170*/  ISETP.NE.U32.AND P3, PT, R214, RZ, PT ;  /* 0x000000ffd600720c */ /* 0x000fe20003f65070 */
[----:B---3--:R-:W-:Y:S01]  /*d180*/  IMAD.WIDE R212, R152, 0x4, R212 ;  /* 0x0000000498d47825 */ /* 0x008fe200078e02d4 */
[----:B------:R-:W-:Y:S01]  /*d190*/  SEL R214, R207, RZ, P1 ;  /* 0x000000ffcfd67207 */ /* 0x000fe20000800000 */
[----:B------:R-:W-:Y:S04]  /*d1a0*/  STL.64 [R1+0x338], R218 ;  /* 0x000338da01007387 */ /* 0x000fe80000100a00 */
[----:B------:R-:W-:Y:S01]  /*d1b0*/  LDGSTS.E [R246+0x38000], desc[UR16][R212.64], P5 ;  /* 0x38000000d4f67fae */ /* 0x000fe2000a921850 */
[----:B------:R-:W-:-:S02]  /*d1c0*/  ISETP.NE.U32.AND P5, PT, R214, RZ, PT ;  /* 0x000000ffd600720c */ /* 0x000fc40003fa5070 */
[----:B------:R-:W-:Y:S01]  /*d1d0*/  SEL R214, R205, RZ, P1 ;  /* 0x000000ffcdd67207 */ /* 0x000fe20000800000 */
[----:B------:R-:W3:Y:S04]  /*d1e0*/  LDL.LU R207, [R1+0x698] ;  /* 0x0006980001cf7983 */ /* 0x000ee80000300800 */
[----:B------:R-:W3:Y:S01]  /*d1f0*/  LDL.LU R205, [R1+0x694] ;  /* 0x0006940001cd7983 */ /* 0x000ee20000300800 */
[----:B------:R-:W-:Y:S01]  /*d200*/  ISETP.NE.U32.AND P0, PT, R216, RZ, PT ;  /* 0x000000ffd800720c */ /* 0x000fe20003f05070 */
[----:B----4-:R-:W-:-:S05]  /*d210*/  IMAD.WIDE R210, R152, 0x4, R210 ;  /* 0x0000000498d27825 */ /* 0x010fca00078e02d2 */
[----:B------:R-:W-:Y:S01]  /*d220*/  LDGSTS.E [R246+0x38008], desc[UR16][R210.64], P4 ;  /* 0x38008000d2f67fae */ /* 0x000fe2000a121850 */
[----:B------:R-:W-:Y:S02]  /*d230*/  ISETP.NE.U32.AND P4, PT, R214, RZ, PT ;  /* 0x000000ffd600720c */ /* 0x000fe40003f85070 */
[----:B------:R-:W-:Y:S02]  /*d240*/  SEL R214, R203, RZ, P1 ;  /* 0x000000ffcbd67207 */ /* 0x000fe40000800000 */
[----:B------:R-:W4:Y:S01]  /*d250*/  LDL.LU R203, [R1+0x690] ;  /* 0x0006900001cb7983 */ /* 0x000f220000300800 */
[----:B--2---:R-:W-:-:S05]  /*d260*/  IMAD.WIDE R208, R152, 0x4, R208 ;  /* 0x0000000498d07825 */ /* 0x004fca00078e02d0 */
[----:B------:R-:W-:Y:S01]  /*d270*/  LDGSTS.E [R246+0x3a000], desc[UR16][R208.64], P6 ;  /* 0x3a000000d0f67fae */ /* 0x000fe2000b121850 */
[----:B------:R-:W-:Y:S02]  /*d280*/  ISETP.NE.U32.AND P6, PT, R214, RZ, PT ;  /* 0x000000ffd600720c */ /* 0x000fe40003fc5070 */
[----:B------:R-:W-:Y:S02]  /*d290*/  SEL R214, R201, RZ, P1 ;  /* 0x000000ffc9d67207 */ /* 0x000fe40000800000 */
[----:B------:R-:W2:Y:S01]  /*d2a0*/  LDL.LU R201, [R1+0x68c] ;  /* 0x00068c0001c97983 */ /* 0x000ea20000300800 */
[C---:B---3--:R-:W-:Y:S01]  /*d2b0*/  IMAD.WIDE R216, R152.reuse, 0x4, R204 ;  /* 0x0000000498d87825 */ /* 0x048fe200078e02cc */
[----:B------:R-:W-:Y:S02]  /*d2c0*/  SEL R204, R199, RZ, P1 ;  /* 0x000000ffc7cc7207 */ /* 0x000fe40000800000 */
[----:B------:R-:W3:Y:S01]  /*d2d0*/  LDL.LU R199, [R1+0x688] ;  /* 0x0006880001c77983 */ /* 0x000ee20000300800 */
[----:B------:R-:W-:-:S05]  /*d2e0*/  IMAD.WIDE R206, R152, 0x4, R206 ;  /* 0x0000000498ce7825 */ /* 0x000fca00078e02ce */
[----:B------:R-:W-:Y:S01]  /*d2f0*/  LDGSTS.E [R246+0x3a008], desc[UR16][R206.64], P0 ;  /* 0x3a008000cef67fae */ /* 0x000fe20008121850 */
[----:B------:R-:W-:-:S03]  /*d300*/  ISETP.NE.U32.AND P0, PT, R214, RZ, PT ;  /* 0x000000ffd600720c */ /* 0x000fc60003f05070 */
[----:B------:R-:W-:Y:S01]  /*d310*/  LDGSTS.E [R246+0x3c000], desc[UR16][R216.64], P3 ;  /* 0x3c000000d8f67fae */ /* 0x000fe20009921850 */
[----:B------:R-:W-:-:S03]  /*d320*/  ISETP.NE.U32.AND P3, PT, R204, RZ, PT ;  /* 0x000000ffcc00720c */ /* 0x000fc60003f65070 */
[----:B------:R-:W-:Y:S01]  /*d330*/  STL.64 [R1+0x2a0], R216 ;  /* 0x0002a0d801007387 */ /* 0x000fe20000100a00 */
[C---:B----4-:R-:W-:Y:S01]  /*d340*/  IMAD.WIDE R214, R152.reuse, 0x4, R202 ;  /* 0x0000000498d67825 */ /* 0x050fe200078e02ca */
[----:B------:R-:W-:Y:S02]  /*d350*/  SEL R202, R197, RZ, P1 ;  /* 0x000000ffc5ca7207 */ /* 0x000fe40000800000 */
[----:B------:R-:W4:Y:S04]  /*d360*/  LDL.LU R197, [R1+0x684] ;  /* 0x0006840001c57983 */ /* 0x000f280000300800 */
[----:B------:R-:W-:Y:S04]  /*d370*/  STL.64 [R1+0x2a8], R214 ;  /* 0x0002a8d601007387 */ /* 0x000fe80000100a00 */
[----:B------:R-:W-:Y:S01]  /*d380*/  LDGSTS.E [R246+0x3c008], desc[UR16][R214.64], P5 ;  /* 0x3c008000d6f67fae */ /* 0x000fe2000a921850 */
[----:B--2---:R-:W-:Y:S01]  /*d390*/  IMAD.WIDE R204, R152, 0x4, R200 ;  /* 0x0000000498cc7825 */ /* 0x004fe200078e02c8 */
[----:B------:R-:W-:-:S02]  /*d3a0*/  SEL R200, R195, RZ, P1 ;  /* 0x000000ffc3c87207 */ /* 0x000fc40000800000 */
[----:B------:R-:W2:Y:S01]  /*d3b0*/  LDL.LU R195, [R1+0x680] ;  /* 0x0006800001c37983 */ /* 0x000ea20000300800 */
[----:B------:R-:W-:-:S03]  /*d3c0*/  ISETP.NE.U32.AND P5, PT, R202, RZ, PT ;  /* 0x000000ffca00720c */ /* 0x000fc60003fa5070 */
[----:B------:R1:W-:Y:S04]  /*d3d0*/  STL.64 [R1+0x320], R204 ;  /* 0x000320cc01007387 */ /* 0x0003e80000100a00 */
[----:B------:R1:W-:Y:S01]  /*d3e0*/  LDGSTS.E [R246+0x3e000], desc[UR16][R204.64], P4 ;  /* 0x3e000000ccf67fae */ /* 0x0003e2000a121850 */
[----:B---3--:R-:W-:Y:S01]  /*d3f0*/  IMAD.WIDE R202, R152, 0x4, R198 ;  /* 0x0000000498ca7825 */ /* 0x008fe200078e02c6 */
[----:B------:R-:W-:Y:S02]  /*d400*/  SEL R198, R193, RZ, P1 ;  /* 0x000000ffc1c67207 */ /* 0x000fe40000800000 */
[----:B------:R-:W3:Y:S01]  /*d410*/  LDL.LU R193, [R1+0x67c] ;  /* 0x00067c0001c17983 */ /* 0x000ee20000300800 */
[----:B------:R-:W-:-:S03]  /*d420*/  SEL R199, R191, RZ, P1 ;  /* 0x000000ffbfc77207 */ /* 0x000fc60000800000 */
[----:B------:R-:W-:Y:S01]  /*d430*/  LDGSTS.E [R246+0x3e008], desc[UR16][R202.64], P6 ;  /* 0x3e008000caf67fae */ /* 0x000fe2000b121850 */
[----:B------:R-:W-:Y:S02]  /*d440*/  ISETP.NE.U32.AND P6, PT, R198, RZ, PT ;  /* 0x000000ffc600720c */ /* 0x000fe40003fc5070 */
[----:B------:R-:W-:Y:S01]  /*d450*/  SEL R198, R125, RZ, P1 ;  /* 0x000000ff7dc67207 */ /* 0x000fe20000800000 */
[----:B------:R-:W-:Y:S04]  /*d460*/  STL.64 [R1+0x328], R202 ;  /* 0x000328ca01007387 */ /* 0x000fe80000100a00 */
[----:B------:R-:W3:Y:S04]  /*d470*/  LDL.LU R191, [R1+0x678] ;  /* 0x0006780001bf7983 */ /* 0x000ee80000300800 */
[----:B------:R-:W3:Y:S01]  /*d480*/  LDL.LU R125, [R1+0x674] ;  /* 0x00067400017d7983 */ /* 0x000ee20000300800 */
[----:B------:R-:W-:Y:S01]  /*d490*/  ISETP.NE.U32.AND P4, PT, R200, RZ, PT ;  /* 0x000000ffc800720c */ /* 0x000fe20003f85070 */
[----:B----4-:R-:W-:-:S05]  /*d4a0*/  IMAD.WIDE R196, R152, 0x4, R196 ;  /* 0x0000000498c47825 */ /* 0x010fca00078e02c4 */
[----:B------:R-:W-:Y:S01]  /*d4b0*/  LDGSTS.E [R247+0x38000], desc[UR16][R196.64], P0 ;  /* 0x38000000c4f77fae */ /* 0x000fe20008121850 */
[----:B------:R-:W-:Y:S01]  /*d4c0*/  ISETP.NE.U32.AND P0, PT, R199, RZ, PT ;  /* 0x000000ffc700720c */ /* 0x000fe20003f05070 */
[----:B--2---:R-:W-:Y:S01]  /*d4d0*/  IMAD.WIDE R194, R152, 0x4, R194 ;  /* 0x0000000498c27825 */ /* 0x004fe200078e02c2 */
[----:B------:R-:W-:-:S04]  /*d4e0*/  SEL R199, R189, RZ, P1 ;  /* 0x000000ffbdc77207 */ /* 0x000fc80000800000 */
[----:B------:R-:W-:Y:S01]  /*d4f0*/  LDGSTS.E [R247+0x38008], desc[UR16][R194.64], P3 ;  /* 0x38008000c2f77fae */ /* 0x000fe20009921850 */
[----:B------:R-:W-:Y:S02]  /*d500*/  ISETP.NE.U32.AND P3, PT, R198, RZ, PT ;  /* 0x000000ffc600720c */ /* 0x000fe40003f65070 */
[----:B------:R-:W-:Y:S02]  /*d510*/  SEL R198, R188, RZ, P1 ;  /* 0x000000ffbcc67207 */ /* 0x000fe40000800000 */
[----:B------:R-:W2:Y:S04]  /*d520*/  LDL.LU R188, [R1+0x670] ;  /* 0x0006700001bc7983 */ /* 0x000ea80000300800 */
[----:B------:R-:W2:Y:S01]  /*d530*/  LDL.LU R189, [R1+0x66c] ;  /* 0x00066c0001bd7983 */ /* 0x000ea20000300800 */
[----:B---3--:R-:W-:Y:S01]  /*d540*/  IMAD.WIDE R200, R152, 0x4, R124 ;  /* 0x0000000498c87825 */ /* 0x008fe200078e027c */
[----:B------:R-:W-:-:S02]  /*d550*/  SEL R124, R187, RZ, P1 ;  /* 0x000000ffbb7c7207 */ /* 0x000fc40000800000 */
[----:B------:R-:W3:Y:S01]  /*d560*/  LDL.LU R187, [R1+0x668] ;  /* 0x0006680001bb7983 */ /* 0x000ee20000300800 */
[----:B------:R-:W-:-:S04]  /*d570*/  IMAD.WIDE R192, R152, 0x4, R192 ;  /* 0x0000000498c07825 */ /* 0x000fc800078e02c0 */
[----:B------:R-:W-:Y:S01]  /*d580*/  IMAD.WIDE R190, R152, 0x4, R190 ;  /* 0x0000000498be7825 */ /* 0x000fe200078e02be */
[----:B------:R-:W-:Y:S01]  /*d590*/  LDGSTS.E [R247+0x3a000], desc[UR16][R192.64], P5 ;  /* 0x3a000000c0f77fae */ /* 0x000fe2000a921850 */
[----:B------:R-:W-:-:S03]  /*d5a0*/  SEL R125, R128, RZ, P1 ;  /* 0x000000ff807d7207 */ /* 0x000fc60000800000 */
[----:B------:R-:W-:Y:S04]  /*d5b0*/  LDGSTS.E [R247+0x3a008], desc[UR16][R190.64], P4 ;  /* 0x3a008000bef77fae */ /* 0x000fe8000a121850 */
[----:B------:R-:W-:Y:S01]  /*d5c0*/  LDGSTS.E [R247+0x3c000], desc[UR16][R200.64], P6 ;  /* 0x3c000000c8f77fae */ /* 0x000fe2000b121850 */
[----:B------:R-:W-:Y:S02]  /*d5d0*/  ISETP.NE.U32.AND P6, PT, R124, RZ, PT ;  /* 0x000000ff7c00720c */ /* 0x000fe40003fc5070 */
[----:B------:R-:W-:Y:S01]  /*d5e0*/  SEL R124, R129, RZ, P1 ;  /* 0x000000ff817c7207 */ /* 0x000fe20000800000 */
[----:B------:R-:W-:Y:S04]  /*d5f0*/  STL.64 [R1+0x290], R200 ;  /* 0x000290c801007387 */ /* 0x000fe80000100a00 */
[----:B------:R-:W4:Y:S04]  /*d600*/  LDL.LU R128, [R1+0x664] ;  /* 0x0006640001807983 */ /* 0x000f280000300800 */
[----:B------:R-:W4:Y:S01]  /*d610*/  LDL.LU R129, [R1+0x660] ;  /* 0x0006600001817983 */ /* 0x000f220000300800 */
[----:B------:R-:W-:-:S02]  /*d620*/  ISETP.NE.U32.AND P5, PT, R198, RZ, PT ;  /* 0x000000ffc600720c */ /* 0x000fc40003fa5070 */
[----:B------:R-:W-:Y:S01]  /*d630*/  ISETP.NE.U32.AND P4, PT, R199, RZ, PT ;  /* 0x000000ffc700720c */ /* 0x000fe20003f85070 */
[----:B--2---:R-:W-:-:S04]  /*d640*/  IMAD.WIDE R198, R152, 0x4, R188 ;  /* 0x0000000498c67825 */ /* 0x004fc800078e02bc */
[----:B------:R-:W-:Y:S01]  /*d650*/  IMAD.WIDE R188, R152, 0x4, R126 ;  /* 0x0000000498bc7825 */ /* 0x000fe200078e027e */
[----:B------:R-:W-:Y:S04]  /*d660*/  LDGSTS.E [R247+0x3c008], desc[UR16][R198.64], P0 ;  /* 0x3c008000c6f77fae */ /* 0x000fe80008121850 */
[----:B------:R-:W-:Y:S04]  /*d670*/  STL.64 [R1+0x298], R198 ;  /* 0x000298c601007387 */ /* 0x000fe80000100a00 */
[----:B------:R-:W-:Y:S01]  /*d680*/  LDGSTS.E [R247+0x3e000], desc[UR16][R188.64], P3 ;  /* 0x3e000000bcf77fae */ /* 0x000fe20009921850 */
[----:B------:R-:W-:Y:S01]  /*d690*/  ISETP.NE.U32.AND P3, PT, R124, RZ, PT ;  /* 0x000000ff7c00720c */ /* 0x000fe20003f65070 */
[----:B---3--:R-:W-:-:S02]  /*d6a0*/  IMAD.WIDE R126, R152, 0x4, R186 ;  /* 0x00000004987e7825 */ /* 0x008fc400078e02ba */
[----:B------:R-:W-:Y:S01]  /*d6b0*/  STL.64 [R1+0x310], R188 ;  /* 0x000310bc01007387 */ /* 0x000fe20000100a00 */
[----:B------:R-:W-:-:S03]  /*d6c0*/  SEL R124, R183, RZ, P1 ;  /* 0x000000ffb77c7207 */ /* 0x000fc60000800000 */
[----:B------:R2:W-:Y:S04]  /*d6d0*/  STL.64 [R1+0x318], R126 ;  /* 0x0003187e01007387 */ /* 0x0005e80000100a00 */
[----:B------:R-:W3:Y:S01]  /*d6e0*/  LDL.LU R183, [R1+0x65c] ;  /* 0x00065c0001b77983 */ /* 0x000ee20000300800 */
[----:B------:R-:W-:Y:S01]  /*d6f0*/  IMAD.WIDE R184, R152, 0x4, R184 ;  /* 0x0000000498b87825 */ /* 0x000fe200078e02b8 */
[----:B------:R-:W-:Y:S02]  /*d700*/  ISETP.NE.U32.AND P0, PT, R125, RZ, PT ;  /* 0x000000ff7d00720c */ /* 0x000fe40003f05070 */
[----:B------:R2:W-:Y:S01]  /*d710*/  LDGSTS.E [R247+0x3e008], desc[UR16][R126.64], P5 ;  /* 0x3e0080007ef77fae */ /* 0x0005e2000a921850 */
[----:B------:R-:W-:Y:S02]  /*d720*/  ISETP.NE.U32.AND P5, PT, R124, RZ, PT ;  /* 0x000000ff7c00720c */ /* 0x000fe40003fa5070 */
[----:B------:R-:W-:-:S02]  /*d730*/  SEL R125, R181, RZ, P1 ;  /* 0x000000ffb57d7207 */ /* 0x000fc40000800000 */
[----:B------:R-:W-:Y:S01]  /*d740*/  SEL R124, R131, RZ, P1 ;  /* 0x000000ff837c7207 */ /* 0x000fe20000800000 */
[----:B------:R-:W2:Y:S04]  /*d750*/  LDL.LU R181, [R1+0x658] ;  /* 0x0006580001b57983 */ /* 0x000ea80000300800 */
[----:B------:R-:W1:Y:S01]  /*d760*/  LDL.LU R131, [R1+0x654] ;  /* 0x0006540001837983 */ /* 0x000e620000300800 */
[----:B----4-:R-:W-:-:S05]  /*d770*/  IMAD.WIDE R128, R152, 0x4, R128 ;  /* 0x0000000498807825 */ /* 0x010fca00078e0280 */
[----:B------:R-:W-:Y:S01]  /*d780*/  LDGSTS.E [R248+0x38000], desc[UR16][R128.64], P4 ;  /* 0x3800000080f87fae */ /* 0x000fe2000a121850 */
[----:B------:R-:W-:-:S03]  /*d790*/  ISETP.NE.U32.AND P4, PT, R125, RZ, PT ;  /* 0x000000ff7d00720c */ /* 0x000fc60003f85070 */
[----:B------:R-:W-:Y:S01]  /*d7a0*/  LDGSTS.E [R248+0x38008], desc[UR16][R184.64], P6 ;  /* 0x38008000b8f87fae */ /* 0x000fe2000b121850 */
[----:B------:R-:W-:Y:S02]  /*d7b0*/  ISETP.NE.U32.AND P6, PT, R124, RZ, PT ;  /* 0x000000ff7c00720c */ /* 0x000fe40003fc5070 */
[----:B------:R-:W-:Y:S02]  /*d7c0*/  SEL R124, R178, RZ, P1 ;  /* 0x000000ffb27c7207 */ /* 0x000fe40000800000 */
[----:B------:R-:W4:Y:S01]  /*d7d0*/  LDL.LU R178, [R1+0x650] ;  /* 0x0006500001b27983 */ /* 0x000f220000300800 */
[----:B------:R-:W-:-:S03]  /*d7e0*/  SEL R125, R179, RZ, P1 ;  /* 0x000000ffb37d7207 */ /* 0x000fc60000800000 */
[----:B------:R-:W4:Y:S01]  /*d7f0*/  LDL.LU R179, [R1+0x64c] ;  /* 0x00064c0001b37983 */ /* 0x000f220000300800 */
[----:B---3--:R-:W-:-:S05]  /*d800*/  IMAD.WIDE R182, R152, 0x4, R182 ;  /* 0x0000000498b67825 */ /* 0x008fca00078e02b6 */
[----:B------:R-:W-:Y:S01]  /*d810*/  LDGSTS.E [R248+0x3a000], desc[UR16][R182.64], P0 ;  /* 0x3a000000b6f87fae */ /* 0x000fe20008121850 */
[----:B------:R-:W-:Y:S02]  /*d820*/  ISETP.NE.U32.AND P0, PT, R124, RZ, PT ;  /* 0x000000ff7c00720c */ /* 0x000fe40003f05070 */
[----:B------:R-:W-:Y:S02]  /*d830*/  SEL R124, R133, RZ, P1 ;  /* 0x000000ff857c7207 */ /* 0x000fe40000800000 */
[----:B------:R-:W3:Y:S01]  /*d840*/  LDL.LU R133, [R1+0x648] ;  /* 0x0006480001857983 */ /* 0x000ee20000300800 */
[----:B--2---:R-:W-:-:S04]  /*d850*/  IMAD.WIDE R180, R152, 0x4, R180 ;  /* 0x0000000498b47825 */ /* 0x004fc800078e02b4 */
[----:B-1----:R-:W-:Y:S01]  /*d860*/  IMAD.WIDE R204, R152, 0x4, R130 ;  /* 0x0000000498cc7825 */ /* 0x002fe200078e0282 */
[----:B------:R-:W-:Y:S01]  /*d870*/  LDGSTS.E [R248+0x3a008], desc[UR16][R180.64], P3 ;  /* 0x3a008000b4f87fae */ /* 0x000fe20009921850 */
[----:B------:R-:W-:-:S03]  /*d880*/  ISETP.NE.U32.AND P3, PT, R125, RZ, PT ;  /* 0x000000ff7d00720c */ /* 0x000fc60003f65070 */
[----:B------:R-:W-:Y:S01]  /*d890*/  LDGSTS.E [R248+0x3c000], desc[UR16][R204.64], P5 ;  /* 0x3c000000ccf87fae */ /* 0x000fe2000a921850 */
[----:B------:R-:W-:Y:S01]  /*d8a0*/  ISETP.NE.U32.AND P5, PT, R124, RZ, PT ;  /* 0x000000ff7c00720c */ /* 0x000fe20003fa5070 */
[----:B------:R-:W-:Y:S01]  /*d8b0*/  IMAD.WIDE R130, R152, 0x4, R134 ;  /* 0x0000000498827825 */ /* 0x000fe200078e0286 */
[----:B------:R-:W-:Y:S02]  /*d8c0*/  SEL R124, R176, RZ, P1 ;  /* 0x000000ffb07c7207 */ /* 0x000fe40000800000 */
[----:B------:R-:W2:Y:S01]  /*d8d0*/  LDL.LU R176, [R1+0x644] ;  /* 0x0006440001b07983 */ /* 0x000ea20000300800 */
[----:B------:R-:W-:-:S03]  /*d8e0*/  SEL R125, R177, RZ, P1 ;  /* 0x000000ffb17d7207 */ /* 0x000fc60000800000 */
[----:B------:R-:W2:Y:S01]  /*d8f0*/  LDL.LU R177, [R1+0x640] ;  /* 0x0006400001b17983 */ /* 0x000ea20000300800 */
[----:B----4-:R-:W-:-:S05]  /*d900*/  IMAD.WIDE R178, R152, 0x4, R178 ;  /* 0x0000000498b27825 */ /* 0x010fca00078e02b2 */
[----:B------:R-:W-:Y:S01]  /*d910*/  LDGSTS.E [R248+0x3c008], desc[UR16][R178.64], P4 ;  /* 0x3c008000b2f87fae */ /* 0x000fe2000a121850 */
[----:B------:R-:W-:Y:S02]  /*d920*/  ISETP.NE.U32.AND P4, PT, R124, RZ, PT ;  /* 0x000000ff7c00720c */ /* 0x000fe40003f85070 */
[----:B------:R-:W-:Y:S01]  /*d930*/  SEL R124, R175, RZ, P1 ;  /* 0x000000ffaf7c7207 */ /* 0x000fe20000800000 */
[----:B------:R-:W-:Y:S04]  /*d940*/  STL.64 [R1+0x288], R178 ;  /* 0x000288b201007387 */ /* 0x000fe80000100a00 */
[----:B------:R1:W-:Y:S04]  /*d950*/  STL.64 [R1+0x300], R130 ;  /* 0x0003008201007387 */ /* 0x0003e80000100a00 */
[----:B------:R-:W4:Y:S04]  /*d960*/  LDL.LU R175, [R1+0x63c] ;  /* 0x00063c0001af7983 */ /* 0x000f280000300800 */
[----:B------:R1:W-:Y:S01]  /*d970*/  LDGSTS.E [R248+0x3e000], desc[UR16][R130.64], P6 ;  /* 0x3e00000082f87fae */ /* 0x0003e2000b121850 */
[----:B------:R-:W-:-:S02]  /*d980*/  ISETP.NE.U32.AND P6, PT, R125, RZ, PT ;  /* 0x000000ff7d00720c */ /* 0x000fc40003fc5070 */
[----:B------:R-:W-:Y:S01]  /*d990*/  SEL R125, R138, RZ, P1 ;  /* 0x000000ff8a7d7207 */ /* 0x000fe20000800000 */
[----:B------:R-:W1:Y:S01]  /*d9a0*/  S2R R252, SR_TID.X ;  /* 0x0000000000fc7919 */ /* 0x000e620000002100 */
[----:B---3--:R-:W-:-:S05]  /*d9b0*/  IMAD.WIDE R126, R152, 0x4, R132 ;  /* 0x00000004987e7825 */ /* 0x008fca00078e0284 */
[----:B------:R3:W-:Y:S01]  /*d9c0*/  LDGSTS.E [R248+0x3e008], desc[UR16][R126.64], P0 ;  /* 0x3e0080007ef87fae */ /* 0x0007e20008121850 */
[----:B------:R-:W-:Y:S02]  /*d9d0*/  ISETP.NE.U32.AND P0, PT, R124, RZ, PT ;  /* 0x000000ff7c00720c */ /* 0x000fe40003f05070 */
[----:B------:R-:W-:Y:S01]  /*d9e0*/  SEL R124, R139, RZ, P1 ;  /* 0x000000ff8b7c7207 */ /* 0x000fe20000800000 */
[----:B------:R3:W-:Y:S04]  /*d9f0*/  STL.64 [R1+0x308], R126 ;  /* 0x0003087e01007387 */ /* 0x0007e80000100a00 */
[----:B------:R-:W3:Y:S04]  /*da00*/  LDL.LU R138, [R1+0x638] ;  /* 0x00063800018a7983 */ /* 0x000ee80000300800 */
[----:B------:R-:W3:Y:S01]  /*da10*/  LDL.LU R139, [R1+0x634] ;  /* 0x00063400018b7983 */ /* 0x000ee20000300800 */
[----:B-1----:R-:W-:Y:S01]  /*da20*/  SHF.R.U32.HI R251, RZ, 0x6, R252 ;  /* 0x00000006fffb7819 */ /* 0x002fe200000116fc */
[----:B--2---:R-:W-:-:S03]  /*da30*/  IMAD.WIDE R176, R152, 0x4, R176 ;  /* 0x0000000498b07825 */ /* 0x004fc600078e02b0 */
[----:B------:R-:W-:Y:S01]  /*da40*/  SGXT.U32 R251, R251, 0x1 ;  /* 0x00000001fbfb781a */ /* 0x000fe20000000000 */
[C---:B------:R-:W-:Y:S01]  /*da50*/  IMAD.WIDE R136, R152.reuse, 0x4, R136 ;  /* 0x0000000498887825 */ /* 0x040fe200078e0288 */
[----:B------:R-:W-:Y:S02]  /*da60*/  LDGSTS.E [R249+0x38000], desc[UR16][R176.64], P3 ;  /* 0x38000000b0f97fae */ /* 0x000fe40009921850 */
[----:B------:R-:W-:Y:S02]  /*da70*/  LOP3.LUT R251, R251, 0x18, RZ, 0xfc, !PT ;  /* 0x00000018fbfb7812 */ /* 0x000fe400078efcff */
[----:B------:R-:W-:Y:S01]  /*da80*/  LDGSTS.E [R249+0x38008], desc[UR16][R136.64], P5 ;  /* 0x3800800088f97fae */ /* 0x000fe2000a921850 */
[----:B----4-:R-:W-:-:S05]  /*da90*/  IMAD.WIDE R174, R152, 0x4, R174 ;  /* 0x0000000498ae7825 */ /* 0x010fca00078e02ae */
[----:B------:R-:W-:Y:S01]  /*daa0*/  LDGSTS.E [R249+0x3a000], desc[UR16][R174.64], P4 ;  /* 0x3a000000aef97fae */ /* 0x000fe2000a121850 */
[----:B------:R-:W-:Y:S02]  /*dab0*/  ISETP.GE.AND P4, PT, R251, UR4, PT ;  /* 0x00000004fb007c0c */ /* 0x000fe4000bf86270 */
[----:B------:R-:W1:Y:S01]  /*dac0*/  S2R R251, SR_TID.X ;  /* 0x0000000000fb7919 */ /* 0x000e620000002100 */
[----:B------:R-:W-:Y:S01]  /*dad0*/  SHF.R.U32.HI R252, RZ, 0x6, R252 ;  /* 0x00000006fffc7819 */ /* 0x000fe200000116fc */
[----:B------:R-:W-:-:S03]  /*dae0*/  IMAD.WIDE R172, R152, 0x4, R172 ;  /* 0x0000000498ac7825 */ /* 0x000fc600078e02ac */
[----:B------:R-:W-:Y:S02]  /*daf0*/  SGXT.U32 R252, R252, 0x1 ;  /* 0x00000001fcfc781a */ /* 0x000fe40000000000 */
[----:B------:R-:W-:Y:S02]  /*db00*/  LDGSTS.E [R249+0x3a008], desc[UR16][R172.64], P6 ;  /* 0x3a008000acf97fae */ /* 0x000fe4000b121850 */
[----:B------:R-:W-:-:S04]  /*db10*/  LOP3.LUT R252, R252, 0x1a, RZ, 0xfc, !PT ;  /* 0x0000001afcfc7812 */ /* 0x000fc800078efcff */
[----:B------:R-:W-:Y:S02]  /*db20*/  ISETP.GE.AND P6, PT, R252, UR4, PT ;  /* 0x00000004fc007c0c */ /* 0x000fe4000bfc6270 */
[----:B------:R-:W-:Y:S02]  /*db30*/  ISETP.NE.U32.AND P5, PT, R124, RZ, PT ;  /* 0x000000ff7c00720c */ /* 0x000fe40003fa5070 */
[----:B------:R-:W-:Y:S02]  /*db40*/  SEL R124, R153, RZ, P1 ;  /* 0x000000ff997c7207 */ /* 0x000fe40000800000 */
[----:B------:R-:W-:Y:S01]  /*db50*/  ISETP.NE.U32.AND P3, PT, R125, RZ, PT ;  /* 0x000000ff7d00720c */ /* 0x000fe20003f65070 */
[----:B------:R-:W-:Y:S01]  /*db60*/  IMAD.WIDE R202, R152, 0x4, R142 ;  /* 0x0000000498ca7825 */ /* 0x000fe200078e028e */
[----:B-1----:R-:W-:-:S03]  /*db70*/  SHF.R.U32.HI R252, RZ, 0x6, R251 ;  /* 0x00000006fffc7819 */ /* 0x002fc600000116fb */
[----:B------:R-:W-:Y:S01]  /*db80*/  IMAD.WIDE R130, R152, 0x4, R140 ;  /* 0x0000000498827825 */ /* 0x000fe200078e028c */
[----:B------:R-:W2:Y:S01]  /*db90*/  LDL.LU R153, [R1+0x630] ;  /* 0x0006300001997983 */ /* 0x000ea20000300800 */
[----:B------:R-:W-:-:S04]  /*dba0*/  SGXT.U32 R252, R252, 0x1 ;  /* 0x00000001fcfc781a */ /* 0x000fc80000000000 */
[----:B------:R-:W-:Y:S02]  /*dbb0*/  LOP3.LUT R252, R252, 0x3a, RZ, 0xfc, !PT ;  /* 0x0000003afcfc7812 */ /* 0x000fe400078efcff */
[----:B------:R-:W-:-:S04]  /*dbc0*/  SHF.R.U32.HI R251, RZ, 0x6, R251 ;  /* 0x00000006fffb7819 */ /* 0x000fc800000116fb */
[----:B------:R-:W-:-:S04]  /*dbd0*/  SGXT.U32 R251, R251, 0x1 ;  /* 0x00000001fbfb781a */ /* 0x000fc80000000000 */
[----:B------:R-:W-:Y:S02]  /*dbe0*/  LOP3.LUT R251, R251, 0x38, RZ, 0xfc, !PT ;  /* 0x00000038fbfb7812 */ /* 0x000fe400078efcff */
[----:B------:R-:W-:Y:S02]  /*dbf0*/  SEL R125, RZ, 0x4, P4 ;  /* 0x00000004ff7d7807 */ /* 0x000fe40002000000 */
[----:B------:R-:W-:-:S04]  /*dc00*/  ISETP.GE.AND P4, PT, R251, UR4, PT ;  /* 0x00000004fb007c0c */ /* 0x000fc8000bf86270 */
[----:B---3--:R-:W-:Y:S02]  /*dc10*/  SEL R126, RZ, 0x4, P4 ;  /* 0x00000004ff7e7807 */ /* 0x008fe40002000000 */
[----:B------:R-:W-:Y:S01]  /*dc20*/  SEL R125, R125, RZ, P1 ;  /* 0x000000ff7d7d7207 */ /* 0x000fe20000800000 */
[C---:B------:R-:W-:Y:S01]  /*dc30*/  IMAD.WIDE R170, R152.reuse, 0x4, R170 ;  /* 0x0000000498aa7825 */ /* 0x040fe200078e02aa */
[----:B------:R-:W-:Y:S03]  /*dc40*/  STL.64 [R1+0x2f0], R130 ;  /* 0x0002f08201007387 */ /* 0x000fe60000100a00 */
[----:B------:R-:W-:-:S05]  /*dc50*/  IMAD.WIDE R200, R152, 0x4, R138 ;  /* 0x0000000498c87825 */ /* 0x000fca00078e028a */
[----:B------:R-:W-:Y:S01]  /*dc60*/  LDGSTS.E [R249+0x3c000], desc[UR16][R200.64], P0 ;  /* 0x3c000000c8f97fae */ /* 0x000fe20008121850 */
[----:B------:R-:W-:Y:S02]  /*dc70*/  ISETP.NE.U32.AND P0, PT, R124, RZ, PT ;  /* 0x000000ff7c00720c */ /* 0x000fe40003f05070 */
[----:B------:R-:W-:Y:S01]  /*dc80*/  SEL R124, RZ, 0x4, P6 ;  /* 0x00000004ff7c7807 */ /* 0x000fe20003000000 */
[----:B------:R-:W-:Y:S01]  /*dc90*/  LDGSTS.E [R249+0x3c008], desc[UR16][R202.64], P3 ;  /* 0x3c008000caf97fae */ /* 0x000fe20009921850 */
[----:B------:R-:W-:Y:S02]  /*dca0*/  ISETP.GE.AND P6, PT, R252, UR4, PT ;  /* 0x00000004fc007c0c */ /* 0x000fe4000bfc6270 */
[----:B------:R-:W1:Y:S01]  /*dcb0*/  S2R R252, SR_TID.X ;  /* 0x0000000000fc7919 */ /* 0x000e620000002100 */
[----:B------:R-:W-:Y:S02]  /*dcc0*/  SEL R124, R124, RZ, P1 ;  /* 0x000000ff7c7c7207 */ /* 0x000fe40000800000 */
[----:B------:R-:W-:Y:S01]  /*dcd0*/  ISETP.NE.U32.AND P3, PT, R125, RZ, PT ;  /* 0x000000ff7d00720c */ /* 0x000fe20003f65070 */
[----:B------:R-:W-:Y:S01]  /*dce0*/  LDGSTS.E [R249+0x3e000], desc[UR16][R130.64], P5 ;  /* 0x3e00000082f97fae */ /* 0x000fe2000a921850 */
[----:B------:R-:W-:-:S02]  /*dcf0*/  ISETP.NE.U32.AND P4, PT, R124, RZ, PT ;  /* 0x000000ff7c00720c */ /* 0x000fc40003f85070 */
[----:B------:R-:W-:Y:S02]  /*dd00*/  SEL R124, RZ, 0x4, P6 ;  /* 0x00000004ff7c7807 */ /* 0x000fe40003000000 */
[----:B-1----:R-:W-:-:S04]  /*dd10*/  SHF.R.U32.HI R252, RZ, 0x6, R252 ;  /* 0x00000006fffc7819 */ /* 0x002fc800000116fc */
[----:B------:R-:W-:-:S04]  /*dd20*/  SGXT.U32 R252, R252, 0x1 ;  /* 0x00000001fcfc781a */ /* 0x000fc80000000000 */
[----:B------:R-:W-:-:S04]  /*dd30*/  LOP3.LUT R252, R252, 0x58, RZ, 0xfc, !PT ;  /* 0x00000058fcfc7812 */ /* 0x000fc800078efcff */
[----:B------:R-:W-:Y:S02]  /*dd40*/  ISETP.GE.AND P6, PT, R252, UR4, PT ;  /* 0x00000004fc007c0c */ /* 0x000fe4000bfc6270 */
[----:B------:R-:W1:Y:S01]  /*dd50*/  S2R R252, SR_TID.X ;  /* 0x0000000000fc7919 */ /* 0x000e620000002100 */
[----:B------:R-:W-:-:S04]  /*dd60*/  SEL R125, R126, RZ, P1 ;  /* 0x000000ff7e7d7207 */ /* 0x000fc80000800000 */
[----:B------:R-:W-:Y:S02]  /*dd70*/  ISETP.NE.U32.AND P5, PT, R125, RZ, PT ;  /* 0x000000ff7d00720c */ /* 0x000fe40003fa5070 */
[----:B------:R-:W-:Y:S02]  /*dd80*/  SEL R125, R124, RZ, P1 ;  /* 0x000000ff7c7d7207 */ /* 0x000fe40000800000 */
[----:B------:R-:W-:Y:S02]  /*dd90*/  SEL R124, RZ, 0x4, P6 ;  /* 0x00000004ff7c7807 */ /* 0x000fe40003000000 */
[----:B-1----:R-:W-:-:S04]  /*dda0*/  SHF.R.U32.HI R251, RZ, 0x6, R252 ;  /* 0x00000006fffb7819 */ /* 0x002fc800000116fc */
[----:B------:R-:W-:-:S04]  /*ddb0*/  SGXT.U32 R251, R251, 0x1 ;  /* 0x00000001fbfb781a */ /* 0x000fc80000000000 */
[----:B------:R-:W-:-:S04]  /*ddc0*/  LOP3.LUT R251, R251, 0x5a, RZ, 0xfc, !PT ;  /* 0x0000005afbfb7812 */ /* 0x000fc800078efcff */
[----:B------:R-:W-:Y:S02]  /*ddd0*/  ISETP.GE.AND P6, PT, R251, UR4, PT ;  /* 0x00000004fb007c0c */ /* 0x000fe4000bfc6270 */
[----:B------:R-:W1:Y:S01]  /*dde0*/  S2R R251, SR_TID.X ;  /* 0x0000000000fb7919 */ /* 0x000e620000002100 */
[----:B------:R-:W-:Y:S01]  /*ddf0*/  SHF.R.U32.HI R252, RZ, 0x6, R252 ;  /* 0x00000006fffc7819 */ /* 0x000fe200000116fc */
[----:B------:R-:W-:-:S03]  /*de00*/  IMAD.WIDE R126, R152, 0x4, R144 ;  /* 0x00000004987e7825 */ /* 0x000fc600078e0290 */
[----:B------:R-:W-:Y:S02]  /*de10*/  SGXT.U32 R252, R252, 0x1 ;  /* 0x00000001fcfc781a */ /* 0x000fe40000000000 */
[----:B------:R3:W-:Y:S02]  /*de20*/  LDGSTS.E [R249+0x3e008], desc[UR16][R126.64], P0 ;  /* 0x3e0080007ef97fae */ /* 0x0007e40008121850 */
[----:B------:R-:W-:Y:S02]  /*de30*/  LOP3.LUT R252, R252, 0x78, RZ, 0xfc, !PT ;  /* 0x00000078fcfc7812 */ /* 0x000fe400078efcff */
[----:B------:R-:W-:Y:S02]  /*de40*/  LDGSTS.E [R250+0x38000], desc[UR16][R170.64], P3 ;  /* 0x38000000aafa7fae */ /* 0x000fe40009921850 */
[----:B------:R-:W-:Y:S02]  /*de50*/  ISETP.GE.AND P3, PT, R252, UR4, PT ;  /* 0x00000004fc007c0c */ /* 0x000fe4000bf66270 */
[----:B------:R-:W-:-:S02]  /*de60*/  SEL R124, R124, RZ, P1 ;  /* 0x000000ff7c7c7207 */ /* 0x000fc40000800000 */
[----:B------:R-:W-:Y:S02]  /*de70*/  ISETP.NE.U32.AND P0, PT, R125, RZ, PT ;  /* 0x000000ff7d00720c */ /* 0x000fe40003f05070 */
[----:B------:R-:W-:Y:S02]  /*de80*/  SEL R125, RZ, 0x4, P6 ;  /* 0x00000004ff7d7807 */ /* 0x000fe40003000000 */
[----:B------:R-:W-:Y:S02]  /*de90*/  ISETP.NE.U32.AND P6, PT, R124, RZ, PT ;  /* 0x000000ff7c00720c */ /* 0x000fe40003fc5070 */
[----:B-1----:R-:W-:-:S04]  /*dea0*/  SHF.R.U32.HI R252, RZ, 0x6, R251 ;  /* 0x00000006fffc7819 */ /* 0x002fc800000116fb */
[----:B------:R-:W-:-:S04]  /*deb0*/  SGXT.U32 R252, R252, 0x1 ;  /* 0x00000001fcfc781a */ /* 0x000fc80000000000 */
[----:B------:R-:W-:Y:S02]  /*dec0*/  LOP3.LUT R252, R252, 0x1c, RZ, 0xfc, !PT ;  /* 0x0000001cfcfc7812 */ /* 0x000fe400078efcff */
[----:B------:R-:W-:Y:S02]  /*ded0*/  SEL R124, RZ, 0x4, P3 ;  /* 0x00000004ff7c7807 */ /* 0x000fe40001800000 */
[----:B------:R-:W-:Y:S02]  /*dee0*/  ISETP.GE.AND P3, PT, R252, UR4, PT ;  /* 0x00000004fc007c0c */ /* 0x000fe4000bf66270 */
[----:B------:R-:W1:Y:S01]  /*def0*/  S2R R252, SR_TID.X ;  /* 0x0000000000fc7919 */ /* 0x000e620000002100 */
[----:B------:R3:W-:Y:S02]  /*df00*/  STL.64 [R1+0x2f8], R126 ;  /* 0x0002f87e01007387 */ /* 0x0007e40000100a00 */
[----:B---3--:R-:W-:Y:S02]  /*df10*/  SEL R126, RZ, 0x4, P3 ;  /* 0x00000004ff7e7807 */ /* 0x008fe40001800000 */
[----:B-1----:R-:W-:-:S04]  /*df20*/  SHF.R.U32.HI R252, RZ, 0x6, R252 ;  /* 0x00000006fffc7819 */ /* 0x002fc800000116fc */
[----:B------:R-:W-:-:S04]  /*df30*/  SGXT.U32 R252, R252, 0x1 ;  /* 0x00000001fcfc781a */ /* 0x000fc80000000000 */
[----:B------:R-:W-:-:S04]  /*df40*/  LOP3.LUT R252, R252, 0x1e, RZ, 0xfc, !PT ;  /* 0x0000001efcfc7812 */ /* 0x000fc800078efcff */
[----:B------:R-:W-:Y:S02]  /*df50*/  ISETP.GE.AND P3, PT, R252, UR4, PT ;  /* 0x00000004fc007c0c */ /* 0x000fe4000bf66270 */
[----:B------:R-:W1:Y:S01]  /*df60*/  S2R R252, SR_TID.X ;  /* 0x0000000000fc7919 */ /* 0x000e620000002100 */
[----:B------:R-:W3:Y:S01]  /*df70*/  S2R R237, SR_TID.X ;  /* 0x0000000000ed7919 */ /* 0x000ee20000002100 */
[----:B------:R-:W-:Y:S01]  /*df80*/  SHF.R.U32.HI R251, RZ, 0x6, R251 ;  /* 0x00000006fffb7819 */ /* 0x000fe200000116fb */
[----:B------:R-:W-:-:S03]  /*df90*/  IMAD.WIDE R148, R152, 0x4, R148 ;  /* 0x0000000498947825 */ /* 0x000fc600078e0294 */
[----:B------:R-:W-:Y:S01]  /*dfa0*/  SGXT.U32 R251, R251, 0x1 ;  /* 0x00000001fbfb781a */ /* 0x000fe20000000000 */
[----:B------:R-:W-:Y:S01]  /*dfb0*/  IMAD.WIDE R150, R152, 0x4, R150 ;  /* 0x0000000498967825 */ /* 0x000fe200078e0296 */
[----:B------:R-:W-:Y:S02]  /*dfc0*/  LDGSTS.E [R250+0x38008], desc[UR16][R148.64], P4 ;  /* 0x3800800094fa7fae */ /* 0x000fe4000a121850 */
[----:B------:R-:W-:Y:S02]  /*dfd0*/  LOP3.LUT R251, R251, 0x7a, RZ, 0xfc, !PT ;  /* 0x0000007afbfb7812 */ /* 0x000fe400078efcff */
[----:B------:R-:W-:Y:S01]  /*dfe0*/  SEL R125, R125, RZ, P1 ;  /* 0x000000ff7d7d7207 */ /* 0x000fe20000800000 */
[----:B------:R-:W-:Y:S01]  /*dff0*/  LDGSTS.E [R250+0x3a000], desc[UR16][R150.64], P5 ;  /* 0x3a00000096fa7fae */ /* 0x000fe2000a921850 */
[----:B------:R-:W-:Y:S02]  /*e000*/  ISETP.GE.AND P4, PT, R251, UR4, PT ;  /* 0x00000004fb007c0c */ /* 0x000fe4000bf86270 */
[----:B------:R-:W-:-:S02]  /*e010*/  SEL R124, R124, RZ, P1 ;  /* 0x000000ff7c7c7207 */ /* 0x000fc40000800000 */
[----:B------:R-:W-:Y:S02]  /*e020*/  SEL R127, RZ, 0x4, P4 ;  /* 0x00000004ff7f7807 */ /* 0x000fe40002000000 */
[----:B------:R-:W-:Y:S02]  /*e030*/  ISETP.NE.U32.AND P5, PT, R125, RZ, PT ;  /* 0x000000ff7d00720c */ /* 0x000fe40003fa5070 */
[----:B------:R-:W-:Y:S01]  /*e040*/  ISETP.NE.U32.AND P4, PT, R124, RZ, PT ;  /* 0x000000ff7c00720c */ /* 0x000fe20003f85070 */
[----:B------:R-:W-:Y:S01]  /*e050*/  IMAD.WIDE R124, R152, 0x4, R154 ;  /* 0x00000004987c7825 */ /* 0x000fe200078e029a */
[----:B-1----:R-:W-:-:S03]  /*e060*/  SHF.R.U32.HI R252, RZ, 0x6, R252 ;  /* 0x00000006fffc7819 */ /* 0x002fc600000116fc */
[----:B------:R-:W-:Y:S01]  /*e070*/  IMAD.WIDE R188, R152, 0x4, R158 ;  /* 0x0000000498bc7825 */ /* 0x000fe200078e029e */
[----:B------:R-:W-:Y:S01]  /*e080*/  SEL R127, R127, RZ, P1 ;  /* 0x000000ff7f7f7207 */ /* 0x000fe20000800000 */
[----:B------:R-:W-:Y:S01]  /*e090*/  LDGSTS.E [R250+0x3a008], desc[UR16][R124.64], P0 ;  /* 0x3a0080007cfa7fae */ /* 0x000fe20008121850 */
[----:B------:R-:W-:Y:S01]  /*e0a0*/  SGXT.U32 R252, R252, 0x1 ;  /* 0x00000001fcfc781a */ /* 0x000fe20000000000 */
[----:B------:R-:W-:Y:S02]  /*e0b0*/  IMAD.WIDE R132, R152, 0x4, R162 ;  /* 0x0000000498847825 */ /* 0x000fe400078e02a2 */
[----:B------:R-:W-:Y:S01]  /*e0c0*/  LDGSTS.E [R250+0x3c000], desc[UR16][R188.64], P6 ;  /* 0x3c000000bcfa7fae */ /* 0x000fe2000b121850 */
[----:B------:R-:W-:Y:S01]  /*e0d0*/  LOP3.LUT R252, R252, 0x3c, RZ, 0xfc, !PT ;  /* 0x0000003cfcfc7812 */ /* 0x000fe200078efcff */
[----:B------:R-:W-:Y:S01]  /*e0e0*/  IMAD.WIDE R130, R152, 0x4, R160 ;  /* 0x0000000498827825 */ /* 0x000fe200078e02a0 */
[----:B------:R-:W-:Y:S02]  /*e0f0*/  ISETP.NE.U32.AND P0, PT, R127, RZ, PT ;  /* 0x000000ff7f00720c */ /* 0x000fe40003f05070 */
[----:B------:R-:W-:Y:S01]  /*e100*/  ISETP.GE.AND P6, PT, R252, UR4, PT ;  /* 0x00000004fc007c0c */ /* 0x000fe2000bfc6270 */
[----:B------:R-:W-:Y:S01]  /*e110*/  STL.64 [R1+0x2d0], R132 ;  /* 0x0002d08401007387 */ /* 0x000fe20000100a00 */
[----:B---3--:R-:W-:-:S02]  /*e120*/  SHF.R.U32.HI R252, RZ, 0x6, R237 ;  /* 0x00000006fffc7819 */ /* 0x008fc400000116ed */
[--C-:B------:R-:W-:Y:S01]  /*e130*/  SHF.R.U32.HI R251, RZ, 0x6, R237.reuse ;  /* 0x00000006fffb7819 */ /* 0x100fe200000116ed */
[----:B------:R1:W-:Y:S01]  /*e140*/  STL.64 [R1+0x2e0], R130 ;  /* 0x0002e08201007387 */ /* 0x0003e20000100a00 */
[----:B------:R-:W-:-:S03]  /*e150*/  SHF.R.U32.HI R237, RZ, 0x6, R237 ;  /* 0x00000006ffed7819 */ /* 0x000fc600000116ed */
[----:B------:R-:W3:Y:S01]  /*e160*/  LDL.LU.64 R244, [R1+0x270] ;  /* 0x0002700001f47983 */ /* 0x000ee20000300a00 */
[----:B------:R-:W-:Y:S01]  /*e170*/  SGXT.U32 R237, R237, 0x1 ;  /* 0x00000001eded781a */ /* 0x000fe20000000000 */
[----:B------:R-:W-:Y:S02]  /*e180*/  IMAD.WIDE R198, R152, 0x4, R146 ;  /* 0x0000000498c67825 */ /* 0x000fe400078e0292 */
[----:B------:R-:W4:Y:S04]  /*e190*/  LDL.LU.64 R216, [R1+0x230] ;  /* 0x0002300001d87983 */ /* 0x000f280000300a00 */
[----:B------:R-:W4:Y:S01]  /*e1a0*/  LDL.LU.64 R218, [R1+0x1f0] ;  /* 0x0001f00001da7983 */ /* 0x000f220000300a00 */
[----:B------:R-:W-:-:S03]  /*e1b0*/  LOP3.LUT R237, R237, 0x3e, RZ, 0xfc, !PT ;  /* 0x0000003eeded7812 */ /* 0x000fc600078efcff */
[----:B------:R-:W4:Y:S04]  /*e1c0*/  LDL.LU.64 R220, [R1+0x1b0] ;  /* 0x0001b00001dc7983 */ /* 0x000f280000300a00 */
[----:B------:R-:W4:Y:S04]  /*e1d0*/  LDL.LU.64 R222, [R1+0x170] ;  /* 0x0001700001de7983 */ /* 0x000f280000300a00 */
[----:B------:R-:W4:Y:S04]  /*e1e0*/  LDL.LU.64 R224, [R1+0x130] ;  /* 0x0001300001e07983 */ /* 0x000f280000300a00 */
[----:B------:R-:W4:Y:S04]  /*e1f0*/  LDL.LU.64 R230, [R1+0xf0] ;  /* 0x0000f00001e67983 */ /* 0x000f280000300a00 */
[----:B------:R-:W-:Y:S04]  /*e200*/  LDGSTS.E [R250+0x3c008], desc[UR16][R198.64], P5 ;  /* 0x3c008000c6fa7fae */ /* 0x000fe8000a921850 */
[----:B------:R-:W4:Y:S04]  /*e210*/  LDL.LU.64 R232, [R1+0xb0] ;  /* 0x0000b00001e87983 */ /* 0x000f280000300a00 */
[----:B------:R-:W-:Y:S04]  /*e220*/  LDGSTS.E [R250+0x3e000], desc[UR16][R132.64], P4 ;  /* 0x3e00000084fa7fae */ /* 0x000fe8000a121850 */
[----:B------:R1:W-:Y:S01]  /*e230*/  LDGSTS.E [R250+0x3e008], desc[UR16][R130.64], P0 ;  /* 0x3e00800082fa7fae */ /* 0x0003e20008121850 */
[----:B------:R-:W-:-:S03]  /*e240*/  ISETP.GE.AND P0, PT, R237, UR4, PT ;  /* 0x00000004ed007c0c */ /* 0x000fc6000bf06270 */
[----:B------:R-:W4:Y:S04]  /*e250*/  LDL.LU.64 R234, [R1+0x70] ;  /* 0x0000700001ea7983 */ /* 0x000f280000300a00 */
[----:B------:R-:W4:Y:S01]  /*e260*/  LDL.LU.64 R236, [R1+0x30] ;  /* 0x0000300001ec7983 */ /* 0x000f220000300a00 */
[----:B------:R-:W-:-:S04]  /*e270*/  SGXT.U32 R252, R252, 0x1 ;  /* 0x00000001fcfc781a */ /* 0x000fc80000000000 */
[----:B------:R-:W-:-:S04]  /*e280*/  LOP3.LUT R252, R252, 0x5e, RZ, 0xfc, !PT ;  /* 0x0000005efcfc7812 */ /* 0x000fc800078efcff */
[----:B------:R-:W-:Y:S02]  /*e290*/  ISETP.GE.AND P4, PT, R252, UR4, PT ;  /* 0x00000004fc007c0c */ /* 0x000fe4000bf86270 */
[----:B------:R-:W2:Y:S01]  /*e2a0*/  S2R R252, SR_TID.X ;  /* 0x0000000000fc7919 */ /* 0x000ea20000002100 */
[----:B------:R-:W-:Y:S02]  /*e2b0*/  SGXT.U32 R251, R251, 0x1 ;  /* 0x00000001fbfb781a */ /* 0x000fe40000000000 */
[----:B------:R-:W-:Y:S02]  /*e2c0*/  SEL R126, R126, RZ, P1 ;  /* 0x000000ff7e7e7207 */ /* 0x000fe40000800000 */
[----:B------:R-:W-:Y:S02]  /*e2d0*/  LOP3.LUT R251, R251, 0x5c, RZ, 0xfc, !PT ;  /* 0x0000005cfbfb7812 */ /* 0x000fe400078efcff */
[----:B------:R-:W-:Y:S02]  /*e2e0*/  SEL R127, RZ, 0x4, P3 ;  /* 0x00000004ff7f7807 */ /* 0x000fe40001800000 */
[----:B------:R-:W-:-:S02]  /*e2f0*/  ISETP.NE.U32.AND P3, PT, R126, RZ, PT ;  /* 0x000000ff7e00720c */ /* 0x000fc40003f65070 */
[----:B------:R-:W-:Y:S02]  /*e300*/  SEL R126, RZ, 0x4, P6 ;  /* 0x00000004ff7e7807 */ /* 0x000fe40003000000 */
[----:B------:R-:W-:Y:S02]  /*e310*/  ISETP.GE.AND P6, PT, R251, UR4, PT ;  /* 0x00000004fb007c0c */ /* 0x000fe4000bfc6270 */
[----:B------:R-:W-:Y:S02]  /*e320*/  SEL R127, R127, RZ, P1 ;  /* 0x000000ff7f7f7207 */ /* 0x000fe40000800000 */
[----:B------:R-:W-:Y:S02]  /*e330*/  SEL R126, R126, RZ, P1 ;  /* 0x000000ff7e7e7207 */ /* 0x000fe40000800000 */
[----:B------:R-:W-:Y:S02]  /*e340*/  ISETP.NE.U32.AND P5, PT, R127, RZ, PT ;  /* 0x000000ff7f00720c */ /* 0x000fe40003fa5070 */
[----:B------:R-:W-:-:S02]  /*e350*/  SEL R127, RZ, 0x4, P0 ;  /* 0x00000004ff7f7807 */ /* 0x000fc40000000000 */
[--C-:B--2---:R-:W-:Y:S02]  /*e360*/  SHF.R.U32.HI R251, RZ, 0x6, R252.reuse ;  /* 0x00000006fffb7819 */ /* 0x104fe400000116fc */
[----:B------:R-:W-:Y:S02]  /*e370*/  SHF.R.U32.HI R252, RZ, 0x6, R252 ;  /* 0x00000006fffc7819 */ /* 0x000fe400000116fc */
[----:B------:R-:W-:Y:S02]  /*e380*/  SGXT.U32 R251, R251, 0x1 ;  /* 0x00000001fbfb781a */ /* 0x000fe40000000000 */
[----:B------:R-:W-:Y:S02]  /*e390*/  SGXT.U32 R252, R252, 0x1 ;  /* 0x00000001fcfc781a */ /* 0x000fe40000000000 */
[----:B------:R-:W-:Y:S02]  /*e3a0*/  LOP3.LUT R251, R251, 0x7c, RZ, 0xfc, !PT ;  /* 0x0000007cfbfb7812 */ /* 0x000fe400078efcff */
[----:B------:R-:W-:-:S02]  /*e3b0*/  LOP3.LUT R252, R252, 0x7e, RZ, 0xfc, !PT ;  /* 0x0000007efcfc7812 */ /* 0x000fc400078efcff */
[----:B------:R-:W-:Y:S02]  /*e3c0*/  ISETP.NE.U32.AND P0, PT, R126, RZ, PT ;  /* 0x000000ff7e00720c */ /* 0x000fe40003f05070 */
[----:B------:R-:W-:Y:S02]  /*e3d0*/  SEL R126, RZ, 0x4, P6 ;  /* 0x00000004ff7e7807 */ /* 0x000fe40003000000 */
[----:B------:R-:W-:Y:S02]  /*e3e0*/  ISETP.GE.AND P6, PT, R251, UR4, PT ;  /* 0x00000004fb007c0c */ /* 0x000fe4000bfc6270 */
[----:B-1----:R-:W-:Y:S02]  /*e3f0*/  SEL R130, RZ, 0x4, P4 ;  /* 0x00000004ff827807 */ /* 0x002fe40002000000 */
[----:B------:R-:W-:Y:S02]  /*e400*/  ISETP.GE.AND P4, PT, R252, UR4, PT ;  /* 0x00000004fc007c0c */ /* 0x000fe4000bf86270 */
[----:B------:R-:W-:-:S02]  /*e410*/  SEL R127, R127, RZ, P1 ;  /* 0x000000ff7f7f7207 */ /* 0x000fc40000800000 */
[----:B------:R-:W-:Y:S02]  /*e420*/  SEL R126, R126, RZ, P1 ;  /* 0x000000ff7e7e7207 */ /* 0x000fe40000800000 */
[----:B------:R-:W-:Y:S01]  /*e430*/  SEL R132, RZ, 0x4, P6 ;  /* 0x00000004ff847807 */ /* 0x000fe20003000000 */
[C---:B------:R-:W-:Y:S01]  /*e440*/  IMAD.WIDE R166, R152.reuse, 0x4, R166 ;  /* 0x0000000498a67825 */ /* 0x040fe200078e02a6 */
[----:B------:R-:W-:Y:S02]  /*e450*/  SEL R131, RZ, 0x4, P4 ;  /* 0x00000004ff837807 */ /* 0x000fe40002000000 */
[----:B------:R-:W-:Y:S01]  /*e460*/  ISETP.NE.U32.AND P6, PT, R127, RZ, PT ;  /* 0x000000ff7f00720c */ /* 0x000fe20003fc5070 */
[----:B------:R-:W-:Y:S01]  /*e470*/  IMAD.WIDE R164, R152, 0x4, R164 ;  /* 0x0000000498a47825 */ /* 0x000fe200078e02a4 */
[----:B------:R-:W-:Y:S01]  /*e480*/  SEL R130, R130, RZ, P1 ;  /* 0x000000ff82827207 */ /* 0x000fe20000800000 */
[----:B------:R-:W-:Y:S01]  /*e490*/  LDGSTS.E [R243+0x38000], desc[UR16][R166.64], P3 ;  /* 0x38000000a6f37fae */ /* 0x000fe20009921850 */
[----:B------:R-:W-:-:S02]  /*e4a0*/  ISETP.NE.U32.AND P4, PT, R126, RZ, PT ;  /* 0x000000ff7e00720c */ /* 0x000fc40003f85070 */
[----:B------:R-:W-:Y:S01]  /*e4b0*/  SEL R127, R132, RZ, P1 ;  /* 0x000000ff847f7207 */ /* 0x000fe20000800000 */
[----:B------:R-:W-:Y:S01]  /*e4c0*/  IMAD.SHL.U32 R154, R153, 0x80, RZ ;  /* 0x00000080999a7824 */ /* 0x000fe200078e00ff */
[----:B------:R-:W-:Y:S01]  /*e4d0*/  SEL R126, R131, RZ, P1 ;  /* 0x000000ff837e7207 */ /* 0x000fe20000800000 */
[----:B------:R-:W-:Y:S01]  /*e4e0*/  LDGSTS.E [R243+0x38008], desc[UR16][R164.64], P5 ;  /* 0x38008000a4f37fae */ /* 0x000fe2000a921850 */
[----:B------:R-:W-:Y:S01]  /*e4f0*/  ISETP.NE.U32.AND P1, PT, R130, RZ, PT ;  /* 0x000000ff8200720c */ /* 0x000fe20003f25070 */
[----:B------:R-:W-:Y:S01]  /*e500*/  IMAD.WIDE R116, R152, 0x4, R116 ;  /* 0x0000000498747825 */ /* 0x000fe200078e0274 */
[----:B------:R-:W-:Y:S02]  /*e510*/  ISETP.NE.U32.AND P3, PT, R127, RZ, PT ;  /* 0x000000ff7f00720c */ /* 0x000fe40003f65070 */
[----:B------:R-:W-:Y:S01]  /*e520*/  ISETP.NE.U32.AND P5, PT, R126, RZ, PT ;  /* 0x000000ff7e00720c */ /* 0x000fe20003fa5070 */
[C---:B------:R-:W-:Y:S01]  /*e530*/  IMAD.WIDE R118, R152.reuse, 0x4, R118 ;  /* 0x0000000498767825 */ /* 0x040fe200078e0276 */
[----:B------:R1:W-:Y:S03]  /*e540*/  STL.64 [R1+0x2b0], R116 ;  /* 0x0002b07401007387 */ /* 0x0003e60000100a00 */
[C---:B------:R-:W-:Y:S01]  /*e550*/  IMAD.WIDE R130, R152.reuse, 0x4, R24 ;  /* 0x0000000498827825 */ /* 0x040fe200078e0218 */
[----:B------:R2:W-:Y:S03]  /*e560*/  STL.64 [R1+0x2b8], R118 ;  /* 0x0002b87601007387 */ /* 0x0005e60000100a00 */
[C---:B------:R-:W-:Y:S01]  /*e570*/  IMAD.WIDE R132, R152.reuse, 0x4, R110 ;  /* 0x0000000498847825 */ /* 0x040fe200078e026e */
[----:B------:R-:W-:Y:S03]  /*e580*/  LDGSTS.E [R243+0x3a000], desc[UR16][R130.64], P0 ;  /* 0x3a00000082f37fae */ /* 0x000fe60008121850 */
[C---:B------:R-:W-:Y:S01]  /*e590*/  IMAD.WIDE R178, R152.reuse, 0x4, R112 ;  /* 0x0000000498b27825 */ /* 0x040fe200078e0270 */
[----:B------:R-:W-:Y:S03]  /*e5a0*/  LDGSTS.E [R243+0x3a008], desc[UR16][R132.64], P6 ;  /* 0x3a00800084f37fae */ /* 0x000fe6000b121850 */
[----:B------:R-:W-:Y:S01]  /*e5b0*/  IMAD.WIDE R186, R152, 0x4, R114 ;  /* 0x0000000498ba7825 */ /* 0x000fe200078e0272 */
[----:B------:R-:W-:Y:S04]  /*e5c0*/  LDGSTS.E [R243+0x3c000], desc[UR16][R178.64], P4 ;  /* 0x3c000000b2f37fae */ /* 0x000fe8000a121850 */
[----:B------:R-:W-:Y:S04]  /*e5d0*/  LDGSTS.E [R243+0x3c008], desc[UR16][R186.64], P1 ;  /* 0x3c008000baf37fae */ /* 0x000fe80008921850 */
[----:B------:R1:W-:Y:S04]  /*e5e0*/  LDGSTS.E [R243+0x3e000], desc[UR16][R116.64], P3 ;  /* 0x3e00000074f37fae */ /* 0x0003e80009921850 */
[----:B------:R2:W-:Y:S01]  /*e5f0*/  LDGSTS.E [R243+0x3e008], desc[UR16][R118.64], P5 ;  /* 0x3e00800076f37fae */ /* 0x0005e2000a921850 */
[----:B------:R-:W-:-:S03]  /*e600*/  IMAD.WIDE R14, R154, 0x4, R14 ;  /* 0x000000049a0e7825 */ /* 0x000fc600078e020e */
[----:B------:R-:W0:Y:S01]  /*e610*/  LDGDEPBAR ;  /* 0x00000000000079af */ /* 0x000e220000000000 */
[----:B------:R-:W-:-:S04]  /*e620*/  IMAD.WIDE R114, R154, 0x4, R48 ;  /* 0x000000049a727825 */ /* 0x000fc800078e0230 */
[----:B-1----:R-:W-:-:S04]  /*e630*/  IMAD.WIDE R116, R154, 0x4, R32 ;  /* 0x000000049a747825 */ /* 0x002fc800078e0220 */
[----:B------:R-:W-:-:S04]  /*e640*/  IMAD.WIDE R112, R154, 0x4, R64 ;  /* 0x000000049a707825 */ /* 0x000fc800078e0240 */
[----:B------:R-:W-:-:S04]  /*e650*/  IMAD.WIDE R110, R154, 0x4, R80 ;  /* 0x000000049a6e7825 */ /* 0x000fc800078e0250 */
[----:B---3--:R-:W-:-:S04]  /*e660*/  IMAD.WIDE R160, R154, 0x4, R244 ;  /* 0x000000049aa07825 */ /* 0x008fc800078e02f4 */
[C---:B----4-:R-:W-:Y:S01]  /*e670*/  IMAD.WIDE R158, R154.reuse, 0x4, R216 ;  /* 0x000000049a9e7825 */ /* 0x050fe200078e02d8 */
[----:B------:R-:W-:Y:S03]  /*e680*/  STL.64 [R1+0x270], R160 ;  /* 0x000270a001007387 */ /* 0x000fe60000100a00 */
[C---:B------:R-:W-:Y:S01]  /*e690*/  IMAD.WIDE R146, R154.reuse, 0x4, R218 ;  /* 0x000000049a927825 */ /* 0x040fe200078e02da */
[----:B------:R1:W-:Y:S03]  /*e6a0*/  STL.64 [R1+0x230], R158 ;  /* 0x0002309e01007387 */ /* 0x0003e60000100a00 */
[C---:B------:R-:W-:Y:S01]  /*e6b0*/  IMAD.WIDE R144, R154.reuse, 0x4, R220 ;  /* 0x000000049a907825 */ /* 0x040fe200078e02dc */
[----:B------:R3:W-:Y:S03]  /*e6c0*/  STL.64 [R1+0x1f0], R146 ;  /* 0x0001f09201007387 */ /* 0x0007e60000100a00 */
[C---:B------:R-:W-:Y:S01]  /*e6d0*/  IMAD.WIDE R142, R154.reuse, 0x4, R222 ;  /* 0x000000049a8e7825 */ /* 0x040fe200078e02de */
[----:B------:R4:W-:Y:S03]  /*e6e0*/  STL.64 [R1+0x1b0], R144 ;  /* 0x0001b09001007387 */ /* 0x0009e60000100a00 */
[C---:B------:R-:W-:Y:S01]  /*e6f0*/  IMAD.WIDE R140, R154.reuse, 0x4, R224 ;  /* 0x000000049a8c7825 */ /* 0x040fe200078e02e0 */
[----:B------:R4:W-:Y:S03]  /*e700*/  STL.64 [R1+0x358], R142 ;  /* 0x0003588e01007387 */ /* 0x0009e60000100a00 */
[C---:B------:R-:W-:Y:S01]  /*e710*/  IMAD.WIDE R138, R154.reuse, 0x4, R230 ;  /* 0x000000049a8a7825 */ /* 0x040fe200078e02e6 */
[----:B------:R4:W-:Y:S04]  /*e720*/  STL.64 [R1+0x368], R140 ;  /* 0x0003688c01007387 */ /* 0x0009e80000100a00 */
[----:B------:R4:W-:Y:S01]  /*e730*/  STL.64 [R1+0x380], R138 ;  /* 0x0003808a01007387 */ /* 0x0009e20000100a00 */
[----:B------:R-:W-:-:S03]  /*e740*/  IMAD.WIDE R134, R154, 0x4, R232 ;  /* 0x000000049a867825 */ /* 0x000fc600078e02e8 */
[----:B------:R-:W1:Y:S04]  /*e750*/  LDL.LU.64 R244, [R1+0x268] ;  /* 0x0002680001f47983 */ /* 0x000e680000300a00 */
[----:B------:R4:W-:Y:S04]  /*e760*/  STL.64 [R1+0x3b8], R134 ;  /* 0x0003b88601007387 */ /* 0x0009e80000100a00 */
[----:B------:R-:W3:Y:S01]  /*e770*/  LDL.LU.64 R216, [R1+0x228] ;  /* 0x0002280001d87983 */ /* 0x000ee20000300a00 */
[----:B------:R-:W-:-:S03]  /*e780*/  IMAD.WIDE R126, R154, 0x4, R234 ;  /* 0x000000049a7e7825 */ /* 0x000fc600078e02ea */
[----:B------:R-:W-:Y:S01]  /*e790*/  LDGSTS.E [R5+0x10000], desc[UR16][R160.64], P2 ;  /* 0x10000000a0057fae */ /* 0x000fe20009121850 */
[----:B--2---:R-:W-:-:S03]  /*e7a0*/  IMAD.WIDE R118, R154, 0x4, R236 ;  /* 0x000000049a767825 */ /* 0x004fc600078e02ec */
[----:B------:R2:W-:Y:S04]  /*e7b0*/  STL.64 [R1+0x3f8], R126 ;  /* 0x0003f87e01007387 */ /* 0x0005e80000100a00 */
[----:B------:R-:W4:Y:S04]  /*e7c0*/  LDL.LU.64 R218, [R1+0x1e8] ;  /* 0x0001e80001da7983 */ /* 0x000f280000300a00 */
[----:B------:R2:W-:Y:S04]  /*e7d0*/  STL.64 [R1+0x430], R118 ;  /* 0x0004307601007387 */ /* 0x0005e80000100a00 */
[----:B------:R-:W2:Y:S04]  /*e7e0*/  LDL.LU.64 R220, [R1+0x1a8] ;  /* 0x0001a80001dc7983 */ /* 0x000ea80000300a00 */
[----:B------:R-:W2:Y:S04]  /*e7f0*/  LDL.LU.64 R222, [R1+0x168] ;  /* 0x0001680001de7983 */ /* 0x000ea80000300a00 */
[----:B------:R-:W2:Y:S04]  /*e800*/  LDL.LU.64 R224, [R1+0x128] ;  /* 0x0001280001e07983 */ /* 0x000ea80000300a00 */
[----:B------:R-:W2:Y:S04]  /*e810*/  LDL.LU.64 R230, [R1+0xe8] ;  /* 0x0000e80001e67983 */ /* 0x000ea80000300a00 */
[----:B------:R-:W2:Y:S04]  /*e820*/  LDL.LU.64 R232, [R1+0xa8] ;  /* 0x0000a80001e87983 */ /* 0x000ea80000300a00 */
[----:B------:R-:W2:Y:S04]  /*e830*/  LDL.LU.64 R234, [R1+0x68] ;  /* 0x0000680001ea7983 */ /* 0x000ea80000300a00 */
[----:B------:R-:W-:Y:S04]  /*e840*/  STL.64 [R1+0x460], R14 ;  /* 0x0004600e01007387 */ /* 0x000fe80000100a00 */
[----:B------:R2:W-:Y:S04]  /*e850*/  STL.64 [R1+0x488], R116 ;  /* 0x0004887401007387 */ /* 0x0005e80000100a00 */
[----:B------:R2:W-:Y:S04]  /*e860*/  STL.64 [R1+0x4a8], R114 ;  /* 0x0004a87201007387 */ /* 0x0005e80000100a00 */
[----:B------:R2:W-:Y:S04]  /*e870*/  STL.64 [R1+0x4c0], R112 ;  /* 0x0004c07001007387 */ /* 0x0005e80000100a00 */
[----:B------:R2:W-:Y:S04]  /*e880*/  STL.64 [R1+0x4d0], R110 ;  /* 0x0004d06e01007387 */ /* 0x0005e80000100a00 */
[----:B------:R-:W2:Y:S01]  /*e890*/  LDL.LU.64 R236, [R1+0x28] ;  /* 0x0000280001ec7983 */ /* 0x000ea20000300a00 */
[----:B------:R-:W-:-:S03]  /*e8a0*/  IMAD.WIDE R96, R154, 0x4, R96 ;  /* 0x000000049a607825 */ /* 0x000fc600078e0260 */
[----:B------:R1:W-:Y:S04]  /*e8b0*/  LDGSTS.E [R5+0x10400], desc[UR16][R158.64], P2 ;  /* 0x104000009e057fae */ /* 0x0003e80009121850 */
[----:B------:R3:W-:Y:S04]  /*e8c0*/  LDGSTS.E [R5+0x10800], desc[UR16][R146.64], P2 ;  /* 0x1080000092057fae */ /* 0x0007e80009121850 */
[----:B------:R4:W-:Y:S04]  /*e8d0*/  LDGSTS.E [R5+0x10c00], desc[UR16][R144.64], P2 ;  /* 0x10c0000090057fae */ /* 0x0009e80009121850 */
[----:B------:R2:W-:Y:S04]  /*e8e0*/  LDGSTS.E [R5+0x11000], desc[UR16][R142.64], P2 ;  /* 0x110000008e057fae */ /* 0x0005e80009121850 */
[----:B------:R2:W-:Y:S04]  /*e8f0*/  LDGSTS.E [R5+0x11400], desc[UR16][R140.64], P2 ;  /* 0x114000008c057fae */ /* 0x0005e80009121850 */
[----:B------:R2:W-:Y:S04]  /*e900*/  STL.64 [R1+0x4d8], R96 ;  /* 0x0004d86001007387 */ /* 0x0005e80000100a00 */
[----:B------:R2:W-:Y:S04]  /*e910*/  LDGSTS.E [R5+0x11800], desc[UR16][R138.64], P2 ;  /* 0x118000008a057fae */ /* 0x0005e80009121850 */
[----:B------:R2:W-:Y:S04]  /*e920*/  LDGSTS.E [R5+0x11c00], desc[UR16][R134.64], P2 ;  /* 0x11c0000086057fae */ /* 0x0005e80009121850 */
[----:B------:R2:W-:Y:S04]  /*e930*/  LDGSTS.E [R5+0x12000], desc[UR16][R126.64], P2 ;  /* 0x120000007e057fae */ /* 0x0005e80009121850 */
[----:B------:R2:W-:Y:S04]  /*e940*/  LDGSTS.E [R5+0x12400], desc[UR16][R118.64], P2 ;  /* 0x1240000076057fae */ /* 0x0005e80009121850 */
[----:B------:R-:W-:Y:S04]  /*e950*/  LDGSTS.E [R5+0x12800], desc[UR16][R14.64], P2 ;  /* 0x128000000e057fae */ /* 0x000fe80009121850 */
[----:B------:R2:W-:Y:S01]  /*e960*/  LDGSTS.E [R5+0x12c00], desc[UR16][R116.64], P2 ;  /* 0x12c0000074057fae */ /* 0x0005e20009121850 */
[----:B------:R-:W-:-:S03]  /*e970*/  IMAD.WIDE R16, R154, 0x4, R16 ;  /* 0x000000049a107825 */ /* 0x000fc600078e0210 */
[----:B------:R2:W-:Y:S04]  /*e980*/  LDGSTS.E [R5+0x13000], desc[UR16][R114.64], P2 ;  /* 0x1300000072057fae */ /* 0x0005e80009121850 */
[----:B------:R2:W-:Y:S04]  /*e990*/  LDGSTS.E [R5+0x13400], desc[UR16][R112.64], P2 ;  /* 0x1340000070057fae */ /* 0x0005e80009121850 */
[----:B------:R2:W-:Y:S04]  /*e9a0*/  LDGSTS.E [R5+0x13800], desc[UR16][R110.64], P2 ;  /* 0x138000006e057fae */ /* 0x0005e80009121850 */
[----:B------:R2:W-:Y:S01]  /*e9b0*/  LDGSTS.E [R5+0x13c00], desc[UR16][R96.64], P2 ;  /* 0x13c0000060057fae */ /* 0x0005e20009121850 */
[----:B-1----:R-:W-:-:S04]  /*e9c0*/  IMAD.WIDE R158, R154, 0x4, R244 ;  /* 0x000000049a9e7825 */ /* 0x002fc800078e02f4 */
[C---:B---3--:R-:W-:Y:S01]  /*e9d0*/  IMAD.WIDE R146, R154.reuse, 0x4, R216 ;  /* 0x000000049a927825 */ /* 0x048fe200078e02d8 */
[----:B------:R-:W-:Y:S04]  /*e9e0*/  STL.64 [R1+0xb0], R158 ;  /* 0x0000b09e01007387 */ /* 0x000fe80000100a00 */
[----:B------:R-:W-:Y:S01]  /*e9f0*/  STL.64 [R1+0xf0], R146 ;  /* 0x0000f09201007387 */ /* 0x000fe20000100a00 */
[----:B----4-:R-:W-:-:S03]  /*ea00*/  IMAD.WIDE R144, R154, 0x4, R218 ;  /* 0x000000049a907825 */ /* 0x010fc600078e02da */
[----:B------:R-:W-:Y:S01]  /*ea10*/  LDGSTS.E [R6+0x10080], desc[UR16][R158.64], P2 ;  /* 0x100800009e067fae */ /* 0x000fe20009121850 */
[----:B--2---:R-:W-:-:S03]  /*ea20*/  IMAD.WIDE R142, R154, 0x4, R220 ;  /* 0x000000049a8e7825 */ /* 0x004fc600078e02dc */
[----:B------:R-:W-:Y:S01]  /*ea30*/  STL.64 [R1+0x130], R144 ;  /* 0x0001309001007387 */ /* 0x000fe20000100a00 */
[----:B------:R-:W-:-:S03]  /*ea40*/  IMAD.WIDE R140, R154, 0x4, R222 ;  /* 0x000000049a8c7825 */ /* 0x000fc600078e02de */
[----:B------:R-:W-:Y:S01]  /*ea50*/  STL.64 [R1+0x170], R142 ;  /* 0x0001708e01007387 */ /* 0x000fe20000100a00 */
[----:B------:R-:W-:-:S03]  /*ea60*/  IMAD.WIDE R138, R154, 0x4, R224 ;  /* 0x000000049a8a7825 */ /* 0x000fc600078e02e0 */
[----:B------:R1:W-:Y:S01]  /*ea70*/  STL.64 [R1+0x168], R140 ;  /* 0x0001688c01007387 */ /* 0x0003e20000100a00 */
[----:B------:R-:W-:-:S03]  /*ea80*/  IMAD.WIDE R134, R154, 0x4, R230 ;  /* 0x000000049a867825 */ /* 0x000fc600078e02e6 */
[----:B------:R2:W-:Y:S01]  /*ea90*/  STL.64 [R1+0x1a8], R138 ;  /* 0x0001a88a01007387 */ /* 0x0005e20000100a00 */
[----:B------:R-:W-:-:S03]  /*eaa0*/  IMAD.WIDE R126, R154, 0x4, R232 ;  /* 0x000000049a7e7825 */ /* 0x000fc600078e02e8 */
[----:B------:R3:W-:Y:S01]  /*eab0*/  STL.64 [R1+0x228], R134 ;  /* 0x0002288601007387 */ /* 0x0007e20000100a00 */
[----:B------:R-:W-:-:S03]  /*eac0*/  IMAD.WIDE R118, R154, 0x4, R234 ;  /* 0x000000049a767825 */ /* 0x000fc600078e02ea */
[----:B------:R-:W4:Y:S04]  /*ead0*/  LDL.LU.64 R224, [R1+0x260] ;  /* 0x0002600001e07983 */ /* 0x000f280000300a00 */
[----:B------:R3:W-:Y:S04]  /*eae0*/  STL.64 [R1+0x268], R126 ;  /* 0x0002687e01007387 */ /* 0x0007e80000100a00 */
[----:B------:R-:W4:Y:S04]  /*eaf0*/  LDL.LU.64 R244, [R1+0x220] ;  /* 0x0002200001f47983 */ /* 0x000f280000300a00 */
[----:B------:R3:W-:Y:S04]  /*eb00*/  STL.64 [R1+0x3b0], R118 ;  /* 0x0003b07601007387 */ /* 0x0007e80000100a00 */
[----:B------:R-:W1:Y:S01]  /*eb10*/  LDL.LU.64 R216, [R1+0x1e0] ;  /* 0x0001e00001d87983 */ /* 0x000e620000300a00 */
[----:B------:R-:W-:-:S03]  /*eb20*/  IMAD.WIDE R116, R154, 0x4, R236 ;  /* 0x000000049a747825 */ /* 0x000fc600078e02ec */
[----:B------:R-:W-:Y:S04]  /*eb30*/  LDGSTS.E [R6+0x10480], desc[UR16][R146.64], P2 ;  /* 0x1048000092067fae */ /* 0x000fe80009121850 */
[----:B------:R3:W-:Y:S04]  /*eb40*/  STL.64 [R1+0x3f0], R116 ;  /* 0x0003f07401007387 */ /* 0x0007e80000100a00 */
[----:B------:R-:W2:Y:S04]  /*eb50*/  LDL.LU.64 R218, [R1+0x1a0] ;  /* 0x0001a00001da7983 */ /* 0x000ea80000300a00 */
[----:B------:R-:W3:Y:S04]  /*eb60*/  LDL.LU.64 R220, [R1+0x160] ;  /* 0x0001600001dc7983 */ /* 0x000ee80000300a00 */
[----:B------:R-:W4:Y:S04]  /*eb70*/  LDL.LU.64 R222, [R1+0x120] ;  /* 0x0001200001de7983 */ /* 0x000f280000300a00 */
[----:B------:R-:W4:Y:S04]  /*eb80*/  LDL.LU.64 R230, [R1+0xe0] ;  /* 0x0000e00001e67983 */ /* 0x000f280000300a00 */
[----:B------:R-:W4:Y:S04]  /*eb90*/  LDL.LU.64 R232, [R1+0xa0] ;  /* 0x0000a00001e87983 */ /* 0x000f280000300a00 */
[----:B------:R-:W4:Y:S04]  /*eba0*/  LDL.LU.64 R234, [R1+0x60] ;  /* 0x0000600001ea7983 */ /* 0x000f280000300a00 */
[----:B------:R-:W4:Y:S01]  /*ebb0*/  LDL.LU.64 R236, [R1+0x20] ;  /* 0x0000200001ec7983 */ /* 0x000f220000300a00 */
[----:B------:R-:W-:-:S03]  /*ebc0*/  IMAD.WIDE R114, R154, 0x4, R34 ;  /* 0x000000049a727825 */ /* 0x000fc600078e0222 */
[----:B------:R-:W-:Y:S01]  /*ebd0*/  LDGSTS.E [R6+0x10880], desc[UR16][R144.64], P2 ;  /* 0x1088000090067fae */ /* 0x000fe20009121850 */
[----:B------:R-:W-:-:S03]  /*ebe0*/  IMAD.WIDE R112, R154, 0x4, R50 ;  /* 0x000000049a707825 */ /* 0x000fc600078e0232 */
[----:B------:R-:W-:Y:S01]  /*ebf0*/  LDGSTS.E [R6+0x10c80], desc[UR16][R142.64], P2 ;  /* 0x10c800008e067fae */ /* 0x000fe20009121850 */
[----:B------:R-:W-:-:S03]  /*ec00*/  IMAD.WIDE R110, R154, 0x4, R66 ;  /* 0x000000049a6e7825 */ /* 0x000fc600078e0242 */
[----:B------:R-:W-:Y:S01]  /*ec10*/  STL.64 [R1+0x428], R16 ;  /* 0x0004281001007387 */ /* 0x000fe20000100a00 */
[----:B------:R-:W-:-:S03]  /*ec20*/  IMAD.WIDE R96, R154, 0x4, R82 ;  /* 0x000000049a607825 */ /* 0x000fc600078e0252 */
[----:B------:R1:W-:Y:S01]  /*ec30*/  LDGSTS.E [R6+0x11080], desc[UR16][R140.64], P2 ;  /* 0x110800008c067fae */ /* 0x0003e20009121850 */
[----:B------:R-:W-:-:S03]  /*ec40*/  IMAD.WIDE R14, R154, 0x4, R98 ;  /* 0x000000049a0e7825 */ /* 0x000fc600078e0262 */
[----:B------:R4:W-:Y:S04]  /*ec50*/  STL.64 [R1+0x458], R114 ;  /* 0x0004587201007387 */ /* 0x0009e80000100a00 */
[----:B------:R2:W-:Y:S04]  /*ec60*/  LDGSTS.E [R6+0x11480], desc[UR16][R138.64], P2 ;  /* 0x114800008a067fae */ /* 0x0005e80009121850 */
        /* <DEDUP_REMOVED lines=8> */
[----:B------:R-:W-:Y:S04]  /*ecf0*/  LDGSTS.E [R6+0x12880], desc[UR16][R16.64], P2 ;  /* 0x1288000010067fae */ /* 0x000fe80009121850 */
[----:B------:R4:W-:Y:S04]  /*ed00*/  LDGSTS.E [R6+0x12c80], desc[UR16][R114.64], P2 ;  /* 0x12c8000072067fae */ /* 0x0009e80009121850 */
[----:B------:R4:W-:Y:S04]  /*ed10*/  LDGSTS.E [R6+0x13080], desc[UR16][R112.64], P2 ;  /* 0x1308000070067fae */ /* 0x0009e80009121850 */
[----:B------:R4:W-:Y:S01]  /*ed20*/  LDGSTS.E [R6+0x13480], desc[UR16][R110.64], P2 ;  /* 0x134800006e067fae */ /* 0x0009e20009121850 */
[----:B------:R-:W-:-:S03]  /*ed30*/  IMAD.WIDE R18, R154, 0x4, R18 ;  /* 0x000000049a127825 */ /* 0x000fc600078e0212 */
[----:B------:R4:W-:Y:S04]  /*ed40*/  LDGSTS.E [R6+0x13880], desc[UR16][R96.64], P2 ;  /* 0x1388000060067fae */ /* 0x0009e80009121850 */
[----:B------:R4:W-:Y:S01]  /*ed50*/  LDGSTS.E [R6+0x13c80], desc[UR16][R14.64], P2 ;  /* 0x13c800000e067fae */ /* 0x0009e20009121850 */
[----:B-1----:R-:W-:-:S05]  /*ed60*/  IMAD.WIDE R140, R154, 0x4, R216 ;  /* 0x000000049a8c7825 */ /* 0x002fca00078e02d8 */
[----:B------:R-:W-:Y:S01]  /*ed70*/  STL.64 [R1+0xa8], R140 ;  /* 0x0000a88c01007387 */ /* 0x000fe20000100a00 */
[----:B--2---:R-:W-:-:S04]  /*ed80*/  IMAD.WIDE R138, R154, 0x4, R218 ;  /* 0x000000049a8a7825 */ /* 0x004fc800078e02da */
[C---:B---3--:R-:W-:Y:S01]  /*ed90*/  IMAD.WIDE R134, R154.reuse, 0x4, R220 ;  /* 0x000000049a867825 */ /* 0x048fe200078e02dc */
[----:B------:R-:W-:Y:S03]  /*eda0*/  STL.64 [R1+0xe8], R138 ;  /* 0x0000e88a01007387 */ /* 0x000fe60000100a00 */
[C---:B----4-:R-:W-:Y:S01]  /*edb0*/  IMAD.WIDE R126, R154.reuse, 0x4, R222 ;  /* 0x000000049a7e7825 */ /* 0x050fe200078e02de */
[----:B------:R-:W-:Y:S03]  /*edc0*/  STL.64 [R1+0x128], R134 ;  /* 0x0001288601007387 */ /* 0x000fe60000100a00 */
[C---:B------:R-:W-:Y:S01]  /*edd0*/  IMAD.WIDE R118, R154.reuse, 0x4, R230 ;  /* 0x000000049a767825 */ /* 0x040fe200078e02e6 */
[----:B------:R-:W-:Y:S03]  /*ede0*/  STL.64 [R1+0x120], R126 ;  /* 0x0001207e01007387 */ /* 0x000fe60000100a00 */
[C---:B------:R-:W-:Y:S01]  /*edf0*/  IMAD.WIDE R116, R154.reuse, 0x4, R232 ;  /* 0x000000049a747825 */ /* 0x040fe200078e02e8 */
[----:B------:R1:W-:Y:S03]  /*ee00*/  STL.64 [R1+0x1a0], R118 ;  /* 0x0001a07601007387 */ /* 0x0003e60000100a00 */
[C---:B------:R-:W-:Y:S01]  /*ee10*/  IMAD.WIDE R114, R154.reuse, 0x4, R234 ;  /* 0x000000049a727825 */ /* 0x040fe200078e02ea */
[----:B------:R-:W2:Y:S03]  /*ee20*/  LDL.LU.64 R222, [R1+0x258] ;  /* 0x0002580001de7983 */ /* 0x000ea60000300a00 */
[C---:B------:R-:W-:Y:S01]  /*ee30*/  IMAD.WIDE R112, R154.reuse, 0x4, R236 ;  /* 0x000000049a707825 */ /* 0x040fe200078e02ec */
[----:B------:R3:W-:Y:S04]  /*ee40*/  STL.64 [R1+0x1e8], R116 ;  /* 0x0001e87401007387 */ /* 0x0007e80000100a00 */
[----:B------:R-:W4:Y:S04]  /*ee50*/  LDL.LU.64 R230, [R1+0x218] ;  /* 0x0002180001e67983 */ /* 0x000f280000300a00 */
[----:B------:R3:W-:Y:S04]  /*ee60*/  STL.64 [R1+0x260], R114 ;  /* 0x0002607201007387 */ /* 0x0007e80000100a00 */
[----:B------:R-:W4:Y:S04]  /*ee70*/  LDL.LU.64 R246, [R1+0x1d8] ;  /* 0x0001d80001f67983 */ /* 0x000f280000300a00 */
[----:B------:R3:W-:Y:S04]  /*ee80*/  STL.64 [R1+0x3a8], R112 ;  /* 0x0003a87001007387 */ /* 0x0007e80000100a00 */
[----:B------:R-:W1:Y:S04]  /*ee90*/  LDL.LU.64 R214, [R1+0x198] ;  /* 0x0001980001d67983 */ /* 0x000e680000300a00 */
[----:B------:R-:W3:Y:S04]  /*eea0*/  LDL.LU.64 R216, [R1+0x158] ;  /* 0x0001580001d87983 */ /* 0x000ee80000300a00 */
[----:B------:R-:W2:Y:S04]  /*eeb0*/  LDL.LU.64 R218, [R1+0x118] ;  /* 0x0001180001da7983 */ /* 0x000ea80000300a00 */
[----:B------:R-:W4:Y:S04]  /*eec0*/  LDL.LU.64 R220, [R1+0xd8] ;  /* 0x0000d80001dc7983 */ /* 0x000f280000300a00 */
[----:B------:R-:W4:Y:S04]  /*eed0*/  LDL.LU.64 R232, [R1+0x98] ;  /* 0x0000980001e87983 */ /* 0x000f280000300a00 */
[----:B------:R-:W4:Y:S04]  /*eee0*/  LDL.LU.64 R234, [R1+0x58] ;  /* 0x0000580001ea7983 */ /* 0x000f280000300a00 */
[----:B------:R-:W4:Y:S01]  /*eef0*/  LDL.LU.64 R236, [R1+0x18] ;  /* 0x0000180001ec7983 */ /* 0x000f220000300a00 */
[----:B------:R-:W-:-:S04]  /*ef00*/  IMAD.WIDE R224, R154, 0x4, R224 ;  /* 0x000000049ae07825 */ /* 0x000fc800078e02e0 */
[C---:B------:R-:W-:Y:S01]  /*ef10*/  IMAD.WIDE R244, R154.reuse, 0x4, R244 ;  /* 0x000000049af47825 */ /* 0x040fe200078e02f4 */
[----:B------:R-:W-:Y:S03]  /*ef20*/  LDGSTS.E [R7+0x10100], desc[UR16][R224.64], P2 ;  /* 0x10100000e0077fae */ /* 0x000fe60009121850 */
        /* <DEDUP_REMOVED lines=9> */
[----:B------:R-:W-:Y:S04]  /*efc0*/  LDGSTS.E [R7+0x11500], desc[UR16][R126.64], P2 ;  /* 0x115000007e077fae */ /* 0x000fe80009121850 */
[----:B------:R-:W-:Y:S04]  /*efd0*/  STL.64 [R1+0x3e8], R18 ;  /* 0x0003e81201007387 */ /* 0x000fe80000100a00 */
        /* <DEDUP_REMOVED lines=8> */
[----:B------:R-:W-:Y:S04]  /*f060*/  LDGSTS.E [R7+0x12900], desc[UR16][R18.64], P2 ;  /* 0x1290000012077fae */ /* 0x000fe80009121850 */
[----:B------:R4:W-:Y:S04]  /*f070*/  STL.64 [R1+0x4b0], R14 ;  /* 0x0004b00e01007387 */ /* 0x0009e80000100a00 */
[----:B------:R4:W-:Y:S04]  /*f080*/  LDGSTS.E [R7+0x12d00], desc[UR16][R110.64], P2 ;  /* 0x12d000006e077fae */ /* 0x0009e80009121850 */
[----:B------:R4:W-:Y:S01]  /*f090*/  LDGSTS.E [R7+0x13100], desc[UR16][R98.64], P2 ;  /* 0x1310000062077fae */ /* 0x0009e20009121850 */
[----:B------:R-:W-:-:S03]  /*f0a0*/  IMAD.WIDE R20, R154, 0x4, R20 ;  /* 0x000000049a147825 */ /* 0x000fc600078e0214 */
[----:B------:R4:W-:Y:S04]  /*f0b0*/  LDGSTS.E [R7+0x13500], desc[UR16][R96.64], P2 ;  /* 0x1350000060077fae */ /* 0x0009e80009121850 */
[----:B------:R4:W-:Y:S01]  /*f0c0*/  LDGSTS.E [R7+0x13900], desc[UR16][R16.64], P2 ;  /* 0x1390000010077fae */ /* 0x0009e20009121850 */
[----:B-1----:R-:W-:-:S03]  /*f0d0*/  IMAD.WIDE R118, R154, 0x4, R214 ;  /* 0x000000049a767825 */ /* 0x002fc600078e02d6 */
[----:B------:R1:W-:Y:S01]  /*f0e0*/  LDGSTS.E [R7+0x13d00], desc[UR16][R14.64], P2 ;  /* 0x13d000000e077fae */ /* 0x0003e20009121850 */
[----:B---3--:R-:W-:-:S03]  /*f0f0*/  IMAD.WIDE R116, R154, 0x4, R216 ;  /* 0x000000049a747825 */ /* 0x008fc600078e02d8 */
[----:B------:R-:W-:Y:S01]  /*f100*/  STL.64 [R1+0x20], R118 ;  /* 0x0000207601007387 */ /* 0x000fe20000100a00 */
[----:B--2---:R-:W-:-:S03]  /*f110*/  IMAD.WIDE R114, R154, 0x4, R218 ;  /* 0x000000049a727825 */ /* 0x004fc600078e02da */
[----:B------:R-:W-:Y:S01]  /*f120*/  STL.64 [R1+0x60], R116 ;  /* 0x0000607401007387 */ /* 0x000fe20000100a00 */
[----:B----4-:R-:W-:-:S03]  /*f130*/  IMAD.WIDE R112, R154, 0x4, R220 ;  /* 0x000000049a707825 */ /* 0x010fc600078e02dc */
[----:B------:R2:W-:Y:S01]  /*f140*/  STL.64 [R1+0xa0], R114 ;  /* 0x0000a07201007387 */ /* 0x0005e20000100a00 */
[----:B------:R-:W-:-:S03]  /*f150*/  IMAD.WIDE R110, R154, 0x4, R232 ;  /* 0x000000049a6e7825 */ /* 0x000fc600078e02e8 */
[----:B------:R3:W-:Y:S01]  /*f160*/  STL.64 [R1+0xe0], R112 ;  /* 0x0000e07001007387 */ /* 0x0007e20000100a00 */
[----:B------:R-:W-:-:S03]  /*f170*/  IMAD.WIDE R100, R154, 0x4, R234 ;  /* 0x000000049a647825 */ /* 0x000fc600078e02ea */
[----:B------:R-:W4:Y:S01]  /*f180*/  LDL.LU.64 R214, [R1+0x250] ;  /* 0x0002500001d67983 */ /* 0x000f220000300a00 */
[----:B------:R-:W-:-:S03]  /*f190*/  IMAD.WIDE R98, R154, 0x4, R236 ;  /* 0x000000049a627825 */ /* 0x000fc600078e02ec */
[----:B------:R3:W-:Y:S04]  /*f1a0*/  STL.64 [R1+0x160], R110 ;  /* 0x0001606e01007387 */ /* 0x0007e80000100a00 */
[----:B------:R-:W4:Y:S04]  /*f1b0*/  LDL.LU.64 R232, [R1+0x210] ;  /* 0x0002100001e87983 */ /* 0x000f280000300a00 */
[----:B------:R3:W-:Y:S04]  /*f1c0*/  STL.64 [R1+0x1e0], R100 ;  /* 0x0001e06401007387 */ /* 0x0007e80000100a00 */
[----:B------:R-:W4:Y:S04]  /*f1d0*/  LDL.LU.64 R142, [R1+0x1d0] ;  /* 0x0001d000018e7983 */ /* 0x000f280000300a00 */
        /* <DEDUP_REMOVED lines=19> */
[C---:B-1----:R-:W-:Y:S01]  /*f310*/  IMAD.WIDE R14, R154.reuse, 0x4, R86 ;  /* 0x000000049a0e7825 */ /* 0x042fe200078e0256 */
[----:B------:R-:W-:Y:S03]  /*f320*/  STL.64 [R1+0x3a0], R20 ;  /* 0x0003a01401007387 */ /* 0x000fe60000100a00 */
[C---:B------:R-:W-:Y:S01]  /*f330*/  IMAD.WIDE R6, R154.reuse, 0x4, R102 ;  /* 0x000000049a067825 */ /* 0x040fe200078e0266 */
[----:B------:R2:W-:Y:S04]  /*f340*/  LDGSTS.E [R8+0x11580], desc[UR16][R114.64], P2 ;  /* 0x1158000072087fae */ /* 0x0005e80009121850 */
[----:B------:R1:W-:Y:S04]  /*f350*/  STL.64 [R1+0x3e0], R96 ;  /* 0x0003e06001007387 */ /* 0x0003e80000100a00 */
[----:B------:R3:W-:Y:S04]  /*f360*/  LDGSTS.E [R8+0x11980], desc[UR16][R112.64], P2 ;  /* 0x1198000070087fae */ /* 0x0007e80009121850 */
[----:B------:R1:W-:Y:S04]  /*f370*/  STL.64 [R1+0x418], R18 ;  /* 0x0004181201007387 */ /* 0x0003e80000100a00 */
[----:B------:R4:W-:Y:S04]  /*f380*/  LDGSTS.E [R8+0x11d80], desc[UR16][R110.64], P2 ;  /* 0x11d800006e087fae */ /* 0x0009e80009121850 */
[----:B------:R1:W-:Y:S04]  /*f390*/  STL.64 [R1+0x448], R16 ;  /* 0x0004481001007387 */ /* 0x0003e80000100a00 */
[----:B------:R1:W-:Y:S04]  /*f3a0*/  STL.64 [R1+0x470], R14 ;  /* 0x0004700e01007387 */ /* 0x0003e80000100a00 */
[----:B------:R1:W-:Y:S04]  /*f3b0*/  STL.64 [R1+0x490], R6 ;  /* 0x0004900601007387 */ /* 0x0003e80000100a00 */
[----:B------:R1:W-:Y:S04]  /*f3c0*/  LDGSTS.E [R8+0x12180], desc[UR16][R100.64], P2 ;  /* 0x1218000064087fae */ /* 0x0003e80009121850 */
[----:B------:R1:W-:Y:S04]  /*f3d0*/  LDGSTS.E [R8+0x12580], desc[UR16][R98.64], P2 ;  /* 0x1258000062087fae */ /* 0x0003e80009121850 */
[----:B------:R-:W-:Y:S04]  /*f3e0*/  LDGSTS.E [R8+0x12980], desc[UR16][R20.64], P2 ;  /* 0x1298000014087fae */ /* 0x000fe80009121850 */
[----:B------:R1:W-:Y:S04]  /*f3f0*/  LDGSTS.E [R8+0x12d80], desc[UR16][R96.64], P2 ;  /* 0x12d8000060087fae */ /* 0x0003e80009121850 */
[----:B------:R1:W-:Y:S01]  /*f400*/  LDGSTS.E [R8+0x13180], desc[UR16][R18.64], P2 ;  /* 0x1318000012087fae */ /* 0x0003e20009121850 */
[----:B------:R-:W-:-:S03]  /*f410*/  IMAD.WIDE R22, R154, 0x4, R22 ;  /* 0x000000049a167825 */ /* 0x000fc600078e0216 */
[----:B------:R1:W-:Y:S01]  /*f420*/  LDGSTS.E [R8+0x13580], desc[UR16][R16.64], P2 ;  /* 0x1358000010087fae */ /* 0x0003e20009121850 */
[----:B--2---:R-:W-:-:S03]  /*f430*/  IMAD.WIDE R114, R154, 0x4, R138 ;  /* 0x000000049a727825 */ /* 0x004fc600078e028a */
[----:B------:R2:W-:Y:S01]  /*f440*/  LDGSTS.E [R8+0x13980], desc[UR16][R14.64], P2 ;  /* 0x139800000e087fae */ /* 0x0005e20009121850 */
[----:B---3--:R-:W-:-:S03]  /*f450*/  IMAD.WIDE R112, R154, 0x4, R134 ;  /* 0x000000049a707825 */ /* 0x008fc600078e0286 */
[----:B------:R-:W-:Y:S01]  /*f460*/  STL.64 [R1+0x28], R114 ;  /* 0x0000287201007387 */ /* 0x000fe20000100a00 */
[----:B----4-:R-:W-:-:S03]  /*f470*/  IMAD.WIDE R110, R154, 0x4, R216 ;  /* 0x000000049a6e7825 */ /* 0x010fc600078e02d8 */
[----:B------:R-:W-:Y:S01]  /*f480*/  STL.64 [R1+0x68], R112 ;  /* 0x0000687001007387 */ /* 0x000fe20000100a00 */
[----:B------:R-:W-:-:S03]  /*f490*/  IMAD.WIDE R102, R154, 0x4, R218 ;  /* 0x000000049a667825 */ /* 0x000fc600078e02da */
[----:B------:R-:W-:Y:S01]  /*f4a0*/  STL.64 [R1+0xd8], R110 ;  /* 0x0000d86e01007387 */ /* 0x000fe20000100a00 */
[----:B-1----:R-:W-:-:S03]  /*f4b0*/  IMAD.WIDE R100, R154, 0x4, R220 ;  /* 0x000000049a647825 */ /* 0x002fc600078e02dc */
[----:B------:R-:W-:Y:S01]  /*f4c0*/  STL.64 [R1+0x118], R102 ;  /* 0x0001186601007387 */ /* 0x000fe20000100a00 */
[----:B------:R-:W-:-:S03]  /*f4d0*/  IMAD.WIDE R98, R154, 0x4, R234 ;  /* 0x000000049a627825 */ /* 0x000fc600078e02ea */
[----:B------:R-:W3:Y:S01]  /*f4e0*/  LDL.LU.64 R216, [R1+0x248] ;  /* 0x0002480001d87983 */ /* 0x000ee20000300a00 */
[----:B------:R-:W-:-:S03]  /*f4f0*/  IMAD.WIDE R96, R154, 0x4, R236 ;  /* 0x000000049a607825 */ /* 0x000fc600078e02ec */
[----:B------:R-:W-:Y:S04]  /*f500*/  STL.64 [R1+0x158], R100 ;  /* 0x0001586401007387 */ /* 0x000fe80000100a00 */
[----:B------:R-:W4:Y:S01]  /*f510*/  LDL.LU.64 R234, [R1+0x208] ;  /* 0x0002080001ea7983 */ /* 0x000f220000300a00 */
[----:B------:R-:W-:-:S03]  /*f520*/  IMAD.WIDE R248, R154, 0x4, R142 ;  /* 0x000000049af87825 */ /* 0x000fc600078e028e */
[----:B------:R-:W-:Y:S04]  /*f530*/  STL.64 [R1+0x198], R98 ;  /* 0x0001986201007387 */ /* 0x000fe80000100a00 */
[----:B------:R-:W3:Y:S04]  /*f540*/  LDL.LU.64 R144, [R1+0x1c8] ;  /* 0x0001c80001907983 */ /* 0x000ee80000300a00 */
[----:B------:R-:W-:Y:S04]  /*f550*/  STL.64 [R1+0x1d8], R96 ;  /* 0x0001d86001007387 */ /* 0x000fe80000100a00 */
[----:B------:R-:W4:Y:S04]  /*f560*/  LDL.LU.64 R140, [R1+0x188] ;  /* 0x00018800018c7983 */ /* 0x000f280000300a00 */
[----:B------:R-:W3:Y:S04]  /*f570*/  LDL.LU.64 R142, [R1+0x148] ;  /* 0x00014800018e7983 */ /* 0x000ee80000300a00 */
[----:B------:R-:W3:Y:S04]  /*f580*/  LDL.LU.64 R138, [R1+0x108] ;  /* 0x00010800018a7983 */ /* 0x000ee80000300a00 */
[----:B------:R-:W3:Y:S04]  /*f590*/  LDL.LU.64 R134, [R1+0xc8] ;  /* 0x0000c80001867983 */ /* 0x000ee80000300a00 */
[----:B------:R-:W3:Y:S04]  /*f5a0*/  LDL.64 R218, [R1+0x88] ;  /* 0x0000880001da7983 */ /* 0x000ee80000100a00 */
[----:B------:R-:W3:Y:S04]  /*f5b0*/  LDL.64 R220, [R1+0x48] ;  /* 0x0000480001dc7983 */ /* 0x000ee80000100a00 */
[----:B------:R-:W3:Y:S01]  /*f5c0*/  LDL.64 R236, [R1+0x8] ;  /* 0x0000080001ec7983 */ /* 0x000ee20000100a00 */
[----:B------:R-:W-:-:S03]  /*f5d0*/  IMAD.WIDE R214, R154, 0x4, R214 ;  /* 0x000000049ad67825 */ /* 0x000fc600078e02d6 */
[----:B------:R1:W-:Y:S01]  /*f5e0*/  LDGSTS.E [R8+0x13d80], desc[UR16][R6.64], P2 ;  /* 0x13d8000006087fae */ /* 0x0003e20009121850 */
[----:B------:R-:W-:-:S03]  /*f5f0*/  IMAD.WIDE R232, R154, 0x4, R232 ;  /* 0x000000049ae87825 */ /* 0x000fc600078e02e8 */
[----:B------:R-:W-:Y:S01]  /*f600*/  LDGSTS.E [R9+0x10200], desc[UR16][R214.64], P2 ;  /* 0x10200000d6097fae */ /* 0x000fe20009121850 */
[----:B------:R-:W-:-:S03]  /*f610*/  IMAD.WIDE R20, R154, 0x4, R40 ;  /* 0x000000049a147825 */ /* 0x000fc600078e0228 */
[----:B------:R-:W-:Y:S01]  /*f620*/  LDGSTS.E [R9+0x10600], desc[UR16][R232.64], P2 ;  /* 0x10600000e8097fae */ /* 0x000fe20009121850 */
[----:B------:R-:W-:-:S03]  /*f630*/  IMAD.WIDE R18, R154, 0x4, R56 ;  /* 0x000000049a127825 */ /* 0x000fc600078e0238 */
[----:B------:R-:W-:Y:S01]  /*f640*/  LDGSTS.E [R9+0x10a00], desc[UR16][R248.64], P2 ;  /* 0x10a00000f8097fae */ /* 0x000fe20009121850 */
[----:B------:R-:W-:-:S03]  /*f650*/  IMAD.WIDE R16, R154, 0x4, R72 ;  /* 0x000000049a107825 */ /* 0x000fc600078e0248 */
[----:B------:R-:W-:Y:S01]  /*f660*/  LDGSTS.E [R9+0x10e00], desc[UR16][R114.64], P2 ;  /* 0x10e0000072097fae */ /* 0x000fe20009121850 */
[----:B--2---:R-:W-:-:S03]  /*f670*/  IMAD.WIDE R14, R154, 0x4, R88 ;  /* 0x000000049a0e7825 */ /* 0x004fc600078e0258 */
[----:B------:R-:W-:Y:S01]  /*f680*/  LDGSTS.E [R9+0x11200], desc[UR16][R112.64], P2 ;  /* 0x1120000070097fae */ /* 0x000fe20009121850 */
[----:B-1----:R-:W-:-:S03]  /*f690*/  IMAD.WIDE R6, R154, 0x4, R104 ;  /* 0x000000049a067825 */ /* 0x002fc600078e0268 */
[----:B------:R-:W-:Y:S04]  /*f6a0*/  STL.64 [R1+0x218], R22 ;  /* 0x0002181601007387 */ /* 0x000fe80000100a00 */
[----:B------:R-:W-:Y:S04]  /*f6b0*/  LDGSTS.E [R9+0x11600], desc[UR16][R110.64], P2 ;  /* 0x116000006e097fae */ /* 0x000fe80009121850 */
[----:B------:R1:W-:Y:S04]  /*f6c0*/  STL.64 [R1+0x258], R20 ;  /* 0x0002581401007387 */ /* 0x0003e80000100a00 */
[----:B------:R-:W-:Y:S04]  /*f6d0*/  LDGSTS.E [R9+0x11a00], desc[UR16][R102.64], P2 ;  /* 0x11a0000066097fae */ /* 0x000fe80009121850 */
[----:B------:R2:W-:Y:S04]  /*f6e0*/  STL.64 [R1+0x3d8], R18 ;  /* 0x0003d81201007387 */ /* 0x0005e80000100a00 */
[----:B------:R-:W-:Y:S04]  /*f6f0*/  LDGSTS.E [R9+0x11e00], desc[UR16][R100.64], P2 ;  /* 0x11e0000064097fae */ /* 0x000fe80009121850 */
[----:B------:R2:W-:Y:S04]  /*f700*/  STL.64 [R1+0x410], R16 ;  /* 0x0004101001007387 */ /* 0x0005e80000100a00 */
[----:B------:R-:W-:Y:S04]  /*f710*/  LDGSTS.E [R9+0x12200], desc[UR16][R98.64], P2 ;  /* 0x1220000062097fae */ /* 0x000fe80009121850 */
[----:B------:R2:W-:Y:S04]  /*f720*/  STL.64 [R1+0x440], R14 ;  /* 0x0004400e01007387 */ /* 0x0005e80000100a00 */
[----:B------:R2:W-:Y:S04]  /*f730*/  STL.64 [R1+0x468], R6 ;  /* 0x0004680601007387 */ /* 0x0005e80000100a00 */
[----:B------:R-:W-:Y:S04]  /*f740*/  LDGSTS.E [R9+0x12600], desc[UR16][R96.64], P2 ;  /* 0x1260000060097fae */ /* 0x000fe80009121850 */
[----:B------:R-:W-:Y:S04]  /*f750*/  LDGSTS.E [R9+0x12a00], desc[UR16][R22.64], P2 ;  /* 0x12a0000016097fae */ /* 0x000fe80009121850 */
[----:B------:R1:W-:Y:S04]  /*f760*/  LDGSTS.E [R9+0x12e00], desc[UR16][R20.64], P2 ;  /* 0x12e0000014097fae */ /* 0x0003e80009121850 */
[----:B------:R2:W-:Y:S04]  /*f770*/  LDGSTS.E [R9+0x13200], desc[UR16][R18.64], P2 ;  /* 0x1320000012097fae */ /* 0x0005e80009121850 */
[----:B------:R2:W-:Y:S01]  /*f780*/  LDGSTS.E [R9+0x13600], desc[UR16][R16.64], P2 ;  /* 0x1360000010097fae */ /* 0x0005e20009121850 */
[----:B-1----:R-:W-:-:S03]  /*f790*/  IMAD.WIDE R20, R154, 0x4, R26 ;  /* 0x000000049a147825 */ /* 0x002fc600078e021a */
[----:B------:R1:W-:Y:S01]  /*f7a0*/  LDGSTS.E [R9+0x13a00], desc[UR16][R14.64], P2 ;  /* 0x13a000000e097fae */ /* 0x0003e20009121850 */
[----:B--2---:R-:W-:-:S03]  /*f7b0*/  IMAD.WIDE R18, R154, 0x4, R42 ;  /* 0x000000049a127825 */ /* 0x004fc600078e022a */
[----:B------:R2:W-:Y:S01]  /*f7c0*/  LDGSTS.E [R9+0x13e00], desc[UR16][R6.64], P2 ;  /* 0x13e0000006097fae */ /* 0x0005e20009121850 */
[----:B------:R-:W-:-:S04]  /*f7d0*/  IMAD.WIDE R16, R154, 0x4, R58 ;  /* 0x000000049a107825 */ /* 0x000fc800078e023a */
[----:B-1----:R-:W-:-:S04]  /*f7e0*/  IMAD.WIDE R14, R154, 0x4, R74 ;  /* 0x000000049a0e7825 */ /* 0x002fc800078e024a */
[----:B--2---:R-:W-:-:S04]  /*f7f0*/  IMAD.WIDE R8, R154, 0x4, R90 ;  /* 0x000000049a087825 */ /* 0x004fc800078e025a */
[----:B------:R-:W-:-:S04]  /*f800*/  IMAD.WIDE R6, R154, 0x4, R106 ;  /* 0x000000049a067825 */ /* 0x000fc800078e026a */
[----:B----4-:R-:W-:-:S04]  /*f810*/  IMAD.WIDE R104, R154, 0x4, R140 ;  /* 0x000000049a687825 */ /* 0x010fc800078e028c */
[C---:B---3--:R-:W-:Y:S01]  /*f820*/  IMAD.WIDE R102, R154.reuse, 0x4, R142 ;  /* 0x000000049a667825 */ /* 0x048fe200078e028e */
[----:B------:R-:W-:Y:S03]  /*f830*/  STL.64 [R1+0x30], R104 ;  /* 0x0000306801007387 */ /* 0x000fe60000100a00 */
[C---:B------:R-:W-:Y:S01]  /*f840*/  IMAD.WIDE R100, R154.reuse, 0x4, R138 ;  /* 0x000000049a647825 */ /* 0x040fe200078e028a */
[----:B------:R-:W-:Y:S03]  /*f850*/  STL.64 [R1+0x70], R102 ;  /* 0x0000706601007387 */ /* 0x000fe60000100a00 */
[C---:B------:R-:W-:Y:S01]  /*f860*/  IMAD.WIDE R98, R154.reuse, 0x4, R134 ;  /* 0x000000049a627825 */ /* 0x040fe200078e0286 */
[----:B------:R-:W-:Y:S03]  /*f870*/  STL.64 [R1+0xd0], R100 ;  /* 0x0000d06401007387 */ /* 0x000fe60000100a00 */
[C---:B------:R-:W-:Y:S01]  /*f880*/  IMAD.WIDE R96, R154.reuse, 0x4, R218 ;  /* 0x000000049a607825 */ /* 0x040fe200078e02da */
[----:B------:R-:W-:Y:S03]  /*f890*/  STL.64 [R1+0x110], R98 ;  /* 0x0001106201007387 */ /* 0x000fe60000100a00 */
[C---:B------:R-:W-:Y:S01]  /*f8a0*/  IMAD.WIDE R88, R154.reuse, 0x4, R220 ;  /* 0x000000049a587825 */ /* 0x040fe200078e02dc */
[----:B------:R-:W2:Y:S03]  /*f8b0*/  LDL.LU.64 R218, [R1+0x240] ;  /* 0x0002400001da7983 */ /* 0x000ea60000300a00 */
[C---:B------:R-:W-:Y:S01]  /*f8c0*/  IMAD.WIDE R22, R154.reuse, 0x4, R236 ;  /* 0x000000049a167825 */ /* 0x040fe200078e02ec */
[----:B------:R-:W-:Y:S04]  /*f8d0*/  STL.64 [R1+0x150], R96 ;  /* 0x0001506001007387 */ /* 0x000fe80000100a00 */
[----:B------:R-:W3:Y:S01]  /*f8e0*/  LDL.LU.64 R236, [R1+0x200] ;  /* 0x0002000001ec7983 */ /* 0x000ee20000300a00 */
[----:B------:R-:W-:-:S03]  /*f8f0*/  IMAD.WIDE R250, R154, 0x4, R144 ;  /* 0x000000049afa7825 */ /* 0x000fc600078e0290 */
[----:B------:R-:W-:Y:S04]  /*f900*/  STL.64 [R1+0x190], R88 ;  /* 0x0001905801007387 */ /* 0x000fe80000100a00 */
[----:B------:R-:W4:Y:S04]  /*f910*/  LDL.LU.64 R158, [R1+0x1c0] ;  /* 0x0001c000019e7983 */ /* 0x000f280000300a00 */
[----:B------:R-:W-:Y:S04]  /*f920*/  STL.64 [R1+0x1d0], R22 ;  /* 0x0001d01601007387 */ /* 0x000fe80000100a00 */
[----:B------:R-:W4:Y:S04]  /*f930*/  LDL.LU.64 R144, [R1+0x180] ;  /* 0x0001800001907983 */ /* 0x000f280000300a00 */
[----:B------:R-:W4:Y:S04]  /*f940*/  LDL.LU.64 R140, [R1+0x140] ;  /* 0x00014000018c7983 */ /* 0x000f280000300a00 */
[----:B------:R-:W4:Y:S04]  /*f950*/  LDL.64 R142, [R1+0x100] ;  /* 0x00010000018e7983 */ /* 0x000f280000100a00 */
[----:B------:R-:W4:Y:S04]  /*f960*/  LDL.64 R138, [R1+0xc0] ;  /* 0x0000c000018a7983 */ /* 0x000f280000100a00 */
[----:B------:R-:W4:Y:S04]  /*f970*/  LDL.64 R220, [R1+0x80] ;  /* 0x0000800001dc7983 */ /* 0x000f280000100a00 */
[----:B------:R1:W-:Y:S04]  /*f980*/  STL.64 [R1+0x210], R20 ;  /* 0x0002101401007387 */ /* 0x0003e80000100a00 */
[----:B------:R1:W-:Y:S04]  /*f990*/  STL.64 [R1+0x250], R18 ;  /* 0x0002501201007387 */ /* 0x0003e80000100a00 */
[----:B------:R1:W-:Y:S04]  /*f9a0*/  STL.64 [R1+0x398], R16 ;  /* 0x0003981001007387 */ /* 0x0003e80000100a00 */
[----:B------:R1:W-:Y:S04]  /*f9b0*/  STL.64 [R1+0x3d0], R14 ;  /* 0x0003d00e01007387 */ /* 0x0003e80000100a00 */
[----:B------:R1:W-:Y:S04]  /*f9c0*/  STL.64 [R1+0x408], R8 ;  /* 0x0004080801007387 */ /* 0x0003e80000100a00 */
[----:B------:R1:W-:Y:S04]  /*f9d0*/  STL.64 [R1+0x438], R6 ;  /* 0x0004380601007387 */ /* 0x0003e80000100a00 */
[----:B------:R-:W4:Y:S04]  /*f9e0*/  LDL.64 R134, [R1+0x40] ;  /* 0x0000400001867983 */ /* 0x000f280000100a00 */
[----:B------:R-:W4:Y:S01]  /*f9f0*/  LDL.64 R146, [R1] ;  /* 0x0000000001927983 */ /* 0x000f220000100a00 */
[----:B------:R-:W-:-:S04]  /*fa00*/  IMAD.WIDE R216, R154, 0x4, R216 ;  /* 0x000000049ad87825 */ /* 0x000fc800078e02d8 */
[C---:B------:R-:W-:Y:S01]  /*fa10*/  IMAD.WIDE R234, R154.reuse, 0x4, R234 ;  /* 0x000000049aea7825 */ /* 0x040fe200078e02ea */
        /* <DEDUP_REMOVED lines=10> */
[----:B------:R1:W-:Y:S04]  /*fac0*/  LDGSTS.E [R240+0x12a80], desc[UR16][R20.64], P2 ;  /* 0x12a8000014f07fae */ /* 0x0003e80009121850 */
[----:B------:R1:W-:Y:S04]  /*fad0*/  LDGSTS.E [R240+0x12e80], desc[UR16][R18.64], P2 ;  /* 0x12e8000012f07fae */ /* 0x0003e80009121850 */
[----:B------:R1:W-:Y:S04]  /*fae0*/  LDGSTS.E [R240+0x13280], desc[UR16][R16.64], P2 ;  /* 0x1328000010f07fae */ /* 0x0003e80009121850 */
[----:B------:R1:W-:Y:S02]  /*faf0*/  LDGSTS.E [R240+0x13680], desc[UR16][R14.64], P2 ;  /* 0x136800000ef07fae */ /* 0x0003e40009121850 */
[----:B-1----:R-:W-:-:S02]  /*fb00*/  IMAD.WIDE R20, R154, 0x4, R28 ;  /* 0x000000049a147825 */ /* 0x002fc400078e021c */
[----:B------:R1:W-:Y:S02]  /*fb10*/  LDGSTS.E [R240+0x13a80], desc[UR16][R8.64], P2 ;  /* 0x13a8000008f07fae */ /* 0x0003e40009121850 */
[C---:B------:R-:W-:Y:S02]  /*fb20*/  IMAD.WIDE R18, R154.reuse, 0x4, R44 ;  /* 0x000000049a127825 */ /* 0x040fe400078e022c */
[----:B------:R1:W-:Y:S02]  /*fb30*/  LDGSTS.E [R240+0x13e80], desc[UR16][R6.64], P2 ;  /* 0x13e8000006f07fae */ /* 0x0003e40009121850 */
[----:B------:R-:W-:-:S04]  /*fb40*/  IMAD.WIDE R16, R154, 0x4, R60 ;  /* 0x000000049a107825 */ /* 0x000fc800078e023c */
[----:B------:R-:W-:-:S04]  /*fb50*/  IMAD.WIDE R14, R154, 0x4, R76 ;  /* 0x000000049a0e7825 */ /* 0x000fc800078e024c */
[----:B-1----:R-:W-:-:S04]  /*fb60*/  IMAD.WIDE R8, R154, 0x4, R92 ;  /* 0x000000049a087825 */ /* 0x002fc800078e025c */
[----:B------:R-:W-:-:S04]  /*fb70*/  IMAD.WIDE R6, R154, 0x4, R108 ;  /* 0x000000049a067825 */ /* 0x000fc800078e026c */
[----:B--2---:R-:W-:-:S05]  /*fb80*/  IMAD.WIDE R218, R154, 0x4, R218 ;  /* 0x000000049ada7825 */ /* 0x004fca00078e02da */
[----:B------:R-:W-:Y:S01]  /*fb90*/  LDGSTS.E [R241+0x10300], desc[UR16][R218.64], P2 ;  /* 0x10300000daf17fae */ /* 0x000fe20009121850 */
[----:B---3--:R-:W-:-:S05]  /*fba0*/  IMAD.WIDE R236, R154, 0x4, R236 ;  /* 0x000000049aec7825 */ /* 0x008fca00078e02ec */
[----:B------:R-:W-:Y:S01]  /*fbb0*/  LDGSTS.E [R241+0x10700], desc[UR16][R236.64], P2 ;  /* 0x10700000ecf17fae */ /* 0x000fe20009121850 */
[----:B----4-:R-:W-:-:S05]  /*fbc0*/  IMAD.WIDE R104, R154, 0x4, R158 ;  /* 0x000000049a687825 */ /* 0x010fca00078e029e */
[----:B------:R-:W-:Y:S01]  /*fbd0*/  LDGSTS.E [R241+0x10b00], desc[UR16][R104.64], P2 ;  /* 0x10b0000068f17fae */ /* 0x000fe20009121850 */
[----:B------:R-:W-:-:S04]  /*fbe0*/  IMAD.WIDE R110, R154, 0x4, R144 ;  /* 0x000000049a6e7825 */ /* 0x000fc800078e0290 */
[C---:B------:R-:W-:Y:S01]  /*fbf0*/  IMAD.WIDE R114, R154.reuse, 0x4, R140 ;  /* 0x000000049a727825 */ /* 0x040fe200078e028c */
[----:B------:R-:W-:Y:S03]  /*fc00*/  LDGSTS.E [R241+0x10f00], desc[UR16][R110.64], P2 ;  /* 0x10f000006ef17fae */ /* 0x000fe60009121850 */
[C---:B------:R-:W-:Y:S01]  /*fc10*/  IMAD.WIDE R98, R154.reuse, 0x4, R142 ;  /* 0x000000049a627825 */ /* 0x040fe200078e028e */
[----:B------:R-:W-:Y:S03]  /*fc20*/  LDGSTS.E [R241+0x11300], desc[UR16][R114.64], P2 ;  /* 0x1130000072f17fae */ /* 0x000fe60009121850 */
[C---:B------:R-:W-:Y:S01]  /*fc30*/  IMAD.WIDE R96, R154.reuse, 0x4, R138 ;  /* 0x000000049a607825 */ /* 0x040fe200078e028a */
[----:B------:R-:W-:Y:S03]  /*fc40*/  STL.64 [R1+0xc8], R98 ;  /* 0x0000c86201007387 */ /* 0x000fe60000100a00 */
[C---:B------:R-:W-:Y:S01]  /*fc50*/  IMAD.WIDE R90, R154.reuse, 0x4, R220 ;  /* 0x000000049a5a7825 */ /* 0x040fe200078e02dc */
[----:B------:R-:W-:Y:S04]  /*fc60*/  LDGSTS.E [R241+0x11700], desc[UR16][R98.64], P2 ;  /* 0x1170000062f17fae */ /* 0x000fe80009121850 */
[----:B------:R-:W2:Y:S04]  /*fc70*/  LDL.LU.64 R220, [R1+0x238] ;  /* 0x0002380001dc7983 */ /* 0x000ea80000300a00 */
[----:B------:R-:W3:Y:S04]  /*fc80*/  LDL.LU.64 R158, [R1+0x1f8] ;  /* 0x0001f800019e7983 */ /* 0x000ee80000300a00 */
[----:B------:R-:W-:Y:S04]  /*fc90*/  STL.64 [R1+0x108], R96 ;  /* 0x0001086001007387 */ /* 0x000fe80000100a00 */
[----:B------:R-:W4:Y:S04]  /*fca0*/  LDL.LU.64 R144, [R1+0x1b8] ;  /* 0x0001b80001907983 */ /* 0x000f280000300a00 */
[----:B------:R-:W-:Y:S04]  /*fcb0*/  STL.64 [R1+0x148], R90 ;  /* 0x0001485a01007387 */ /* 0x000fe80000100a00 */
[----:B------:R-:W4:Y:S01]  /*fcc0*/  LDL.LU.64 R140, [R1+0x178] ;  /* 0x00017800018c7983 */ /* 0x000f220000300a00 */
[----:B------:R-:W-:-:S03]  /*fcd0*/  IMAD.WIDE R88, R154, 0x4, R134 ;  /* 0x000000049a587825 */ /* 0x000fc600078e0286 */
[----:B------:R-:W4:Y:S01]  /*fce0*/  LDL.LU.64 R142, [R1+0x138] ;  /* 0x00013800018e7983 */ /* 0x000f220000300a00 */
[----:B------:R-:W-:-:S03]  /*fcf0*/  IMAD.WIDE R22, R154, 0x4, R146 ;  /* 0x000000049a167825 */ /* 0x000fc600078e0292 */
[----:B------:R-:W4:Y:S04]  /*fd00*/  LDL.LU.64 R138, [R1+0xf8] ;  /* 0x0000f800018a7983 */ /* 0x000f280000300a00 */
[----:B------:R-:W4:Y:S04]  /*fd10*/  LDL.LU.64 R134, [R1+0xb8] ;  /* 0x0000b80001867983 */ /* 0x000f280000300a00 */
[----:B------:R1:W-:Y:S04]  /*fd20*/  STL.64 [R1+0x188], R88 ;  /* 0x0001885801007387 */ /* 0x0003e80000100a00 */
[----:B------:R1:W-:Y:S04]  /*fd30*/  STL.64 [R1+0x1c8], R22 ;  /* 0x0001c81601007387 */ /* 0x0003e80000100a00 */
[----:B------:R1:W-:Y:S04]  /*fd40*/  STL.64 [R1+0x208], R20 ;  /* 0x0002081401007387 */ /* 0x0003e80000100a00 */
[----:B------:R-:W-:Y:S04]  /*fd50*/  LDGSTS.E [R241+0x11b00], desc[UR16][R96.64], P2 ;  /* 0x11b0000060f17fae */ /* 0x000fe80009121850 */
[----:B------:R1:W-:Y:S04]  /*fd60*/  STL.64 [R1+0x248], R18 ;  /* 0x0002481201007387 */ /* 0x0003e80000100a00 */
[----:B------:R-:W-:Y:S04]  /*fd70*/  LDGSTS.E [R241+0x11f00], desc[UR16][R90.64], P2 ;  /* 0x11f000005af17fae */ /* 0x000fe80009121850 */
[----:B------:R1:W-:Y:S04]  /*fd80*/  STL.64 [R1+0x378], R16 ;  /* 0x0003781001007387 */ /* 0x0003e80000100a00 */
[----:B------:R1:W-:Y:S04]  /*fd90*/  LDGSTS.E [R241+0x12300], desc[UR16][R88.64], P2 ;  /* 0x1230000058f17fae */ /* 0x0003e80009121850 */
[----:B------:R1:W-:Y:S04]  /*fda0*/  STL.64 [R1+0x390], R14 ;  /* 0x0003900e01007387 */ /* 0x0003e80000100a00 */
[----:B------:R1:W-:Y:S02]  /*fdb0*/  STL.64 [R1+0x3c8], R8 ;  /* 0x0003c80801007387 */ /* 0x0003e40000100a00 */
[----:B-1----:R-:W-:-:S02]  /*fdc0*/  IMAD.WIDE R88, R154, 0x4, R2 ;  /* 0x000000049a587825 */ /* 0x002fc400078e0202 */
[----:B------:R1:W-:Y:S04]  /*fdd0*/  STL.64 [R1+0x400], R6 ;  /* 0x0004000601007387 */ /* 0x0003e80000100a00 */
[----:B------:R1:W-:Y:S04]  /*fde0*/  LDGSTS.E [R241+0x12700], desc[UR16][R22.64], P2 ;  /* 0x1270000016f17fae */ /* 0x0003e80009121850 */
[----:B------:R-:W5:Y:S01]  /*fdf0*/  LDL.LU.64 R2, [R1+0x628] ;  /* 0x0006280001027983 */ /* 0x000f620000300a00 */
[----:B------:R-:W-:-:S03]  /*fe00*/  IMAD.WIDE R12, R154, 0x4, R12 ;  /* 0x000000049a0c7825 */ /* 0x000fc600078e020c */
[----:B------:R1:W-:Y:S02]  /*fe10*/  LDGSTS.E [R241+0x12b00], desc[UR16][R20.64], P2 ;  /* 0x12b0000014f17fae */ /* 0x0003e40009121850 */
[C---:B-1----:R-:W-:Y:S02]  /*fe20*/  IMAD.WIDE R22, R154.reuse, 0x4, R156 ;  /* 0x000000049a167825 */ /* 0x042fe400078e029c */
[----:B------:R1:W-:Y:S04]  /*fe30*/  LDGSTS.E [R241+0x12f00], desc[UR16][R18.64], P2 ;  /* 0x12f0000012f17fae */ /* 0x0003e80009121850 */
[----:B------:R-:W5:Y:S04]  /*fe40*/  LDL.LU.64 R156, [R1+0x620] ;  /* 0x00062000019c7983 */ /* 0x000f680000300a00 */
[----:B------:R2:W-:Y:S04]  /*fe50*/  STL.64 [R1+0x140], R88 ;  /* 0x0001405801007387 */ /* 0x0005e80000100a00 */
[----:B------:R-:W4:Y:S01]  /*fe60*/  LDL R153, [R1+0x344] ;  /* 0x0003440001997983 */ /* 0x000f220000100800 */
[----:B------:R-:W-:-:S03]  /*fe70*/  IMAD.WIDE R20, R154, 0x4, R30 ;  /* 0x000000049a147825 */ /* 0x000fc600078e021e */
[----:B------:R1:W-:Y:S02]  /*fe80*/  LDGSTS.E [R241+0x13300], desc[UR16][R16.64], P2 ;  /* 0x1330000010f17fae */ /* 0x0003e40009121850 */
[C---:B-1----:R-:W-:Y:S02]  /*fe90*/  IMAD.WIDE R18, R154.reuse, 0x4, R46 ;  /* 0x000000049a127825 */ /* 0x042fe400078e022e */
[----:B------:R1:W-:Y:S04]  /*fea0*/  LDGSTS.E [R241+0x13700], desc[UR16][R14.64], P2 ;  /* 0x137000000ef17fae */ /* 0x0003e80009121850 */
[----:B------:R1:W-:Y:S01]  /*feb0*/  LDGSTS.E [R241+0x13b00], desc[UR16][R8.64], P2 ;  /* 0x13b0000008f17fae */ /* 0x0003e20009121850 */
[----:B------:R-:W-:-:S03]  /*fec0*/  IMAD.WIDE R16, R154, 0x4, R62 ;  /* 0x000000049a107825 */ /* 0x000fc600078e023e */
[----:B------:R2:W-:Y:S01]  /*fed0*/  STL.64 [R1+0x180], R22 ;  /* 0x0001801601007387 */ /* 0x0005e20000100a00 */
[----:B-1----:R-:W-:-:S03]  /*fee0*/  IMAD.WIDE R14, R154, 0x4, R78 ;  /* 0x000000049a0e7825 */ /* 0x002fc600078e024e */
[----:B------:R1:W-:Y:S01]  /*fef0*/  LDGSTS.E [R241+0x13f00], desc[UR16][R6.64], P2 ;  /* 0x13f0000006f17fae */ /* 0x0003e20009121850 */
[----:B------:R-:W-:-:S03]  /*ff00*/  IMAD.WIDE R8, R154, 0x4, R94 ;  /* 0x000000049a087825 */ /* 0x000fc600078e025e */
[----:B------:R2:W-:Y:S04]  /*ff10*/  STL.64 [R1+0x1c0], R12 ;  /* 0x0001c00c01007387 */ /* 0x0005e80000100a00 */
[----:B------:R2:W-:Y:S01]  /*ff20*/  STL.64 [R1+0x200], R20 ;  /* 0x0002001401007387 */ /* 0x0005e20000100a00 */
[----:B-1----:R-:W-:-:S03]  /*ff30*/  IMAD.WIDE R6, R154, 0x4, R10 ;  /* 0x000000049a067825 */ /* 0x002fc600078e020a */
[----:B------:R1:W-:Y:S04]  /*ff40*/  STL.64 [R1+0x240], R18 ;  /* 0x0002401201007387 */ /* 0x0003e80000100a00 */
[----:B------:R1:W-:Y:S04]  /*ff50*/  STL.64 [R1+0x360], R16 ;  /* 0x0003601001007387 */ /* 0x0003e80000100a00 */
[----:B------:R1:W-:Y:S04]  /*ff60*/  STL.64 [R1+0x370], R14 ;  /* 0x0003700e01007387 */ /* 0x0003e80000100a00 */
[----:B------:R1:W-:Y:S04]  /*ff70*/  STL.64 [R1+0x388], R8 ;  /* 0x0003880801007387 */ /* 0x0003e80000100a00 */
[----:B------:R1:W-:Y:S01]  /*ff80*/  STL.64 [R1+0x3c0], R6 ;  /* 0x0003c00601007387 */ /* 0x0003e20000100a00 */
[----:B------:R-:W-:-:S02]  /*ff90*/  CS2R R24, SRZ ;  /* 0x0000000000187805 */ /* 0x000fc4000001ff00 */
[----:B------:R-:W-:Y:S02]  /*ffa0*/  CS2R R26, SRZ ;  /* 0x00000000001a7805 */ /* 0x000fe4000001ff00 */
[----:B------:R-:W-:Y:S02]  /*ffb0*/  CS2R R28, SRZ ;  /* 0x00000000001c7805 */ /* 0x000fe4000001ff00 */
[----:B------:R-:W-:Y:S02]  /*ffc0*/  CS2R R30, SRZ ;  /* 0x00000000001e7805 */ /* 0x000fe4000001ff00 */
[----:B------:R-:W-:Y:S02]  /*ffd0*/  CS2R R32, SRZ ;  /* 0x0000000000207805 */ /* 0x000fe4000001ff00 */
[----:B------:R-:W-:Y:S02]  /*ffe0*/  CS2R R34, SRZ ;  /* 0x0000000000227805 */ /* 0x000fe4000001ff00 */
        /* <DEDUP_REMOVED lines=25> */
[----:B------:R-:W-:Y:S01]  /*10180*/  CS2R R86, SRZ ;  /* 0x0000000000567805 */ /* 0x000fe2000001ff00 */
[----:B--2---:R-:W-:-:S04]  /*10190*/  IMAD.WIDE R220, R154, 0x4, R220 ;  /* 0x000000049adc7825 */ /* 0x004fc800078e02dc */
[C---:B---3--:R-:W-:Y:S01]  /*101a0*/  IMAD.WIDE R158, R154.reuse, 0x4, R158 ;  /* 0x000000049a9e7825 */ /* 0x048fe200078e029e */
[----:B------:R1:W-:Y:S04]  /*101b0*/  LDGSTS.E [R242+0x10380], desc[UR16][R220.64], P2 ;  /* 0x10380000dcf27fae */ /* 0x0003e80009121850 */
[----:B------:R1:W-:Y:S01]  /*101c0*/  LDGSTS.E [R242+0x10780], desc[UR16][R158.64], P2 ;  /* 0x107800009ef27fae */ /* 0x0003e20009121850 */
[----:B----4-:R-:W-:-:S05]  /*101d0*/  IMAD.WIDE R106, R154, 0x4, R144 ;  /* 0x000000049a6a7825 */ /* 0x010fca00078e0290 */
[----:B------:R1:W-:Y:S01]  /*101e0*/  LDGSTS.E [R242+0x10b80], desc[UR16][R106.64], P2 ;  /* 0x10b800006af27fae */ /* 0x0003e20009121850 */
[----:B------:R-:W-:-:S04]  /*101f0*/  IMAD.WIDE R162, R154, 0x4, R140 ;  /* 0x000000049aa27825 */ /* 0x000fc800078e028c */
[C---:B------:R-:W-:Y:S01]  /*10200*/  IMAD.WIDE R108, R154.reuse, 0x4, R142 ;  /* 0x000000049a6c7825 */ /* 0x040fe200078e028e */
[----:B------:R1:W-:Y:S03]  /*10210*/  LDGSTS.E [R242+0x10f80], desc[UR16][R162.64], P2 ;  /* 0x10f80000a2f27fae */ /* 0x0003e60009121850 */
[C---:B------:R-:W-:Y:S01]  /*10220*/  IMAD.WIDE R240, R154.reuse, 0x4, R138 ;  /* 0x000000049af07825 */ /* 0x040fe200078e028a */
[----:B------:R1:W-:Y:S03]  /*10230*/  LDGSTS.E [R242+0x11380], desc[UR16][R108.64], P2 ;  /* 0x113800006cf27fae */ /* 0x0003e60009121850 */
[----:B------:R-:W-:Y:S01]  /*10240*/  IMAD.WIDE R112, R154, 0x4, R134 ;  /* 0x000000049a707825 */ /* 0x000fe200078e0286 */
[----:B------:R1:W-:Y:S04]  /*10250*/  LDGSTS.E [R242+0x11780], desc[UR16][R240.64], P2 ;  /* 0x11780000f0f27fae */ /* 0x0003e80009121850 */
        /* <DEDUP_REMOVED lines=10> */
[----:B------:R-:W0:Y:S01]  /*10300*/  LDGDEPBAR ;  /* 0x00000000000079af */ /* 0x000e220000000000 */
[----:B------:R-:W-:-:S13]  /*10310*/  ISETP.GE.AND P0, PT, R153, 0x80, PT ;  /* 0x000000809900780c */ /* 0x000fda0003f06270 */
[----:B-1----:R-:W-:Y:S05]  /*10320*/  @!P0 BRA `(.L_x_0) ;  /* 0x000000a400f88947 */ /* 0x002fea0003800000 */
[----:B------:R-:W2:Y:S04]  /*10330*/  LDL.LU.64 R138, [R1+0x278] ;  /* 0x00027800018a7983 */ /* 0x000ea80000300a00 */
[----:B------:R-:W3:Y:S01]  /*10340*/  LDL.LU.64 R134, [R1+0x280] ;  /* 0x0002800001867983 */ /* 0x000ee20000300a00 */
[----:B------:R-:W-:Y:S02]  /*10350*/  IMAD.MOV.U32 R5, RZ, RZ, R122 ;  /* 0x000000ffff057224 */ /* 0x000fe400078e007a */
[----:B------:R-:W-:Y:S01]  /*10360*/  IMAD.MOV.U32 R6, RZ, RZ, R123 ;  /* 0x000000ffff067224 */ /* 0x000fe200078e007b */
[----:B------:R-:W-:Y:S01]  /*10370*/  STL.64 [R1+0x630], R152 ;  /* 0x0006309801007387 */ /* 0x000fe20000100a00 */
[----:B------:R-:W-:Y:S02]  /*10380*/  IMAD.MOV.U32 R7, RZ, RZ, R168 ;  /* 0x000000ffff077224 */ /* 0x000fe400078e00a8 */
[----:B------:R-:W-:Y:S01]  /*10390*/  IMAD.MOV.U32 R8, RZ, RZ, R169 ;  /* 0x000000ffff087224 */ /* 0x000fe200078e00a9 */
[----:B-----5:R-:W-:Y:S01]  /*103a0*/  STL.64 [R1+0x628], R156 ;  /* 0x0006289c01007387 */ /* 0x020fe20000100a00 */
[----:B------:R-:W-:-:S02]  /*103b0*/  IMAD.MOV.U32 R9, RZ, RZ, R228 ;  /* 0x000000ffff097224 */ /* 0x000fc400078e00e4 */
[----:B------:R-:W-:Y:S01]  /*103c0*/  IMAD.MOV.U32 R10, RZ, RZ, R229 ;  /* 0x000000ffff0a7224 */ /* 0x000fe200078e00e5 */
[----:B------:R-:W-:Y:S01]  /*103d0*/  STL.64 [R1+0x620], R2 ;  /* 0x0006200201007387 */ /* 0x000fe20000100a00 */
[----:B------:R-:W-:Y:S02]  /*103e0*/  IMAD.MOV.U32 R11, RZ, RZ, R226 ;  /* 0x000000ffff0b7224 */ /* 0x000fe400078e00e2 */
[----:B------:R-:W-:Y:S01]  /*103f0*/  IMAD.MOV.U32 R12, RZ, RZ, R227 ;  /* 0x000000ffff0c7224 */ /* 0x000fe200078e00e3 */
[----:B------:R-:W-:Y:S01]  /*10400*/  STL.64 [R1+0x638], R4 ;  /* 0x0006380401007387 */ /* 0x000fe20000100a00 */
[----:B------:R-:W-:Y:S02]  /*10410*/  IMAD.MOV.U32 R13, RZ, RZ, R212 ;  /* 0x000000ffff0d7224 */ /* 0x000fe400078e00d4 */
[----:B------:R-:W-:Y:S01]  /*10420*/  IMAD.MOV.U32 R14, RZ, RZ, R213 ;  /* 0x000000ffff0e7224 */ /* 0x000fe200078e00d5 */
[----:B------:R-:W-:Y:S01]  /*10430*/  STL.64 [R1+0x640], R6 ;  /* 0x0006400601007387 */ /* 0x000fe20000100a00 */
[----:B------:R-:W-:-:S02]  /*10440*/  IMAD.MOV.U32 R15, RZ, RZ, R210 ;  /* 0x000000ffff0f7224 */ /* 0x000fc400078e00d2 */
[----:B------:R-:W-:Y:S01]  /*10450*/  IMAD.MOV.U32 R16, RZ, RZ, R211 ;  /* 0x000000ffff107224 */ /* 0x000fe200078e00d3 */
[----:B------:R1:W-:Y:S01]  /*10460*/  STL.64 [R1+0x648], R8 ;  /* 0x0006480801007387 */ /* 0x0003e20000100a00 */
        /* <DEDUP_REMOVED lines=20> */
[----:B------:R4:W-:Y:S01]  /*105b0*/  STL.64 [R1+0x680], R22 ;  /* 0x0006801601007387 */ /* 0x0009e20000100a00 */
        /* <DEDUP_REMOVED lines=8> */
[----:B-1----:R-:W4:Y:S01]  /*10640*/  LDL.LU.64 R8, [R1+0x2d8] ;  /* 0x0002d80001087983 */ /* 0x002f220000300a00 */
[----:B------:R-:W-:Y:S02]  /*10650*/  IMAD.MOV.U32 R95, RZ, RZ, R171 ;  /* 0x000000ffff5f7224 */ /* 0x000fe400078e00ab */
[----:B------:R-:W-:Y:S02]  /*10660*/  IMAD.MOV.U32 R98, RZ, RZ, R165 ;  /* 0x000000ffff627224 */ /* 0x000fe400078e00a5 */
[----:B--2---:R-:W-:-:S02]  /*10670*/  IMAD.MOV.U32 R100, RZ, RZ, R138 ;  /* 0x000000ffff647224 */ /* 0x004fc400078e008a */
[----:B------:R-:W-:Y:S02]  /*10680*/  IMAD.MOV.U32 R101, RZ, RZ, R139 ;  /* 0x000000ffff657224 */ /* 0x000fe400078e008b */
[----:B---3--:R-:W-:Y:S02]  /*10690*/  IMAD.MOV.U32 R102, RZ, RZ, R134 ;  /* 0x000000ffff667224 */ /* 0x008fe400078e0086 */
[----:B------:R-:W-:Y:S02]  /*106a0*/  IMAD.MOV.U32 R103, RZ, RZ, R135 ;  /* 0x000000ffff677224 */ /* 0x000fe400078e0087 */
[----:B------:R-:W2:Y:S01]  /*106b0*/  LDL.LU.64 R134, [R1+0x2e8] ;  /* 0x0002e80001867983 */ /* 0x000ea20000300a00 */
[----:B------:R-:W-:Y:S02]  /*106c0*/  IMAD.MOV.U32 R123, RZ, RZ, R173 ;  /* 0x000000ffff7b7224 */ /* 0x000fe400078e00ad */
[----:B------:R-:W-:Y:S01]  /*106d0*/  IMAD.MOV.U32 R6, RZ, RZ, R106 ;  /* 0x000000ffff067224 */ /* 0x000fe200078e006a */
[----:B------:R-:W3:Y:S01]  /*106e0*/  LDL.LU.64 R160, [R1+0x2c0] ;  /* 0x0002c00001a07983 */ /* 0x000ee20000300a00 */
[----:B------:R-:W-:-:S02]  /*106f0*/  IMAD.MOV.U32 R7, RZ, RZ, R107 ;  /* 0x000000ffff077224 */ /* 0x000fc400078e006b */
[----:B------:R-:W-:Y:S01]  /*10700*/  IMAD.MOV.U32 R118, RZ, RZ, R180 ;  /* 0x000000ffff767224 */ /* 0x000fe200078e00b4 */
[----:B------:R-:W2:Y:S01]  /*10710*/  LDL.LU.64 R138, [R1+0x2c8] ;  /* 0x0002c800018a7983 */ /* 0x000ea20000300a00 */
[----:B------:R-:W-:Y:S02]  /*10720*/  IMAD.MOV.U32 R116, RZ, RZ, R182 ;  /* 0x000000ffff747224 */ /* 0x000fe400078e00b6 */
[----:B------:R-:W-:Y:S01]  /*10730*/  IMAD.MOV.U32 R119, RZ, RZ, R181 ;  /* 0x000000ffff777224 */ /* 0x000fe200078e00b5 */
[----:B------:R-:W3:Y:S01]  /*10740*/  LDL.LU.64 R140, [R1+0x2a0] ;  /* 0x0002a000018c7983 */ /* 0x000ee20000300a00 */
[----:B------:R-:W-:Y:S02]  /*10750*/  IMAD.MOV.U32 R117, RZ, RZ, R183 ;  /* 0x000000ffff757224 */ /* 0x000fe400078e00b7 */
[----:B------:R-:W-:Y:S01]  /*10760*/  IMAD.MOV.U32 R2, RZ, RZ, R114 ;  /* 0x000000ffff027224 */ /* 0x000fe200078e0072 */
[----:B------:R-:W3:Y:S01]  /*10770*/  LDL.LU.64 R142, [R1+0x2a8] ;  /* 0x0002a800018e7983 */ /* 0x000ee20000300a00 */
[----:B------:R-:W-:-:S02]  /*10780*/  IMAD.MOV.U32 R5, RZ, RZ, R111 ;  /* 0x000000ffff057224 */ /* 0x000fc400078e006f */
[----:B------:R-:W-:Y:S01]  /*10790*/  IMAD.MOV.U32 R152, RZ, RZ, R108 ;  /* 0x000000ffff987224 */ /* 0x000fe200078e006c */
[----:B------:R-:W3:Y:S01]  /*107a0*/  LDL.LU.64 R144, [R1+0x290] ;  /* 0x0002900001907983 */ /* 0x000ee20000300a00 */
[----:B------:R-:W-:Y:S02]  /*107b0*/  IMAD.MOV.U32 R4, RZ, RZ, R110 ;  /* 0x000000ffff047224 */ /* 0x000fe400078e006e */
[----:B------:R-:W-:Y:S01]  /*107c0*/  IMAD.MOV.U32 R157, RZ, RZ, R113 ;  /* 0x000000ffff9d7224 */ /* 0x000fe200078e0071 */
[----:B------:R-:W3:Y:S01]  /*107d0*/  LDL.LU.64 R146, [R1+0x298] ;  /* 0x0002980001927983 */ /* 0x000ee20000300a00 */
[----:B------:R-:W-:Y:S02]  /*107e0*/  IMAD.MOV.U32 R3, RZ, RZ, R115 ;  /* 0x000000ffff037224 */ /* 0x000fe400078e0073 */
[----:B------:R-:W-:Y:S01]  /*107f0*/  IMAD.MOV.U32 R127, RZ, RZ, R132 ;  /* 0x000000ffff7f7224 */ /* 0x000fe200078e0084 */
[----:B------:R-:W2:Y:S01]  /*10800*/  LDL.LU.64 R168, [R1+0x288] ;  /* 0x0002880001a87983 */ /* 0x000ea20000300a00 */
[----:B------:R-:W-:-:S02]  /*10810*/  IMAD.MOV.U32 R153, RZ, RZ, R109 ;  /* 0x000000ffff997224 */ /* 0x000fc400078e006d */
[----:B------:R-:W-:Y:S01]  /*10820*/  IMAD.MOV.U32 R156, RZ, RZ, R112 ;  /* 0x000000ffff9c7224 */ /* 0x000fe200078e0070 */
[----:B----4-:R-:W4:Y:S04]  /*10830*/  LDL.LU.64 R14, [R1+0x348] ;  /* 0x00034800010e7983 */ /* 0x010f280000300a00 */
[----:B------:R-:W3:Y:S04]  /*10840*/  LDL.LU.64 R212, [R1+0x350] ;  /* 0x0003500001d47983 */ /* 0x000ee80000300a00 */
[----:B------:R-:W2:Y:S04]  /*10850*/  LDL.LU.64 R12, [R1+0x330] ;  /* 0x00033000010c7983 */ /* 0x000ea80000300a00 */
[----:B------:R-:W3:Y:S04]  /*10860*/  LDL.LU.64 R226, [R1+0x338] ;  /* 0x0003380001e27983 */ /* 0x000ee80000300a00 */
[----:B------:R-:W3:Y:S04]  /*10870*/  LDL.LU.64 R10, [R1+0x320] ;  /* 0x00032000010a7983 */ /* 0x000ee80000300a00 */
[----:B------:R-:W3:Y:S01]  /*10880*/  LDL.LU.64 R228, [R1+0x328] ;  /* 0x0003280001e47983 */ /* 0x000ee20000300a00 */
[----:B------:R-:W-:-:S03]  /*10890*/  IMAD.MOV.U32 R104, RZ, RZ, R120 ;  /* 0x000000ffff687224 */ /* 0x000fc600078e0078 */
[----:B------:R-:W3:Y:S01]  /*108a0*/  LDL.LU.64 R20, [R1+0x310] ;  /* 0x0003100001147983 */ /* 0x000ee20000300a00 */
[----:B------:R-:W-:-:S03]  /*108b0*/  IMAD.MOV.U32 R120, RZ, RZ, R174 ;  /* 0x000000ffff787224 */ /* 0x000fc600078e00ae */
[----:B------:R-:W3:Y:S01]  /*108c0*/  LDL.LU.64 R194, [R1+0x318] ;  /* 0x0003180001c27983 */ /* 0x000ee20000300a00 */
[----:B------:R-:W-:-:S03]  /*108d0*/  IMAD.MOV.U32 R170, RZ, RZ, R178 ;  /* 0x000000ffffaa7224 */ /* 0x000fc600078e00b2 */
[----:B------:R-:W3:Y:S04]  /*108e0*/  LDL.LU.64 R18, [R1+0x300] ;  /* 0x0003000001127983 */ /* 0x000ee80000300a00 */
[----:B------:R-:W3:Y:S04]  /*108f0*/  LDL.LU.64 R196, [R1+0x308] ;  /* 0x0003080001c47983 */ /* 0x000ee80000300a00 */
[----:B------:R-:W3:Y:S04]  /*10900*/  LDL.LU.64 R16, [R1+0x2f0] ;  /* 0x0002f00001107983 */ /* 0x000ee80000300a00 */
[----:B------:R-:W3:Y:S01]  /*10910*/  LDL.LU.64 R210, [R1+0x2f8] ;  /* 0x0002f80001d27983 */ /* 0x000ee20000300a00 */
[----:B------:R-:W-:-:S02]  /*10920*/  IMAD.MOV.U32 R149, RZ, RZ, R150 ;  /* 0x000000ffff957224 */ /* 0x000fc400078e0096 */
[----:B------:R-:W-:Y:S02]  /*10930*/  IMAD.MOV.U32 R150, RZ, RZ, R130 ;  /* 0x000000ffff967224 */ /* 0x000fe400078e0082 */
[----:B------:R-:W-:Y:S02]  /*10940*/  IMAD.MOV.U32 R129, RZ, RZ, R131 ;  /* 0x000000ffff817224 */ /* 0x000fe400078e0083 */
[----:B------:R-:W-:Y:S02]  /*10950*/  IMAD.MOV.U32 R130, RZ, RZ, R8 ;  /* 0x000000ffff827224 */ /* 0x000fe400078e0008 */
[----:B------:R-:W-:Y:S02]  /*10960*/  IMAD.MOV.U32 R131, RZ, RZ, R9 ;  /* 0x000000ffff837224 */ /* 0x000fe400078e0009 */
[----:B------:R-:W-:Y:S02]  /*10970*/  IMAD.MOV.U32 R8, RZ, RZ, R6 ;  /* 0x000000ffff087224 */ /* 0x000fe400078e0006 */
[----:B------:R-:W-:-:S02]  /*10980*/  IMAD.MOV.U32 R9, RZ, RZ, R7 ;  /* 0x000000ffff097224 */ /* 0x000fc400078e0007 */
[----:B------:R-:W-:Y:S02]  /*10990*/  IMAD.MOV.U32 R105, RZ, RZ, R121 ;  /* 0x000000ffff697224 */ /* 0x000fe400078e0079 */
[----:B------:R-:W-:Y:S02]  /*109a0*/  IMAD.MOV.U32 R121, RZ, RZ, R175 ;  /* 0x000000ffff797224 */ /* 0x000fe400078e00af */
[----:B----4-:R-:W-:Y:S02]  /*109b0*/  IMAD.MOV.U32 R174, RZ, RZ, R14 ;  /* 0x000000ffffae7224 */ /* 0x010fe400078e000e */
[----:B------:R-:W-:Y:S02]  /*109c0*/  IMAD.MOV.U32 R173, RZ, RZ, R15 ;  /* 0x000000ffffad7224 */ /* 0x000fe400078e000f */
[----:B------:R-:W4:Y:S01]  /*109d0*/  LDL.LU.64 R14, [R1+0x2d0] ;  /* 0x0002d000010e7983 */ /* 0x000f220000300a00 */
[----:B--2---:R-:W-:Y:S02]  /*109e0*/  IMAD.MOV.U32 R178, RZ, RZ, R12 ;  /* 0x000000ffffb27224 */ /* 0x004fe400078e000c */
[----:B------:R-:W-:-:S02]  /*109f0*/  IMAD.MOV.U32 R177, RZ, RZ, R13 ;  /* 0x000000ffffb17224 */ /* 0x000fc400078e000d */
[----:B------:R-:W2:Y:S01]  /*10a00*/  LDL.LU.64 R12, [R1+0x2e0] ;  /* 0x0002e000010c7983 */ /* 0x000ea20000300a00 */
[----:B------:R-:W-:Y:S02]  /*10a10*/  IMAD.MOV.U32 R148, RZ, RZ, R169 ;  /* 0x000000ffff947224 */ /* 0x000fe400078e00a9 */
[----:B------:R-:W-:Y:S02]  /*10a20*/  IMAD.MOV.U32 R169, RZ, RZ, R179 ;  /* 0x000000ffffa97224 */ /* 0x000fe400078e00b3 */
[----:B---3--:R-:W-:Y:S02]  /*10a30*/  IMAD.MOV.U32 R180, RZ, RZ, R226 ;  /* 0x000000ffffb47224 */ /* 0x008fe400078e00e2 */
[----:B------:R-:W-:Y:S02]  /*10a40*/  IMAD.MOV.U32 R179, RZ, RZ, R227 ;  /* 0x000000ffffb37224 */ /* 0x000fe400078e00e3 */
[----:B------:R-:W-:Y:S01]  /*10a50*/  IMAD.MOV.U32 R176, RZ, RZ, R212 ;  /* 0x000000ffffb07224 */ /* 0x000fe200078e00d4 */
[----:B------:R-:W3:Y:S01]  /*10a60*/  LDL.LU.64 R226, [R1+0x2b0] ;  /* 0x0002b00001e27983 */ /* 0x000ee20000300a00 */
[----:B------:R-:W-:-:S02]  /*10a70*/  IMAD.MOV.U32 R175, RZ, RZ, R213 ;  /* 0x000000ffffaf7224 */ /* 0x000fc400078e00d5 */
[----:B------:R-:W-:Y:S01]  /*10a80*/  IMAD.MOV.U32 R182, RZ, RZ, R10 ;  /* 0x000000ffffb67224 */ /* 0x000fe200078e000a */
[----:B------:R-:W4:Y:S01]  /*10a90*/  LDL.LU.64 R212, [R1+0x2b8] ;  /* 0x0002b80001d47983 */ /* 0x000f220000300a00 */
[----:B------:R-:W-:Y:S02]  /*10aa0*/  IMAD.MOV.U32 R181, RZ, RZ, R11 ;  /* 0x000000ffffb57224 */ /* 0x000fe400078e000b */
[----:B------:R-:W-:Y:S02]  /*10ab0*/  IMAD.MOV.U32 R184, RZ, RZ, R228 ;  /* 0x000000ffffb87224 */ /* 0x000fe400078e00e4 */
[----:B------:R-:W-:Y:S02]  /*10ac0*/  IMAD.MOV.U32 R183, RZ, RZ, R229 ;  /* 0x000000ffffb77224 */ /* 0x000fe400078e00e5 */
[----:B------:R-:W-:Y:S02]  /*10ad0*/  IMAD.MOV.U32 R10, RZ, RZ, R8 ;  /* 0x000000ffff0a7224 */ /* 0x000fe400078e0008 */
[----:B------:R-:W-:-:S02]  /*10ae0*/  IMAD.MOV.U32 R11, RZ, RZ, R9 ;  /* 0x000000ffff0b7224 */ /* 0x000fc400078e0009 */
[----:B------:R-:W-:Y:S01]  /*10af0*/  IMAD.MOV.U32 R228, RZ, RZ, R242 ;  /* 0x000000ffffe47224 */ /* 0x000fe200078e00f2 */
[----:B------:R-:W4:Y:S01]  /*10b00*/  LDL.LU.64 R8, [R1+0x270] ;  /* 0x0002700001087983 */ /* 0x000f220000300a00 */
[----:B------:R-:W-:-:S03]  /*10b10*/  IMAD.MOV.U32 R229, RZ, RZ, R243 ;  /* 0x000000ffffe57224 */ /* 0x000fc600078e00f3 */
[----:B------:R-:W4:Y:S01]  /*10b20*/  LDL.LU.64 R242, [R1+0xb0] ;  /* 0x0000b00001f27983 */ /* 0x000f220000300a00 */
        /* <DEDUP_REMOVED lines=23> */
[----:B--2---:R-:W-:-:S02]  /*10ca0*/  IMAD.MOV.U32 R200, RZ, RZ, R12 ;  /* 0x000000ffffc87224 */ /* 0x004fc400078e000c */
[----:B------:R-:W-:Y:S02]  /*10cb0*/  IMAD.MOV.U32 R199, RZ, RZ, R13 ;  /* 0x000000ffffc77224 */ /* 0x000fe400078e000d */
[----:B------:R-:W2:Y:S01]  /*10cc0*/  LDL.LU.64 R12, [R1+0x230] ;  /* 0x00023000010c7983 */ /* 0x000ea20000300a00 */
[----:B---3--:R-:W-:Y:S02]  /*10cd0*/  IMAD.MOV.U32 R202, RZ, RZ, R226 ;  /* 0x000000ffffca7224 */ /* 0x008fe400078e00e2 */
[----:B------:R-:W-:Y:S02]  /*10ce0*/  IMAD.MOV.U32 R201, RZ, RZ, R227 ;  /* 0x000000ffffc97224 */ /* 0x000fe400078e00e3 */
[----:B------:R-:W3:Y:S01]  /*10cf0*/  LDL.LU.64 R226, [R1+0xf0] ;  /* 0x0000f00001e27983 */ /* 0x000ee20000300a00 */
[----:B----4-:R-:W-:Y:S02]  /*10d00*/  IMAD.MOV.U32 R206, RZ, RZ, R8 ;  /* 0x000000ffffce7224 */ /* 0x010fe400078e0008 */
[----:B------:R-:W-:-:S02]  /*10d10*/  IMAD.MOV.U32 R205, RZ, RZ, R9 ;  /* 0x000000ffffcd7224 */ /* 0x000fc400078e0009 */
[----:B------:R-:W-:Y:S02]  /*10d20*/  IMAD.MOV.U32 R208, RZ, RZ, R242 ;  /* 0x000000ffffd07224 */ /* 0x000fe400078e00f2 */
[----:B------:R-:W-:Y:S02]  /*10d30*/  IMAD.MOV.U32 R207, RZ, RZ, R243 ;  /* 0x000000ffffcf7224 */ /* 0x000fe400078e00f3 */
[----:B------:R-:W-:Y:S02]  /*10d40*/  IMAD.MOV.U32 R242, RZ, RZ, R240 ;  /* 0x000000fffff27224 */ /* 0x000fe400078e00f0 */
[----:B------:R-:W-:Y:S02]  /*10d50*/  IMAD.MOV.U32 R243, RZ, RZ, R241 ;  /* 0x000000fffff37224 */ /* 0x000fe400078e00f1 */
[----:B------:R-:W4:Y:S04]  /*10d60*/  LDL.LU.64 R240, [R1+0x1f0] ;  /* 0x0001f00001f07983 */ /* 0x000f280000300a00 */
        /* <DEDUP_REMOVED lines=46> */
[----:B--2---:R-:W-:Y:S02]  /*11050*/  IMAD.MOV.U32 R223, RZ, RZ, R12 ;  /* 0x000000ffffdf7224 */ /* 0x004fe400078e000c */
[----:B------:R-:W-:Y:S02]  /*11060*/  IMAD.MOV.U32 R221, RZ, RZ, R13 ;  /* 0x000000ffffdd7224 */ /* 0x000fe400078e000d */
[----:B------:R-:W2:Y:S04]  /*11070*/  LDL.LU.64 R12, [R1+0x170] ;  /* 0x00017000010c7983 */ /* 0x000ea80000300a00 */
[----:B------:R-:W2:Y:S04]  /*11080*/  LDL.LU.64 R10, [R1+0xe8] ;  /* 0x0000e800010a7983 */ /* 0x000ea80000300a00 */
[----:B------:R-:W2:Y:S04]  /*11090*/  LDL.LU.64 R90, [R1+0x20] ;  /* 0x00002000015a7983 */ /* 0x000ea80000300a00 */
[----:B------:R-:W2:Y:S01]  /*110a0*/  LDL.LU.64 R88, [R1+0x28] ;  /* 0x0000280001587983 */ /* 0x000ea20000300a00 */
[----:B----4-:R-:W-:-:S02]  /*110b0*/  IMAD.MOV.U32 R239, RZ, RZ, R240 ;  /* 0x000000ffffef7224 */ /* 0x010fc400078e00f0 */
[----:B------:R-:W-:Y:S02]  /*110c0*/  IMAD.MOV.U32 R238, RZ, RZ, R241 ;  /* 0x000000ffffee7224 */ /* 0x000fe400078e00f1 */
[----:B---3--:R-:W-:Y:S02]  /*110d0*/  IMAD.MOV.U32 R241, RZ, RZ, R8 ;  /* 0x000000fffff17224 */ /* 0x008fe400078e0008 */
[----:B------:R-:W-:Y:S02]  /*110e0*/  IMAD.MOV.U32 R240, RZ, RZ, R9 ;  /* 0x000000fffff07224 */ /* 0x000fe400078e0009 */
[----:B------:R-:W-:Y:S02]  /*110f0*/  IMAD.MOV.U32 R8, RZ, RZ, R242 ;  /* 0x000000ffff087224 */ /* 0x000fe400078e00f2 */
[----:B------:R-:W-:Y:S02]  /*11100*/  IMAD.MOV.U32 R9, RZ, RZ, R243 ;  /* 0x000000ffff097224 */ /* 0x000fe400078e00f3 */
[----:B------:R-:W-:-:S02]  /*11110*/  IMAD.MOV.U32 R243, RZ, RZ, R16 ;  /* 0x000000fffff37224 */ /* 0x000fc400078e0010 */
[----:B------:R-:W-:Y:S02]  /*11120*/  IMAD.MOV.U32 R242, RZ, RZ, R17 ;  /* 0x000000fffff27224 */ /* 0x000fe400078e0011 */
[----:B------:R-:W3:Y:S01]  /*11130*/  LDL.LU.64 R16, [R1+0x30] ;  /* 0x0000300001107983 */ /* 0x000ee20000300a00 */
[----:B------:R-:W-:Y:S02]  /*11140*/  IMAD.MOV.U32 R225, RZ, RZ, R226 ;  /* 0x000000ffffe17224 */ /* 0x000fe400078e00e2 */
[----:B------:R-:W-:Y:S01]  /*11150*/  IMAD.MOV.U32 R224, RZ, RZ, R227 ;  /* 0x000000ffffe07224 */ /* 0x000fe200078e00e3 */
[----:B------:R-:W4:Y:S01]  /*11160*/  LDL.LU.64 R152, [R1+0x358] ;  /* 0x0003580001987983 */ /* 0x000f220000300a00 */
[----:B------:R-:W-:Y:S02]  /*11170*/  IMAD.MOV.U32 R227, RZ, RZ, R244 ;  /* 0x000000ffffe37224 */ /* 0x000fe400078e00f4 */
[----:B------:R-:W-:Y:S02]  /*11180*/  IMAD.MOV.U32 R226, RZ, RZ, R245 ;  /* 0x000000ffffe27224 */ /* 0x000fe400078e00f5 */
[----:B------:R-:W-:-:S02]  /*11190*/  IMAD.MOV.U32 R245, RZ, RZ, R246 ;  /* 0x000000fffff57224 */ /* 0x000fc400078e00f6 */
[----:B------:R-:W-:Y:S02]  /*111a0*/  IMAD.MOV.U32 R244, RZ, RZ, R247 ;  /* 0x000000fffff47224 */ /* 0x000fe400078e00f7 */
[----:B------:R-:W-:Y:S02]  /*111b0*/  IMAD.MOV.U32 R247, RZ, RZ, R248 ;  /* 0x000000fffff77224 */ /* 0x000fe400078e00f8 */
[----:B------:R-:W-:Y:S01]  /*111c0*/  IMAD.MOV.U32 R246, RZ, RZ, R249 ;  /* 0x000000fffff67224 */ /* 0x000fe200078e00f9 */
[----:B------:R1:W-:Y:S01]  /*111d0*/  STL [R1], R14 ;  /* 0x0000000e01007387 */ /* 0x0003e20000100800 */
[----:B------:R-:W-:Y:S02]  /*111e0*/  IMAD.MOV.U32 R249, RZ, RZ, R250 ;  /* 0x000000fffff97224 */ /* 0x000fe400078e00fa */
[----:B------:R-:W-:Y:S02]  /*111f0*/  IMAD.MOV.U32 R248, RZ, RZ, R251 ;  /* 0x000000fffff87224 */ /* 0x000fe400078e00fb */
[----:B------:R-:W-:-:S02]  /*11200*/  IMAD.MOV.U32 R251, RZ, RZ, R20 ;  /* 0x000000fffffb7224 */ /* 0x000fc400078e0014 */
[----:B------:R-:W-:Y:S02]  /*11210*/  IMAD.MOV.U32 R250, RZ, RZ, R21 ;  /* 0x000000fffffa7224 */ /* 0x000fe400078e0015 */
[----:B------:R-:W4:Y:S04]  /*11220*/  LDL.LU.64 R20, [R1+0x168] ;  /* 0x0001680001147983 */ /* 0x000f280000300a00 */
[----:B------:R1:W-:Y:S04]  /*11230*/  STL [R1+0x8], R22 ;  /* 0x0000081601007387 */ /* 0x0003e80000100800 */
[----:B-1----:R-:W4:Y:S01]  /*11240*/  LDL.LU.64 R14, [R1+0x128] ;  /* 0x00012800010e7983 */ /* 0x002f220000300a00 */
[----:B------:R-:W-:-:S03]  /*11250*/  IMAD.MOV.U32 R22, RZ, RZ, R23 ;  /* 0x000000ffff167224 */ /* 0x000fc600078e0017 */
[----:B--2---:R-:W-:Y:S04]  /*11260*/  STL [R1+0x10], R12 ;  /* 0x0000100c01007387 */ /* 0x004fe80000100800 */
[----:B------:R1:W-:Y:S02]  /*11270*/  STL [R1+0x4], R22 ;  /* 0x0000041601007387 */ /* 0x0003e40000100800 */
[----:B-1----:R-:W-:Y:S02]  /*11280*/  IMAD.MOV.U32 R22, RZ, RZ, R13 ;  /* 0x000000ffff167224 */ /* 0x002fe400078e000d */
[----:B------:R-:W2:Y:S04]  /*11290*/  LDL.LU.64 R12, [R1+0x60] ;  /* 0x00006000010c7983 */ /* 0x000ea80000300a00 */
[----:B------:R1:W-:Y:S04]  /*112a0*/  STL [R1+0xc], R22 ;  /* 0x00000c1601007387 */ /* 0x0003e80000100800 */
[----:B------:R1:W-:Y:S04]  /*112b0*/  STL [R1+0x18], R10 ;  /* 0x0000180a01007387 */ /* 0x0003e80000100800 */
[----:B-1----:R-:W2:Y:S01]  /*112c0*/  LDL.LU.64 R22, [R1+0x68] ;  /* 0x0000680001167983 */ /* 0x002ea20000300a00 */
[----:B------:R-:W-:-:S02]  /*112d0*/  IMAD.MOV.U32 R10, RZ, RZ, R11 ;  /* 0x000000ffff0a7224 */ /* 0x000fc400078e000b */
[----:B------:R-:W-:-:S03]  /*112e0*/  IMAD.MOV.U32 R11, RZ, RZ, R9 ;  /* 0x000000ffff0b7224 */ /* 0x000fc600078e0009 */
[----:B------:R1:W-:Y:S04]  /*112f0*/  STL [R1+0x14], R10 ;  /* 0x0000140a01007387 */ /* 0x0003e80000100800 */
[----:B------:R3:W-:Y:S01]  /*11300*/  STL [R1+0x20], R90 ;  /* 0x0000205a01007387 */ /* 0x0007e20000100800 */
[----:B-1----:R-:W-:-:S03]  /*11310*/  IMAD.MOV.U32 R10, RZ, RZ, R8 ;  /* 0x000000ffff0a7224 */ /* 0x002fc600078e0008 */
[----:B------:R-:W2:Y:S01]  /*11320*/  LDL.LU.64 R8, [R1+0x70] ;  /* 0x0000700001087983 */ /* 0x000ea20000300a00 */
[----:B---3--:R-:W-:-:S03]  /*11330*/  IMAD.MOV.U32 R90, RZ, RZ, R91 ;  /* 0x000000ffff5a7224 */ /* 0x008fc600078e005b */
[----:B------:R1:W-:Y:S04]  /*11340*/  STL [R1+0x28], R88 ;  /* 0x0000285801007387 */ /* 0x0003e80000100800 */
[----:B------:R-:W-:Y:S04]  /*11350*/  STL [R1+0x1c], R90 ;  /* 0x00001c5a01007387 */ /* 0x000fe80000100800 */
[----:B------:R3:W-:Y:S01]  /*11360*/  STL [R1+0x30], R16 ;  /* 0x0000301001007387 */ /* 0x0007e20000100800 */
[----:B-1----:R-:W-:-:S05]  /*11370*/  IMAD.MOV.U32 R88, RZ, RZ, R89 ;  /* 0x000000ffff587224 */ /* 0x002fca00078e0059 */
[----:B------:R-:W-:Y:S01]  /*11380*/  STL [R1+0x24], R88 ;  /* 0x0000245801007387 */ /* 0x000fe20000100800 */
[----:B---3--:R-:W-:-:S03]  /*11390*/  IMAD.MOV.U32 R16, RZ, RZ, R17 ;  /* 0x000000ffff107224 */ /* 0x008fc600078e0011 */
[----:B------:R-:W-:Y:S04]  /*113a0*/  STL [R1+0x38], R4 ;  /* 0x0000380401007387 */ /* 0x000fe80000100800 */
[----:B------:R1:W-:Y:S04]  /*113b0*/  STL [R1+0x2c], R16 ;  /* 0x00002c1001007387 */ /* 0x0003e80000100800 */
[----:B-1----:R-:W3:Y:S01]  /*113c0*/  LDL.LU.64 R16, [R1+0x368] ;  /* 0x0003680001107983 */ /* 0x002ee20000300a00 */
[----:B------:R-:W-:-:S03]  /*113d0*/  IMAD.MOV.U32 R4, RZ, RZ, R5 ;  /* 0x000000ffff047224 */ /* 0x000fc600078e0005 */
[----:B------:R-:W-:Y:S04]  /*113e0*/  STL [R1+0x40], R2 ;  /* 0x0000400201007387 */ /* 0x000fe80000100800 */
[----:B------:R1:W-:Y:S01]  /*113f0*/  STL [R1+0x34], R4 ;  /* 0x0000340401007387 */ /* 0x0003e20000100800 */
[----:B----4-:R-:W-:-:S03]  /*11400*/  IMAD.MOV.U32 R88, RZ, RZ, R153 ;  /* 0x000000ffff587224 */ /* 0x010fc600078e0099 */
[----:B-1----:R-:W4:Y:S01]  /*11410*/  LDL.LU.64 R4, [R1+0x1a8] ;  /* 0x0001a80001047983 */ /* 0x002f220000300a00 */
[----:B------:R-:W-:-:S03]  /*11420*/  IMAD.MOV.U32 R2, RZ, RZ, R3 ;  /* 0x000000ffff027224 */ /* 0x000fc600078e0003 */
[----:B------:R-:W-:Y:S04]  /*11430*/  STL [R1+0x48], R152 ;  /* 0x0000489801007387 */ /* 0x000fe80000100800 */
[----:B------:R1:W-:Y:S04]  /*11440*/  STL [R1+0x3c], R2 ;  /* 0x00003c0201007387 */ /* 0x0003e80000100800 */
[----:B-1----:R-:W4:Y:S04]  /*11450*/  LDL.LU.64 R2, [R1+0x120] ;  /* 0x0001200001027983 */ /* 0x002f280000300a00 */
[----:B------:R1:W-:Y:S04]  /*11460*/  STL [R1+0x50], R20 ;  /* 0x0000501401007387 */ /* 0x0003e80000100800 */
[----:B------:R1:W-:Y:S04]  /*11470*/  STL [R1+0x44], R88 ;  /* 0x0000445801007387 */ /* 0x0003e80000100800 */
[----:B------:R-:W4:Y:S01]  /*11480*/  LDL.LU.64 R152, [R1+0xa0] ;  /* 0x0000a00001987983 */ /* 0x000f220000300a00 */
[----:B-1----:R-:W-:-:S03]  /*11490*/  IMAD.MOV.U32 R20, RZ, RZ, R21 ;  /* 0x000000ffff147224 */ /* 0x002fc600078e0015 */
[----:B------:R-:W-:Y:S04]  /*114a0*/  STL [R1+0x58], R14 ;  /* 0x0000580e01007387 */ /* 0x000fe80000100800 */
[----:B------:R1:W-:Y:S01]  /*114b0*/  STL [R1+0x4c], R20 ;  /* 0x00004c1401007387 */ /* 0x0003e20000100800 */
[----:B------:R-:W-:-:S03]  /*114c0*/  IMAD.MOV.U32 R88, RZ, RZ, R15 ;  /* 0x000000ffff587224 */ /* 0x000fc600078e000f */
[----:B-1----:R-:W4:Y:S04]  /*114d0*/  LDL.LU.64 R20, [R1+0xd8] ;  /* 0x0000d80001147983 */ /* 0x002f280000300a00 */
[----:B------:R-:W4:Y:S04]  /*114e0*/  LDL.LU.64 R14, [R1+0xd0] ;  /* 0x0000d000010e7983 */ /* 0x000f280000300a00 */
[----:B------:R1:W-:Y:S04]  /*114f0*/  STL [R1+0x54], R88 ;  /* 0x0000545801007387 */ /* 0x0003e80000100800 */
[----:B--2---:R2:W-:Y:S01]  /*11500*/  STL [R1+0x60], R12 ;  /* 0x0000600c01007387 */ /* 0x0045e20000100800 */
[----:B-1----:R-:W-:-:S03]  /*11510*/  IMAD.MOV.U32 R88, RZ, RZ, R13 ;  /* 0x000000ffff587224 */ /* 0x002fc600078e000d */
[----:B--2---:R-:W2:Y:S04]  /*11520*/  LDL.LU.64 R12, [R1+0xc8] ;  /* 0x0000c800010c7983 */ /* 0x004ea80000300a00 */
[----:B------:R-:W-:Y:S04]  /*11530*/  STL [R1+0x5c], R88 ;  /* 0x00005c5801007387 */ /* 0x000fe80000100800 */
[----:B------:R1:W-:Y:S02]  /*11540*/  STL [R1+0x68], R22 ;  /* 0x0000681601007387 */ /* 0x0003e40000100800 */
[----:B-1----:R-:W-:-:S05]  /*11550*/  IMAD.MOV.U32 R22, RZ, RZ, R23 ;  /* 0x000000ffff167224 */ /* 0x002fca00078e0017 */
[----:B------:R1:W-:Y:S04]  /*11560*/  STL [R1+0x64], R22 ;  /* 0x0000641601007387 */ /* 0x0003e80000100800 */
[----:B------:R1:W-:Y:S02]  /*11570*/  STL [R1+0x70], R8 ;  /* 0x0000700801007387 */ /* 0x0003e40000100800 */
[----:B-1----:R-:W-:Y:S02]  /*11580*/  IMAD.MOV.U32 R22, RZ, RZ, R9 ;  /* 0x000000ffff167224 */ /* 0x002fe400078e0009 */
[----:B------:R-:W2:Y:S04]  /*11590*/  LDL.LU.64 R8, [R1+0x380] ;  /* 0x0003800001087983 */ /* 0x000ea80000300a00 */
[----:B------:R1:W-:Y:S04]  /*115a0*/  STL [R1+0x6c], R22 ;  /* 0x00006c1601007387 */ /* 0x0003e80000100800 */
[----:B------:R1:W-:Y:S02]  /*115b0*/  STL [R1+0x78], R6 ;  /* 0x0000780601007387 */ /* 0x0003e40000100800 */
[----:B-1----:R-:W-:-:S02]  /*115c0*/  IMAD.MOV.U32 R22, RZ, RZ, R7 ;  /* 0x000000ffff167224 */ /* 0x002fc400078e0007 */
[----:B------:R-:W2:Y:S04]  /*115d0*/  LDL.LU.64 R6, [R1+0x228] ;  /* 0x0002280001067983 */ /* 0x000ea80000300a00 */
[----:B------:R1:W-:Y:S04]  /*115e0*/  STL [R1+0x74], R22 ;  /* 0x0000741601007387 */ /* 0x0003e80000100800 */
[----:B------:R3:W-:Y:S01]  /*115f0*/  STL [R1+0x80], R18 ;  /* 0x0000801201007387 */ /* 0x0007e20000100800 */
[----:B-1----:R-:W-:-:S03]  /*11600*/  IMAD.MOV.U32 R22, RZ, RZ, R19 ;  /* 0x000000ffff167224 */ /* 0x002fc600078e0013 */
[----:B---3--:R-:W3:Y:S04]  /*11610*/  LDL.LU.64 R18, [R1+0x1a0] ;  /* 0x0001a00001127983 */ /* 0x008ee80000300a00 */
[----:B------:R1:W-:Y:S04]  /*11620*/  STL [R1+0x7c], R22 ;  /* 0x00007c1601007387 */ /* 0x0003e80000100800 */
[----:B------:R1:W-:Y:S02]  /*11630*/  STL [R1+0x88], R16 ;  /* 0x0000881001007387 */ /* 0x0003e40000100800 */
[----:B-1----:R-:W-:-:S02]  /*11640*/  IMAD.MOV.U32 R22, RZ, RZ, R17 ;  /* 0x000000ffff167224 */ /* 0x002fc400078e0011 */
[----:B------:R-:W3:Y:S04]  /*11650*/  LDL.LU.64 R16, [R1+0xe0] ;  /* 0x0000e00001107983 */ /* 0x000ee80000300a00 */
[----:B------:R1:W-:Y:S04]  /*11660*/  STL [R1+0x84], R22 ;  /* 0x0000841601007387 */ /* 0x0003e80000100800 */
[----:B----4-:R4:W-:Y:S01]  /*11670*/  STL [R1+0x90], R4 ;  /* 0x0000900401007387 */ /* 0x0109e20000100800 */
[----:B-1----:R-:W-:-:S03]  /*11680*/  IMAD.MOV.U32 R22, RZ, RZ, R5 ;  /* 0x000000ffff167224 */ /* 0x002fc600078e0005 */
[----:B----4-:R-:W4:Y:S04]  /*11690*/  LDL.LU.64 R4, [R1+0x118] ;  /* 0x0001180001047983 */ /* 0x010f280000300a00 */
[----:B------:R1:W-:Y:S04]  /*116a0*/  STL [R1+0x8c], R22 ;  /* 0x00008c1601007387 */ /* 0x0003e80000100800 */
[----:B------:R1:W-:Y:S02]  /*116b0*/  STL [R1+0x98], R2 ;  /* 0x0000980201007387 */ /* 0x0003e40000100800 */
[----:B-1----:R-:W-:-:S02]  /*116c0*/  IMAD.MOV.U32 R22, RZ, RZ, R3 ;  /* 0x000000ffff167224 */ /* 0x002fc400078e0003 */
[----:B------:R-:W4:Y:S04]  /*116d0*/  LDL.LU.64 R2, [R1+0x110] ;  /* 0x0001100001027983 */ /* 0x000f280000300a00 */
[----:B------:R1:W-:Y:S04]  /*116e0*/  STL [R1+0x94], R22 ;  /* 0x0000941601007387 */ /* 0x0003e80000100800 */
[----:B------:R1:W-:Y:S02]  /*116f0*/  STL [R1+0xa0], R152 ;  /* 0x0000a09801007387 */ /* 0x0003e40000100800 */
[----:B-1----:R-:W-:-:S02]  /*11700*/  IMAD.MOV.U32 R22, RZ, RZ, R153 ;  /* 0x000000ffff167224 */ /* 0x002fc400078e0099 */
[----:B------:R-:W4:Y:S04]  /*11710*/  LDL.LU.64 R152, [R1+0x108] ;  /* 0x0001080001987983 */ /* 0x000f280000300a00 */
[----:B------:R-:W-:Y:S04]  /*11720*/  STL [R1+0x9c], R22 ;  /* 0x00009c1601007387 */ /* 0x000fe80000100800 */
[----:B------:R1:W-:Y:S02]  /*11730*/  STL [R1+0xa8], R20 ;  /* 0x0000a81401007387 */ /* 0x0003e40000100800 */
[----:B-1----:R-:W-:-:S05]  /*11740*/  IMAD.MOV.U32 R20, RZ, RZ, R21 ;  /* 0x000000ffff147224 */ /* 0x002fca00078e0015 */
[----:B------:R1:W-:Y:S04]  /*11750*/  STL [R1+0xa4], R20 ;  /* 0x0000a41401007387 */ /* 0x0003e80000100800 */
[----:B------:R1:W-:Y:S02]  /*11760*/  STL [R1+0xb0], R14 ;  /* 0x0000b00e01007387 */ /* 0x0003e40000100800 */
[----:B-1----:R-:W-:Y:S02]  /*11770*/  IMAD.MOV.U32 R20, RZ, RZ, R15 ;  /* 0x000000ffff147224 */ /* 0x002fe400078e000f */
[----:B------:R-:W4:Y:S04]  /*11780*/  LDL.LU.64 R14, [R1+0x3b8] ;  /* 0x0003b800010e7983 */ /* 0x000f280000300a00 */
[----:B------:R1:W-:Y:S04]  /*11790*/  STL [R1+0xac], R20 ;  /* 0x0000ac1401007387 */ /* 0x0003e80000100800 */
[----:B--2---:R2:W-:Y:S01]  /*117a0*/  STL [R1+0xb8], R12 ;  /* 0x0000b80c01007387 */ /* 0x0045e20000100800 */
[----:B-1----:R-:W-:-:S03]  /*117b0*/  IMAD.MOV.U32 R20, RZ, RZ, R13 ;  /* 0x000000ffff147224 */ /* 0x002fc600078e000d */
[----:B--2---:R-:W2:Y:S04]  /*117c0*/  LDL.LU.64 R12, [R1+0x268] ;  /* 0x00026800010c7983 */ /* 0x004ea80000300a00 */
[----:B------:R1:W-:Y:S04]  /*117d0*/  STL [R1+0xb4], R20 ;  /* 0x0000b41401007387 */ /* 0x0003e80000100800 */
[----:B------:R1:W-:Y:S02]  /*117e0*/  STL [R1+0xc0], R10 ;  /* 0x0000c00a01007387 */ /* 0x0003e40000100800 */
[----:B-1----:R-:W-:-:S02]  /*117f0*/  IMAD.MOV.U32 R20, RZ, RZ, R11 ;  /* 0x000000ffff147224 */ /* 0x002fc400078e000b */
[----:B------:R-:W2:Y:S04]  /*11800*/  LDL.LU.64 R10, [R1+0x1e8] ;  /* 0x0001e800010a7983 */ /* 0x000ea80000300a00 */
        /* <DEDUP_REMOVED lines=9> */
[----:B---3--:R3:W-:Y:S01]  /*118a0*/  STL [R1+0xd8], R18 ;  /* 0x0000d81201007387 */ /* 0x0087e20000100800 */
        /* <DEDUP_REMOVED lines=47> */
[----:B------:R1:W-:Y:S04]  /*11ba0*/  STL [R1+0x138], R16 ;  /* 0x0001381001007387 */ /* 0x0003e80000100800 */
[----:B-1----:R-:W3:Y:S01]  /*11bb0*/  LDL.LU.64 R20, [R1+0x3f0] ;  /* 0x0003f00001147983 */ /* 0x002ee20000300a00 */
[----:B------:R-:W-:-:S05]  /*11bc0*/  IMAD.MOV.U32 R16, RZ, RZ, R17 ;  /* 0x000000ffff107224 */ /* 0x000fca00078e0011 */
        /* <DEDUP_REMOVED lines=17> */
[----:B------:R1:W-:Y:S04]  /*11ce0*/  STL [R1+0x160], R14 ;  /* 0x0001600e01007387 */ /* 0x0003e80000100800 */
[----:B-1----:R-:W4:Y:S01]  /*11cf0*/  LDL.LU.64 R16, [R1+0x1c8] ;  /* 0x0001c80001107983 */ /* 0x002f220000300a00 */
[----:B------:R-:W-:-:S05]  /*11d00*/  IMAD.MOV.U32 R14, RZ, RZ, R15 ;  /* 0x000000ffff0e7224 */ /* 0x000fca00078e000f */
[----:B------:R1:W-:Y:S04]  /*11d10*/  STL [R1+0x15c], R14 ;  /* 0x00015c0e01007387 */ /* 0x0003e80000100800 */
[----:B--2---:R2:W-:Y:S04]  /*11d20*/  STL [R1+0x168], R12 ;  /* 0x0001680c01007387 */ /* 0x0045e80000100800 */
[----:B-1----:R-:W4:Y:S01]  /*11d30*/  LDL.LU.64 R14, [R1+0x1c0] ;  /* 0x0001c000010e7983 */ /* 0x002f220000300a00 */
[----:B--2---:R-:W-:-:S05]  /*11d40*/  IMAD.MOV.U32 R12, RZ, RZ, R13 ;  /* 0x000000ffff0c7224 */ /* 0x004fca00078e000d */
[----:B------:R1:W-:Y:S04]  /*11d50*/  STL [R1+0x164], R12 ;  /* 0x0001640c01007387 */ /* 0x0003e80000100800 */
[----:B------:R2:W-:Y:S04]  /*11d60*/  STL [R1+0x170], R10 ;  /* 0x0001700a01007387 */ /* 0x0005e80000100800 */
[----:B-1----:R-:W4:Y:S01]  /*11d70*/  LDL.LU.64 R12, [R1+0x460] ;  /* 0x00046000010c7983 */ /* 0x002f220000300a00 */
[----:B--2---:R-:W-:-:S03]  /*11d80*/  IMAD.MOV.U32 R10, RZ, RZ, R11 ;  /* 0x000000ffff0a7224 */ /* 0x004fc600078e000b */
[----:B------:R1:W-:Y:S04]  /*11d90*/  STL [R1+0x178], R8 ;  /* 0x0001780801007387 */ /* 0x0003e80000100800 */
[----:B------:R2:W-:Y:S01]  /*11da0*/  STL [R1+0x16c], R10 ;  /* 0x00016c0a01007387 */ /* 0x0005e20000100800 */
[----:B-1----:R-:W-:-:S03]  /*11db0*/  IMAD.MOV.U32 R8, RZ, RZ, R9 ;  /* 0x000000ffff087224 */ /* 0x002fc600078e0009 */
[----:B--2---:R-:W2:Y:S04]  /*11dc0*/  LDL.LU.64 R10, [R1+0x428] ;  /* 0x00042800010a7983 */ /* 0x004ea80000300a00 */
[----:B------:R1:W-:Y:S04]  /*11dd0*/  STL [R1+0x180], R6 ;  /* 0x0001800601007387 */ /* 0x0003e80000100800 */
[----:B------:R1:W-:Y:S02]  /*11de0*/  STL [R1+0x174], R8 ;  /* 0x0001740801007387 */ /* 0x0003e40000100800 */
[----:B-1----:R-:W-:-:S02]  /*11df0*/  IMAD.MOV.U32 R6, RZ, RZ, R7 ;  /* 0x000000ffff067224 */ /* 0x002fc400078e0007 */
[----:B------:R-:W2:Y:S04]  /*11e00*/  LDL.LU.64 R8, [R1+0x3e8] ;  /* 0x0003e80001087983 */ /* 0x000ea80000300a00 */
[----:B---3--:R1:W-:Y:S04]  /*11e10*/  STL [R1+0x188], R18 ;  /* 0x0001881201007387 */ /* 0x0083e80000100800 */
[----:B------:R3:W-:Y:S01]  /*11e20*/  STL [R1+0x17c], R6 ;  /* 0x00017c0601007387 */ /* 0x0007e20000100800 */
[----:B-1----:R-:W-:-:S03]  /*11e30*/  IMAD.MOV.U32 R18, RZ, RZ, R19 ;  /* 0x000000ffff127224 */ /* 0x002fc600078e0013 */
[----:B---3--:R-:W3:Y:S04]  /*11e40*/  LDL.LU.64 R6, [R1+0x3a0] ;  /* 0x0003a00001067983 */ /* 0x008ee80000300a00 */
[----:B------:R-:W-:Y:S04]  /*11e50*/  STL [R1+0x190], R20 ;  /* 0x0001901401007387 */ /* 0x000fe80000100800 */
[----:B------:R1:W-:Y:S04]  /*11e60*/  STL [R1+0x184], R18 ;  /* 0x0001841201007387 */ /* 0x0003e80000100800 */
[----:B-1----:R-:W3:Y:S01]  /*11e70*/  LDL.LU.64 R18, [R1+0x218] ;  /* 0x0002180001127983 */ /* 0x002ee20000300a00 */
[----:B------:R-:W-:-:S03]  /*11e80*/  IMAD.MOV.U32 R20, RZ, RZ, R21 ;  /* 0x000000ffff147224 */ /* 0x000fc600078e0015 */
[----:B----4-:R-:W-:Y:S04]  /*11e90*/  STL [R1+0x198], R4 ;  /* 0x0001980401007387 */ /* 0x010fe80000100800 */
[----:B------:R1:W-:Y:S02]  /*11ea0*/  STL [R1+0x18c], R20 ;  /* 0x00018c1401007387 */ /* 0x0003e40000100800 */
[----:B-1----:R-:W-:Y:S02]  /*11eb0*/  IMAD.MOV.U32 R20, RZ, RZ, R5 ;  /* 0x000000ffff147224 */ /* 0x002fe400078e0005 */
        /* <DEDUP_REMOVED lines=19> */
[----:B-1----:R-:W-:-:S02]  /*11ff0*/  IMAD.MOV.U32 R14, RZ, RZ, R15 ;  /* 0x000000ffff0e7224 */ /* 0x002fc400078e000f */
[----:B------:R1:W-:Y:S04]  /*12000*/  STL [R1+0x1c8], R12 ;  /* 0x0001c80c01007387 */ /* 0x0003e80000100800 */
[----:B------:R1:W-:Y:S02]  /*12010*/  STL [R1+0x1bc], R14 ;  /* 0x0001bc0e01007387 */ /* 0x0003e40000100800 */
[----:B-1----:R-:W-:Y:S02]  /*12020*/  IMAD.MOV.U32 R12, RZ, RZ, R13 ;  /* 0x000000ffff0c7224 */ /* 0x002fe400078e000d */
[----:B------:R-:W4:Y:S04]  /*12030*/  LDL.LU.64 R14, [R1+0x420] ;  /* 0x00042000010e7983 */ /* 0x000f280000300a00 */
[----:B--2---:R1:W-:Y:S04]  /*12040*/  STL [R1+0x1d0], R10 ;  /* 0x0001d00a01007387 */ /* 0x0043e80000100800 */
        /* <DEDUP_REMOVED lines=13> */
[----:B-1----:R-:W3:Y:S04]  /*12120*/  LDL.LU.64 R6, [R1+0x248] ;  /* 0x0002480001067983 */ /* 0x002ee80000300a00 */
[----:B------:R-:W3:Y:S01]  /*12130*/  LDL.LU.64 R20, [R1+0x240] ;  /* 0x0002400001147983 */ /* 0x000ee20000300a00 */
        /* <DEDUP_REMOVED lines=10> */
[----:B------:R1:W-:Y:S01]  /*121e0*/  STL [R1+0x200], R152 ;  /* 0x0002009801007387 */ /* 0x0003e20000100800 */
[----:B------:R-:W-:-:S03]  /*121f0*/  IMAD.MOV.U32 R22, RZ, RZ, R153 ;  /* 0x000000ffff167224 */ /* 0x000fc600078e0099 */
[----:B-1----:R-:W4:Y:S04]  /*12200*/  LDL.LU.64 R18, [R1+0x450] ;  /* 0x0004500001127983 */ /* 0x002f280000300a00 */
[----:B------:R-:W-:Y:S04]  /*12210*/  STL [R1+0x208], R156 ;  /* 0x0002089c01007387 */ /* 0x000fe80000100800 */
[----:B------:R1:W-:Y:S04]  /*12220*/  STL [R1+0x1fc], R22 ;  /* 0x0001fc1601007387 */ /* 0x0003e80000100800 */
[----:B------:R-:W4:Y:S01]  /*12230*/  LDL.LU.64 R152, [R1+0x418] ;  /* 0x0004180001987983 */ /* 0x000f220000300a00 */
[----:B-1----:R-:W-:-:S03]  /*12240*/  IMAD.MOV.U32 R22, RZ, RZ, R157 ;  /* 0x000000ffff167224 */ /* 0x002fc600078e009d */
[----:B------:R-:W-:Y:S04]  /*12250*/  STL [R1+0x210], R16 ;  /* 0x0002101001007387 */ /* 0x000fe80000100800 */
[----:B------:R1:W-:Y:S04]  /*12260*/  STL [R1+0x204], R22 ;  /* 0x0002041601007387 */ /* 0x0003e80000100800 */
[----:B------:R-:W4:Y:S01]  /*12270*/  LDL.LU.64 R156, [R1+0x3d8] ;  /* 0x0003d800019c7983 */ /* 0x000f220000300a00 */
[----:B-1----:R-:W-:-:S03]  /*12280*/  IMAD.MOV.U32 R22, RZ, RZ, R17 ;  /* 0x000000ffff167224 */ /* 0x002fc600078e0011 */
        /* <DEDUP_REMOVED lines=17> */
[----:B------:R-:W-:Y:S04]  /*123a0*/  STL [R1+0x22c], R22 ;  /* 0x00022c1601007387 */ /* 0x000fe80000100800 */
[----:B------:R1:W-:Y:S04]  /*123b0*/  STL [R1+0x238], R6 ;  /* 0x0002380601007387 */ /* 0x0003e80000100800 */
[----:B------:R1:W-:Y:S02]  /*123c0*/  STL [R1+0x240], R20 ;  /* 0x0002401401007387 */ /* 0x0003e40000100800 */
[----:B-1----:R-:W-:-:S05]  /*123d0*/  IMAD.MOV.U32 R6, RZ, RZ, R7 ;  /* 0x000000ffff067224 */ /* 0x002fca00078e0007 */
[----:B------:R1:W-:Y:S01]  /*123e0*/  STL [R1+0x234], R6 ;  /* 0x0002340601007387 */ /* 0x0003e20000100800 */
[----:B------:R-:W-:-:S03]  /*123f0*/  IMAD.MOV.U32 R20, RZ, RZ, R21 ;  /* 0x000000ffff147224 */ /* 0x000fc600078e0015 */
[----:B-1----:R-:W3:Y:S04]  /*12400*/  LDL.LU.64 R6, [R1+0x478] ;  /* 0x0004780001067983 */ /* 0x002ee80000300a00 */
[----:B----4-:R-:W-:Y:S04]  /*12410*/  STL [R1+0x248], R4 ;  /* 0x0002480401007387 */ /* 0x010fe80000100800 */
[----:B------:R1:W-:Y:S02]  /*12420*/  STL [R1+0x23c], R20 ;  /* 0x00023c1401007387 */ /* 0x0003e40000100800 */
[----:B-1----:R-:W-:-:S02]  /*12430*/  IMAD.MOV.U32 R20, RZ, RZ, R5 ;  /* 0x000000ffff147224 */ /* 0x002fc400078e0005 */
[----:B------:R-:W4:Y:S04]  /*12440*/  LDL.LU.64 R4, [R1+0x448] ;  /* 0x0004480001047983 */ /* 0x000f280000300a00 */
[----:B------:R-:W-:Y:S04]  /*12450*/  STL [R1+0x244], R20 ;  /* 0x0002441401007387 */ /* 0x000fe80000100800 */
[----:B------:R1:W-:Y:S04]  /*12460*/  STL [R1+0x250], R2 ;  /* 0x0002500201007387 */ /* 0x0003e80000100800 */
[----:B------:R1:W-:Y:S02]  /*12470*/  STL [R1+0x258], R18 ;  /* 0x0002581201007387 */ /* 0x0003e40000100800 */
[----:B-1----:R-:W-:-:S05]  /*12480*/  IMAD.MOV.U32 R2, RZ, RZ, R3 ;  /* 0x000000ffff027224 */ /* 0x002fca00078e0003 */
[----:B------:R1:W-:Y:S01]  /*12490*/  STL [R1+0x24c], R2 ;  /* 0x00024c0201007387 */ /* 0x0003e20000100800 */
[----:B------:R-:W-:-:S03]  /*124a0*/  IMAD.MOV.U32 R18, RZ, RZ, R19 ;  /* 0x000000ffff127224 */ /* 0x000fc600078e0013 */
[----:B-1----:R-:W4:Y:S04]  /*124b0*/  LDL.LU.64 R2, [R1+0x410] ;  /* 0x0004100001027983 */ /* 0x002f280000300a00 */
[----:B------:R-:W-:Y:S04]  /*124c0*/  STL [R1+0x260], R152 ;  /* 0x0002609801007387 */ /* 0x000fe80000100800 */
[----:B------:R1:W-:Y:S02]  /*124d0*/  STL [R1+0x254], R18 ;  /* 0x0002541201007387 */ /* 0x0003e40000100800 */
[----:B-1----:R-:W-:-:S02]  /*124e0*/  IMAD.MOV.U32 R18, RZ, RZ, R153 ;  /* 0x000000ffff127224 */ /* 0x002fc400078e0099 */
[----:B------:R-:W4:Y:S04]  /*124f0*/  LDL.LU.64 R152, [R1+0x3d0] ;  /* 0x0003d00001987983 */ /* 0x000f280000300a00 */
[----:B------:R1:W-:Y:S04]  /*12500*/  STL [R1+0x25c], R18 ;  /* 0x00025c1201007387 */ /* 0x0003e80000100800 */
[----:B------:R1:W-:Y:S02]  /*12510*/  STL [R1+0x268], R156 ;  /* 0x0002689c01007387 */ /* 0x0003e40000100800 */
[----:B-1----:R-:W-:-:S02]  /*12520*/  IMAD.MOV.U32 R18, RZ, RZ, R157 ;  /* 0x000000ffff127224 */ /* 0x002fc400078e009d */
[----:B------:R1:W-:Y:S04]  /*12530*/  STL [R1+0x270], R16 ;  /* 0x0002701001007387 */ /* 0x0003e80000100800 */
[----:B------:R-:W-:Y:S04]  /*12540*/  STL [R1+0x264], R18 ;  /* 0x0002641201007387 */ /* 0x000fe80000100800 */
[----:B------:R-:W4:Y:S01]  /*12550*/  LDL.LU.64 R156, [R1+0x390] ;  /* 0x00039000019c7983 */ /* 0x000f220000300a00 */
[----:B------:R-:W-:Y:S02]  /*12560*/  IMAD.MOV.U32 R229, RZ, RZ, R230 ;  /* 0x000000ffffe57224 */ /* 0x000fe400078e00e6 */
[----:B------:R-:W-:-:S02]  /*12570*/  IMAD.MOV.U32 R228, RZ, RZ, R231 ;  /* 0x000000ffffe47224 */ /* 0x000fc400078e00e7 */
[----:B-1----:R-:W-:Y:S02]  /*12580*/  IMAD.MOV.U32 R16, RZ, RZ, R17 ;  /* 0x000000ffff107224 */ /* 0x002fe400078e0011 */
[----:B------:R-:W-:Y:S02]  /*12590*/  IMAD.MOV.U32 R231, RZ, RZ, R232 ;  /* 0x000000ffffe77224 */ /* 0x000fe400078e00e8 */
[----:B------:R-:W-:Y:S02]  /*125a0*/  IMAD.MOV.U32 R230, RZ, RZ, R233 ;  /* 0x000000ffffe67224 */ /* 0x000fe400078e00e9 */
[----:B------:R-:W-:Y:S02]  /*125b0*/  IMAD.MOV.U32 R233, RZ, RZ, R234 ;  /* 0x000000ffffe97224 */ /* 0x000fe400078e00ea */
[----:B------:R-:W-:Y:S02]  /*125c0*/  IMAD.MOV.U32 R232, RZ, RZ, R235 ;  /* 0x000000ffffe87224 */ /* 0x000fe400078e00eb */
[----:B------:R-:W-:-:S02]  /*125d0*/  IMAD.MOV.U32 R235, RZ, RZ, R236 ;  /* 0x000000ffffeb7224 */ /* 0x000fc400078e00ec */
[----:B------:R-:W-:Y:S02]  /*125e0*/  IMAD.MOV.U32 R234, RZ, RZ, R237 ;  /* 0x000000ffffea7224 */ /* 0x000fe400078e00ed */
[----:B------:R-:W-:Y:S02]  /*125f0*/  IMAD.MOV.U32 R237, RZ, RZ, R158 ;  /* 0x000000ffffed7224 */ /* 0x000fe400078e009e */
[----:B------:R-:W-:Y:S01]  /*12600*/  IMAD.MOV.U32 R236, RZ, RZ, R159 ;  /* 0x000000ffffec7224 */ /* 0x000fe200078e009f */
[----:B------:R1:W-:Y:S04]  /*12610*/  STL [R1+0x278], R14 ;  /* 0x0002780e01007387 */ /* 0x0003e80000100800 */
[----:B------:R-:W-:Y:S04]  /*12620*/  STL [R1+0x26c], R16 ;  /* 0x00026c1001007387 */ /* 0x000fe80000100800 */
[----:B------:R-:W4:Y:S01]  /*12630*/  LDL.LU.64 R158, [R1+0x370] ;  /* 0x00037000019e7983 */ /* 0x000f220000300a00 */
[----:B-1----:R-:W-:-:S05]  /*12640*/  IMAD.MOV.U32 R14, RZ, RZ, R15 ;  /* 0x000000ffff0e7224 */ /* 0x002fca00078e000f */
[----:B------:R-:W-:Y:S04]  /*12650*/  STL [R1+0x274], R14 ;  /* 0x0002740e01007387 */ /* 0x000fe80000100800 */
[----:B--2---:R1:W-:Y:S04]  /*12660*/  STL [R1+0x280], R12 ;  /* 0x0002800c01007387 */ /* 0x0043e80000100800 */
[----:B------:R-:W2:Y:S01]  /*12670*/  LDL.LU.64 R90, [R1+0x4d0] ;  /* 0x0004d000015a7983 */ /* 0x000ea20000300a00 */
[----:B-1----:R-:W-:-:S05]  /*12680*/  IMAD.MOV.U32 R12, RZ, RZ, R13 ;  /* 0x000000ffff0c7224 */ /* 0x002fca00078e000d */
[----:B------:R-:W-:Y:S04]  /*12690*/  STL [R1+0x27c], R12 ;  /* 0x00027c0c01007387 */ /* 0x000fe80000100800 */
[----:B------:R1:W-:Y:S04]  /*126a0*/  STL [R1+0x288], R10 ;  /* 0x0002880a01007387 */ /* 0x0003e80000100800 */
[----:B------:R-:W2:Y:S01]  /*126b0*/  LDL.LU.64 R88, [R1+0x4b8] ;  /* 0x0004b80001587983 */ /* 0x000ea20000300a00 */
[----:B-1----:R-:W-:-:S05]  /*126c0*/  IMAD.MOV.U32 R10, RZ, RZ, R11 ;  /* 0x000000ffff0a7224 */ /* 0x002fca00078e000b */
[----:B------:R-:W-:Y:S04]  /*126d0*/  STL [R1+0x284], R10 ;  /* 0x0002840a01007387 */ /* 0x000fe80000100800 */
[----:B---3--:R1:W-:Y:S04]  /*126e0*/  STL [R1+0x290], R8 ;  /* 0x0002900801007387 */ /* 0x0083e80000100800 */
[----:B------:R-:W3:Y:S04]  /*126f0*/  LDL.LU.64 R22, [R1+0x498] ;  /* 0x0004980001167983 */ /* 0x000ee80000300a00 */
[----:B------:R-:W3:Y:S01]  /*12700*/  LDL.LU.64 R20, [R1+0x470] ;  /* 0x0004700001147983 */ /* 0x000ee20000300a00 */
[----:B-1----:R-:W-:-:S05]  /*12710*/  IMAD.MOV.U32 R8, RZ, RZ, R9 ;  /* 0x000000ffff087224 */ /* 0x002fca00078e0009 */
[----:B------:R-:W-:Y:S04]  /*12720*/  STL [R1+0x28c], R8 ;  /* 0x00028c0801007387 */ /* 0x000fe80000100800 */
[----:B------:R1:W-:Y:S04]  /*12730*/  STL [R1+0x298], R6 ;  /* 0x0002980601007387 */ /* 0x0003e80000100800 */
[----:B------:R-:W3:Y:S04]  /*12740*/  LDL.LU.64 R18, [R1+0x440] ;  /* 0x0004400001127983 */ /* 0x000ee80000300a00 */
[----:B------:R-:W3:Y:S01]  /*12750*/  LDL.LU.64 R16, [R1+0x408] ;  /* 0x0004080001107983 */ /* 0x000ee20000300a00 */
[----:B-1----:R-:W-:-:S05]  /*12760*/  IMAD.MOV.U32 R6, RZ, RZ, R7 ;  /* 0x000000ffff067224 */ /* 0x002fca00078e0007 */
[----:B------:R-:W-:Y:S04]  /*12770*/  STL [R1+0x294], R6 ;  /* 0x0002940601007387 */ /* 0x000fe80000100800 */
[----:B----4-:R1:W-:Y:S04]  /*12780*/  STL [R1+0x2a0], R4 ;  /* 0x0002a00401007387 */ /* 0x0103e80000100800 */
[----:B------:R-:W4:Y:S04]  /*12790*/  LDL.LU.64 R14, [R1+0x3c8] ;  /* 0x0003c800010e7983 */ /* 0x000f280000300a00 */
[----:B------:R-:W4:Y:S01]  /*127a0*/  LDL.LU.64 R12, [R1+0x388] ;  /* 0x00038800010c7983 */ /* 0x000f220000300a00 */
[----:B-1----:R-:W-:-:S05]  /*127b0*/  IMAD.MOV.U32 R4, RZ, RZ, R5 ;  /* 0x000000ffff047224 */ /* 0x002fca00078e0005 */
[----:B------:R-:W-:Y:S04]  /*127c0*/  STL [R1+0x29c], R4 ;  /* 0x00029c0401007387 */ /* 0x000fe80000100800 */
[----:B------:R1:W-:Y:S04]  /*127d0*/  STL [R1+0x2a8], R2 ;  /* 0x0002a80201007387 */ /* 0x0003e80000100800 */
[----:B------:R-:W4:Y:S04]  /*127e0*/  LDL.LU.64 R10, [R1+0x4d8] ;  /* 0x0004d800010a7983 */ /* 0x000f280000300a00 */
[----:B------:R-:W4:Y:S01]  /*127f0*/  LDL.LU.64 R8, [R1+0x4c8] ;  /* 0x0004c80001087983 */ /* 0x000f220000300a00 */
[----:B-1----:R-:W-:-:S05]  /*12800*/  IMAD.MOV.U32 R2, RZ, RZ, R3 ;  /* 0x000000ffff027224 */ /* 0x002fca00078e0003 */
[----:B------:R1:W-:Y:S04]  /*12810*/  STL [R1+0x2a4], R2 ;  /* 0x0002a40201007387 */ /* 0x0003e80000100800 */
[----:B------:R1:W-:Y:S04]  /*12820*/  STL [R1+0x2b0], R152 ;  /* 0x0002b09801007387 */ /* 0x0003e80000100800 */
[----:B------:R-:W4:Y:S01]  /*12830*/  LDL.LU.64 R6, [R1+0x4b0] ;  /* 0x0004b00001067983 */ /* 0x000f220000300a00 */
[----:B-1----:R-:W-:-:S03]  /*12840*/  IMAD.MOV.U32 R2, RZ, RZ, R153 ;  /* 0x000000ffff027224 */ /* 0x002fc600078e0099 */
[----:B------:R-:W4:Y:S04]  /*12850*/  LDL.LU.64 R4, [R1+0x490] ;  /* 0x0004900001047983 */ /* 0x000f280000300a00 */
[----:B------:R1:W-:Y:S04]  /*12860*/  STL [R1+0x2ac], R2 ;  /* 0x0002ac0201007387 */ /* 0x0003e80000100800 */
[----:B------:R1:W-:Y:S04]  /*12870*/  STL [R1+0x2b8], R156 ;  /* 0x0002b89c01007387 */ /* 0x0003e80000100800 */
[----:B------:R-:W4:Y:S01]  /*12880*/  LDL.LU.64 R152, [R1+0x468] ;  /* 0x0004680001987983 */ /* 0x000f220000300a00 */
[----:B-1----:R-:W-:-:S02]  /*12890*/  IMAD.MOV.U32 R2, RZ, RZ, R157 ;  /* 0x000000ffff027224 */ /* 0x002fc400078e009d */
[----:B------:R-:W-:Y:S01]  /*128a0*/  IMAD.MOV.U32 R126, RZ, RZ, R151 ;  /* 0x000000ffff7e7224 */ /* 0x000fe200078e0097 */
[----:B------:R-:W4:Y:S04]  /*128b0*/  LDL.LU.64 R156, [R1+0x438] ;  /* 0x00043800019c7983 */ /* 0x000f280000300a00 */
[----:B------:R1:W-:Y:S01]  /*128c0*/  STL [R1+0x2b4], R2 ;  /* 0x0002b40201007387 */ /* 0x0003e20000100800 */
[----:B------:R-:W-:-:S03]  /*128d0*/  IMAD.MOV.U32 R151, RZ, RZ, R159 ;  /* 0x000000ffff977224 */ /* 0x000fc600078e009f */
[----:B------:R2:W-:Y:S04]  /*128e0*/  STL [R1+0x2c0], R158 ;  /* 0x0002c09e01007387 */ /* 0x0005e80000100800 */
[----:B-1----:R-:W4:Y:S04]  /*128f0*/  LDL.LU.64 R2, [R1+0x400] ;  /* 0x0004000001027983 */ /* 0x002f280000300a00 */
[----:B--2---:R-:W-:Y:S04]  /*12900*/  STL [R1+0x2c8], R90 ;  /* 0x0002c85a01007387 */ /* 0x004fe80000100800 */
[----:B------:R1:W-:Y:S04]  /*12910*/  STL [R1+0x2bc], R151 ;  /* 0x0002bc9701007387 */ /* 0x0003e80000100800 */
[----:B------:R-:W2:Y:S01]  /*12920*/  LDL.LU.64 R158, [R1+0x3c0] ;  /* 0x0003c000019e7983 */ /* 0x000ea20000300a00 */
[----:B-1----:R-:W-:-:S03]  /*12930*/  IMAD.MOV.U32 R151, RZ, RZ, R91 ;  /* 0x000000ffff977224 */ /* 0x002fc600078e005b */
[----:B------:R1:W5:Y:S04]  /*12940*/  LDL.LU.64 R90, [R1+0x690] ;  /* 0x00069000015a7983 */ /* 0x0003680000300a00 */
[----:B------:R-:W-:Y:S04]  /*12950*/  STL [R1+0x2d0], R88 ;  /* 0x0002d05801007387 */ /* 0x000fe80000100800 */
[----:B------:R1:W-:Y:S02]  /*12960*/  STL [R1+0x2c4], R151 ;  /* 0x0002c49701007387 */ /* 0x0003e40000100800 */
[----:B-1----:R-:W-:-:S02]  /*12970*/  IMAD.MOV.U32 R151, RZ, RZ, R89 ;  /* 0x000000ffff977224 */ /* 0x002fc400078e0059 */
[----:B------:R1:W5:Y:S04]  /*12980*/  LDL.LU.64 R88, [R1+0x688] ;  /* 0x0006880001587983 */ /* 0x0003680000300a00 */
[----:B---3--:R-:W-:Y:S04]  /*12990*/  STL [R1+0x2d8], R22 ;  /* 0x0002d81601007387 */ /* 0x008fe80000100800 */
[----:B------:R3:W-:Y:S02]  /*129a0*/  STL [R1+0x2cc], R151 ;  /* 0x0002cc9701007387 */ /* 0x0007e40000100800 */
[----:B---3--:R-:W-:-:S02]  /*129b0*/  IMAD.MOV.U32 R151, RZ, RZ, R23 ;  /* 0x000000ffff977224 */ /* 0x008fc400078e0017 */
[----:B------:R1:W5:Y:S04]  /*129c0*/  LDL.LU.64 R22, [R1+0x680] ;  /* 0x0006800001167983 */ /* 0x0003680000300a00 */
[----:B------:R-:W-:Y:S04]  /*129d0*/  STL [R1+0x2e0], R20 ;  /* 0x0002e01401007387 */ /* 0x000fe80000100800 */
        /* <DEDUP_REMOVED lines=11> */
[----:B----4-:R-:W-:Y:S04]  /*12a90*/  STL [R1+0x2f8], R14 ;  /* 0x0002f80e01007387 */ /* 0x010fe80000100800 */
        /* <DEDUP_REMOVED lines=26> */
[----:B------:R-:W3:Y:S04]  /*12c40*/  LDL.LU.64 R152, [R1+0x630] ;  /* 0x0006300001987983 */ /* 0x000ee80000300a00 */
[----:B------:R-:W-:Y:S04]  /*12c50*/  STL [R1+0x330], R156 ;  /* 0x0003309c01007387 */ /* 0x000fe80000100800 */
[----:B------:R4:W-:Y:S02]  /*12c60*/  STL [R1+0x324], R151 ;  /* 0x0003249701007387 */ /* 0x0009e40000100800 */
[----:B----4-:R-:W-:-:S02]  /*12c70*/  IMAD.MOV.U32 R151, RZ, RZ, R157 ;  /* 0x000000ffff977224 */ /* 0x010fc400078e009d */
[----:B------:R1:W5:Y:S04]  /*12c80*/  LDL.LU.64 R156, [R1+0x628] ;  /* 0x00062800019c7983 */ /* 0x0003680000300a00 */
[----:B------:R-:W-:Y:S04]  /*12c90*/  STL [R1+0x338], R2 ;  /* 0x0003380201007387 */ /* 0x000fe80000100800 */
[----:B------:R4:W-:Y:S02]  /*12ca0*/  STL [R1+0x32c], R151 ;  /* 0x00032c9701007387 */ /* 0x0009e40000100800 */
[----:B----4-:R-:W-:-:S02]  /*12cb0*/  IMAD.MOV.U32 R151, RZ, RZ, R3 ;  /* 0x000000ffff977224 */ /* 0x010fc400078e0003 */
[----:B------:R1:W5:Y:S04]  /*12cc0*/  LDL.LU.64 R2, [R1+0x620] ;  /* 0x0006200001027983 */ /* 0x0003680000300a00 */
[----:B--2---:R-:W-:Y:S04]  /*12cd0*/  STL [R1+0x340], R158 ;  /* 0x0003409e01007387 */ /* 0x004fe80000100800 */
[----:B------:R2:W-:Y:S02]  /*12ce0*/  STL [R1+0x334], R151 ;  /* 0x0003349701007387 */ /* 0x0005e40000100800 */
[----:B--2---:R-:W-:-:S05]  /*12cf0*/  IMAD.MOV.U32 R151, RZ, RZ, R159 ;  /* 0x000000ffff977224 */ /* 0x004fca00078e009f */
[----:B------:R-:W-:Y:S01]  /*12d00*/  STL [R1+0x33c], R151 ;  /* 0x00033c9701007387 */ /* 0x000fe20000100800 */
[----:B------:R-:W-:Y:S02]  /*12d10*/  IMAD.MOV.U32 R136, RZ, RZ, R138 ;  /* 0x000000ffff887224 */ /* 0x000fe400078e008a */
[----:B------:R-:W-:Y:S02]  /*12d20*/  IMAD.MOV.U32 R138, RZ, RZ, R140 ;  /* 0x000000ffff8a7224 */ /* 0x000fe400078e008c */
[----:B------:R-:W-:Y:S02]  /*12d30*/  IMAD.MOV.U32 R140, RZ, RZ, R142 ;  /* 0x000000ffff8c7224 */ /* 0x000fe400078e008e */
[----:B------:R-:W-:Y:S02]  /*12d40*/  IMAD.MOV.U32 R142, RZ, RZ, R144 ;  /* 0x000000ffff8e7224 */ /* 0x000fe400078e0090 */
[----:B------:R-:W-:Y:S02]  /*12d50*/  IMAD.MOV.U32 R144, RZ, RZ, R146 ;  /* 0x000000ffff907224 */ /* 0x000fe400078e0092 */
[----:B------:R-:W-:Y:S01]  /*12d60*/  IMAD.MOV.U32 R146, RZ, RZ, R204 ;  /* 0x000000ffff927224 */ /* 0x000fe200078e00cc */
[----:B------:R-:W-:Y:S01]  /*12d70*/  CS2R R24, SRZ ;  /* 0x0000000000187805 */ /* 0x000fe2000001ff00 */
[----:B------:R-:W-:Y:S01]  /*12d80*/  IMAD.MOV.U32 R204, RZ, RZ, R212 ;  /* 0x000000ffffcc7224 */ /* 0x000fe200078e00d4 */
[----:B------:R-:W-:Y:S01]  /*12d90*/  CS2R R26, SRZ ;  /* 0x00000000001a7805 */ /* 0x000fe2000001ff00 */
[----:B------:R-:W-:Y:S01]  /*12da0*/  IMAD.MOV.U32 R212, RZ, RZ, R222 ;  /* 0x000000ffffd47224 */ /* 0x000fe200078e00de */
        /* <DEDUP_REMOVED lines=28> */
[----:B------:R-:W-:Y:S01]  /*12f70*/  CS2R R86, SRZ ;  /* 0x0000000000567805 */ /* 0x000fe2000001ff00 */
[----:B------:R-:W-:Y:S01]  /*12f80*/  UIADD3 UR8, UR8, -0x100, URZ ;  /* 0xffffff0008087890 */ /* 0x000fe2000fffe03f */
[----:B------:R-:W-:Y:S01]  /*12f90*/  UMOV UR9, 0x1 ;  /* 0x0000000100097882 */ /* 0x000fe20000000000 */
[----:B------:R-:W-:Y:S01]  /*12fa0*/  UMOV UR10, 0xffffffff ;  /* 0xffffffff000a7882 */ /* 0x000fe20000000000 */
[----:B------:R-:W-:Y:S01]  /*12fb0*/  UMOV UR4, URZ ;  /* 0x0000003f00047c82 */ /* 0x000fe20008000000 */
[----:B---3--:R-:W-:-:S04]  /*12fc0*/  SHF.R.S32.HI R56, RZ, 0x1f, R153 ;  /* 0x0000001fff387819 */ /* 0x008fc80000011499 */
[----:B------:R-:W-:-:S04]  /*12fd0*/  LEA.HI R56, R56, R153, RZ, 0x7 ;  /* 0x0000009938387211 */ /* 0x000fc800078f38ff */
[----:B------:R-:W-:-:S05]  /*12fe0*/  SHF.R.S32.HI R158, RZ, 0x7, R56 ;  /* 0x00000007ff9e7819 */ /* 0x000fca0000011438 */
[----:B------:R2:W-:Y:S02]  /*12ff0*/  STL [R1+0x344], R158 ;  /* 0x0003449e01007387 */ /* 0x0005e40000100800 */
[----:B--2---:R-:W-:-:S05]  /*13000*/  VIADD R158, R158, 0xfffffffe ;  /* 0xfffffffe9e9e7836 */ /* 0x004fca0000000000 */
[----:B------:R1:W-:Y:S01]  /*13010*/  STL [R1+0x348], R158 ;  /* 0x0003489e01007387 */ /* 0x0003e20000100800 */
[----:B------:R-:W-:Y:S02]  /*13020*/  SHF.R.S32.HI R151, RZ, 0x1f, R152 ;  /* 0x0000001fff977819 */ /* 0x000fe40000011498 */
[----:B------:R-:W-:Y:S02]  /*13030*/  SHF.R.S32.HI R153, RZ, 0x1f, R154 ;  /* 0x0000001fff997819 */ /* 0x000fe4000001149a */
[----:B------:R-:W-:Y:S02]  /*13040*/  CS2R R56, SRZ ;  /* 0x0000000000387805 */ /* 0x000fe4000001ff00 */
[C---:B------:R-:W-:Y:S01]  /*13050*/  SHF.L.U64.HI R151, R152.reuse, 0x2, R151 ;  /* 0x0000000298977819 */ /* 0x040fe20000010297 */
[----:B------:R-:W-:Y:S01]  /*13060*/  IMAD.SHL.U32 R152, R152, 0x4, RZ ;  /* 0x0000000498987824 */ /* 0x000fe200078e00ff */
[C---:B------:R-:W-:Y:S01]  /*13070*/  SHF.L.U64.HI R153, R154.reuse, 0x2, R153 ;  /* 0x000000029a997819 */ /* 0x040fe20000010299 */
[----:B-1----:R-:W-:-:S07]  /*13080*/  IMAD.SHL.U32 R154, R154, 0x4, RZ ;  /* 0x000000049a9a7824 */ /* 0x002fce00078e00ff */
.L_x_1:
[----:B------:R-:W-:Y:S01]  /*13090*/  UIADD3 UR10, UR10, 0x1, URZ ;  /* 0x000000010a0a7890 */ /* 0x000fe2000fffe03f */
[----:B------:R-:W-:-:S04]  /*130a0*/  DEPBAR.LE SB0, 0x2 ;  /* 0x000080800000791a */ /* 0x000fc80000000000 */
[----:B------:R-:W-:Y:S01]  /*130b0*/  BAR.SYNC.DEFER_BLOCKING 0x0 ;  /* 0x0000000000007b1d */ /* 0x000fe20000010000 */
[----:B------:R-:W-:-:S04]  /*130c0*/  UISETP.GT.AND UP0, UPT, UR10, 0x2, UPT ;  /* 0x000000020a00788c */ /* 0x000fc8000bf04270 */
[----:B------:R-:W-:Y:S01]  /*130d0*/  USEL UR10, UR10, URZ, !UP0 ;  /* 0x0000003f0a0a7287 */ /* 0x000fe2000c000000 */
[----:B------:R-:W2:Y:S03]  /*130e0*/  LDL R159, [R1+0x348] ;  /* 0x00034800019f7983 */ /* 0x000ea60000100800 */
[----:B------:R-:W-:Y:S01]  /*130f0*/  ULEA UR5, UR10, UR7, 0xf ;  /* 0x000000070a057291 */ /* 0x000fe2000f8e783f */
[-C--:B-----5:R-:W-:Y:S01]  /*13100*/  IADD3 R5, P3, R5, R152.reuse, RZ ;  /* 0x0000009805057210 */ /* 0x0a0fe20007f7e0ff */
[----:B------:R-:W-:Y:S01]  /*13110*/  ULEA UR6, UR10, UR7, 0x10 ;  /* 0x000000070a067291 */ /* 0x000fe2000f8e803f */
[-C--:B------:R-:W-:Y:S01]  /*13120*/  IADD3 R7, P4, R7, R152.reuse, RZ ;  /* 0x0000009807077210 */ /* 0x080fe20007f9e0ff */
[----:B------:R-:W-:Y:S01]  /*13130*/  UIADD3 UR5, UR5, 0x30000, URZ ;  /* 0x0003000005057890 */ /* 0x000fe2000fffe03f */
[----:B------:R1:W-:Y:S01]  /*13140*/  STL [R1+0x63c], R236 ;  /* 0x00063cec01007387 */ /* 0x0003e20000100800 */
[----:B------:R-:W-:Y:S01]  /*13150*/  USHF.R.U32.HI UR6, URZ, 0x4, UR6 ;  /* 0x000000043f067899 */ /* 0x000fe20008011606 */
[--C-:B------:R-:W-:Y:S01]  /*13160*/  IMAD.X R6, R6, 0x1, R151.reuse, P3 ;  /* 0x0000000106067824 */ /* 0x100fe200018e0697 */
[----:B------:R-:W-:Y:S01]  /*13170*/  USHF.R.U32.HI UR5, URZ, 0x4, UR5 ;  /* 0x000000043f057899 */ /* 0x000fe20008011605 */
[----:B------:R-:W-:Y:S01]  /*13180*/  STL [R1+0x638], R252 ;  /* 0x000638fc01007387 */ /* 0x000fe20000100800 */
[----:B------:R-:W-:Y:S01]  /*13190*/  USGXT.U32 UR14, UR6, 0xe ;  /* 0x0000000e060e789a */ /* 0x000fe20008000000 */
[--C-:B------:R-:W-:Y:S01]  /*131a0*/  IMAD.X R8, R8, 0x1, R151.reuse, P4 ;  /* 0x0000000108087824 */ /* 0x100fe200020e0697 */
[----:B------:R-:W-:Y:S01]  /*131b0*/  USGXT.U32 UR12, UR5, 0xe ;  /* 0x0000000e050c789a */ /* 0x000fe20008000000 */
[----:B------:R-:W-:Y:S01]  /*131c0*/  STL [R1+0x624], R157 ;  /* 0x0006249d01007387 */ /* 0x000fe20000100800 */
[----:B------:R-:W-:Y:S01]  /*131d0*/  UMOV UR15, 0x40000040 ;  /* 0x40000040000f7882 */ /* 0x000fe20000000000 */
[----:B------:R-:W-:Y:S01]  /*131e0*/  WARPGROUP.ARRIVE ;  /* 0x00000000000079c5 */ /* 0x000fe20000000000 */
[----:B------:R-:W-:Y:S01]  /*131f0*/  UMOV UR13, 0x40000040 ;  /* 0x40000040000d7882 */ /* 0x000fe20000000000 */
[----:B------:R-:W-:Y:S01]  /*13200*/  UMOV UR5, URZ ;  /* 0x0000003f00057c82 */ /* 0x000fe20008000000 */
[----:B------:R-:W-:Y:S01]  /*13210*/  UMOV UR6, URZ ;  /* 0x0000003f00067c82 */ /* 0x000fe20008000000 */
[----:B------:R-:W-:Y:S01]  /*13220*/  UIADD3 UR9, UR9, 0x1, URZ ;  /* 0x0000000109097890 */ /* 0x000fe2000fffe03f */
[----:B------:R-:W-:Y:S01]  /*13230*/  STL [R1+0x620], R156 ;  /* 0x0006209c01007387 */ /* 0x000fe20000100800 */
[----:B------:R-:W-:Y:S01]  /*13240*/  HGMMA.64x128x8.F32.TF32 R24, gdesc[UR12], R24 ;  /* 0x05e000000c1879f0 */ /* 0x000fe20008702818 */
[----:B------:R-:W-:Y:S01]  /*13250*/  UIADD3 UR14, UP1, UR14, 0x2, URZ ;  /* 0x000000020e0e7890 */ /* 0x000fe2000ff3e03f */
[-C--:B------:R-:W-:Y:S01]  /*13260*/  IADD3 R100, P3, R100, R152.reuse, RZ ;  /* 0x0000009864647210 */ /* 0x080fe20007f7e0ff */
[----:B------:R-:W-:Y:S01]  /*13270*/  UIADD3 UR12, UP0, UR12, 0x2, URZ ;  /* 0x000000020c0c7890 */ /* 0x000fe2000ff1e03f */
[----:B------:R-:W-:Y:S01]  /*13280*/  STL [R1+0x61c], R2 ;  /* 0x00061c0201007387 */ /* 0x000fe20000100800 */
[----:B------:R-:W-:Y:S01]  /*13290*/  UIADD3.X UR15, UR6, 0x40000040, URZ, UP1, !UPT ;  /* 0x40000040060f7890 */ /* 0x000fe20008ffe43f */
[----:B------:R-:W-:Y:S01]  /*132a0*/  IADD3 R102, P4, R102, R152, RZ ;  /* 0x0000009866667210 */ /* 0x000fe20007f9e0ff */
[----:B------:R-:W-:Y:S01]  /*132b0*/  UIADD3.X UR13, UR5, 0x40000040, URZ, UP0, !UPT ;  /* 0x40000040050d7890 */ /* 0x000fe200087fe43f */
[----:B------:R3:W-:Y:S01]  /*132c0*/  STL [R1+0x628], R0 ;  /* 0x0006280001007387 */ /* 0x0007e20000100800 */
[----:B------:R-:W-:Y:S01]  /*132d0*/  UIADD3.64 UR22, UR14, 0x2, URZ ;  /* 0x000000020e167897 */ /* 0x000fe2000fffe03f */
[--C-:B------:R-:W-:Y:S01]  /*132e0*/  IMAD.X R101, R101, 0x1, R151.reuse, P3 ;  /* 0x0000000165657824 */ /* 0x100fe200018e0697 */
[----:B------:R-:W-:Y:S01]  /*132f0*/  UIADD3.64 UR20, UR12, 0x2, URZ ;  /* 0x000000020c147897 */ /* 0x000fe2000fffe03f */
[----:B------:R4:W-:Y:S01]  /*13300*/  STL [R1+0x630], R5 ;  /* 0x0006300501007387 */ /* 0x0009e20000100800 */
[----:B------:R-:W-:Y:S01]  /*13310*/  UISETP.GT.AND UP0, UPT, UR9, 0x2, UPT ;  /* 0x000000020900788c */ /* 0x000fe2000bf04270 */
[----:B------:R-:W-:Y:S01]  /*13320*/  IMAD.X R103, R103, 0x1, R151, P4 ;  /* 0x0000000167677824 */ /* 0x000fe200020e0697 */
[----:B------:R-:W-:Y:S01]  /*13330*/  UIMAD UR5, UR4, -0x80, UR8 ;  /* 0xffffff80040578a4 */ /* 0x000fe2000f8e0208 */
[----:B------:R4:W-:Y:S01]  /*13340*/  STL [R1+0x62c], R6 ;  /* 0x00062c0601007387 */ /* 0x0009e20000100800 */
[----:B------:R-:W-:-:S03]  /*13350*/  USEL UR9, UR9, URZ, !UP0 ;  /* 0x0000003f09097287 */ /* 0x000fc6000c000000 */
[----:B------:R4:W-:Y:S01]  /*13360*/  STL [R1+0x634], R8 ;  /* 0x0006340801007387 */ /* 0x0009e20000100800 */
[----:B------:R-:W-:Y:S01]  /*13370*/  ULEA UR6, UR9, UR7, 0xf ;  /* 0x0000000709067291 */ /* 0x000fe2000f8e783f */
[----:B------:R-:W-:Y:S01]  /*13380*/  ISETP.GE.AND P1, PT, R3, UR5, PT ;  /* 0x0000000503007c0c */ /* 0x000fe2000bf26270 */
[----:B------:R-:W4:Y:S04]  /*13390*/  S2R R158, SR_TID.X ;  /* 0x00000000009e7919 */ /* 0x000f280000002100 */
[----:B------:R-:W-:Y:S01]  /*133a0*/  VIADD R222, R0, UR6 ;  /* 0x0000000600de7c36 */ /* 0x000fe20008000000 */
[----:B-1----:R-:W1:Y:S01]  /*133b0*/  S2R R236, SR_TID.X ;  /* 0x0000000000ec7919 */ /* 0x002e620000002100 */
[----:B---3--:R-:W3:Y:S01]  /*133c0*/  LDL R0, [R1+0x618] ;  /* 0x0006180001007983 */ /* 0x008ee20000100800 */
[----:B-1----:R-:W-:-:S02]  /*133d0*/  SHF.R.U32.HI R252, RZ, 0x6, R236 ;  /* 0x00000006fffc7819 */ /* 0x002fc400000116ec */
[----:B------:R-:W-:Y:S02]  /*133e0*/  SHF.R.U32.HI R236, RZ, 0x6, R236 ;  /* 0x00000006ffec7819 */ /* 0x000fe400000116ec */
[----:B------:R-:W-:Y:S02]  /*133f0*/  SGXT.U32 R252, R252, 0x1 ;  /* 0x00000001fcfc781a */ /* 0x000fe40000000000 */
[----:B------:R-:W-:Y:S02]  /*13400*/  SGXT.U32 R236, R236, 0x1 ;  /* 0x00000001ecec781a */ /* 0x000fe40000000000 */
[----:B------:R-:W-:Y:S02]  /*13410*/  LOP3.LUT R252, R252, 0x20, RZ, 0xfc, !PT ;  /* 0x00000020fcfc7812 */ /* 0x000fe400078efcff */
[----:B------:R-:W-:Y:S01]  /*13420*/  LOP3.LUT R236, R236, 0x22, RZ, 0xfc, !PT ;  /* 0x00000022ecec7812 */ /* 0x000fe200078efcff */
[----:B------:R-:W-:-:S12]  /*13430*/  HGMMA.64x128x8.F32.TF32 R24, gdesc[UR12], R24 ;  /* 0x05e000000c1879f0 */ /* 0x000fd80008702818 */
[----:B------:R-:W-:Y:S01]  /*13440*/  HGMMA.64x128x8.F32.TF32 R24, gdesc[UR20], R24 ;  /* 0x05e00000141879f0 */ /* 0x000fe20008702818 */
[----:B------:R-:W-:Y:S02]  /*13450*/  UIADD3.64 UR22, UR14, 0x4, URZ ;  /* 0x000000040e167897 */ /* 0x000fe4000fffe03f */
[----:B------:R-:W-:Y:S01]  /*13460*/  UIADD3.64 UR20, UR12, 0x4, URZ ;  /* 0x000000040c147897 */ /* 0x000fe2000fffe03f */
[----:B--2---:R-:W-:Y:S02]  /*13470*/  ISETP.LE.AND P0, PT, R159, UR4, PT ;  /* 0x000000049f007c0c */ /* 0x004fe4000bf03270 */
[----:B----4-:R-:W-:Y:S02]  /*13480*/  SHF.R.U32.HI R159, RZ, 0x6, R158 ;  /* 0x00000006ff9f7819 */ /* 0x010fe4000001169e */
[----:B------:R-:W-:Y:S02]  /*13490*/  SEL R158, RZ, 0x4, P1 ;  /* 0x00000004ff9e7807 */ /* 0x000fe40000800000 */
[----:B------:R-:W-:-:S02]  /*134a0*/  SGXT.U32 R159, R159, 0x1 ;  /* 0x000000019f9f781a */ /* 0x000fc40000000000 */
[----:B------:R-:W-:Y:S02]  /*134b0*/  SEL R158, R158, RZ, !P0 ;  /* 0x000000ff9e9e7207 */ /* 0x000fe40004000000 */
[----:B------:R-:W-:Y:S02]  /*134c0*/  LOP3.LUT R159, R159, 0x2, RZ, 0xfc, !PT ;  /* 0x000000029f9f7812 */ /* 0x000fe400078efcff */
[----:B------:R-:W-:Y:S02]  /*134d0*/  ISETP.NE.U32.AND P2, PT, R158, RZ, PT ;  /* 0x000000ff9e00720c */ /* 0x000fe40003f45070 */
[----:B------:R-:W-:Y:S01]  /*134e0*/  ISETP.GE.AND P1, PT, R159, UR5, PT ;  /* 0x000000059f007c0c */ /* 0x000fe2000bf26270 */
[----:B------:R-:W-:-:S03]  /*134f0*/  IMAD.MOV.U32 R159, RZ, RZ, R6 ;  /* 0x000000ffff9f7224 */ /* 0x000fc600078e0006 */
[----:B------:R-:W-:-:S04]  /*13500*/  SEL R158, RZ, 0x4, P1 ;  /* 0x00000004ff9e7807 */ /* 0x000fc80000800000 */
[----:B------:R-:W-:-:S04]  /*13510*/  SEL R158, R158, RZ, !P0 ;  /* 0x000000ff9e9e7207 */ /* 0x000fc80004000000 */
[----:B------:R-:W-:Y:S01]  /*13520*/  ISETP.NE.U32.AND P1, PT, R158, RZ, PT ;  /* 0x000000ff9e00720c */ /* 0x000fe20003f25070 */
[----:B------:R-:W-:Y:S01]  /*13530*/  IMAD.MOV.U32 R158, RZ, RZ, R5 ;  /* 0x000000ffff9e7224 */ /* 0x000fe200078e0005 */
[----:B------:R-:W-:Y:S01]  /*13540*/  HGMMA.64x128x8.F32.TF32 R24, gdesc[UR20], R24 ;  /* 0x05e00000141879f0 */ /* 0x000fe20008702818 */
[----:B------:R-:W-:Y:S02]  /*13550*/  UIADD3.64 UR22, UR14, 0x3fe, URZ ;  /* 0x000003fe0e167897 */ /* 0x000fe4000fffe03f */
[----:B------:R-:W-:-:S09]  /*13560*/  UIADD3.64 UR20, UR12, 0x1fe, URZ ;  /* 0x000001fe0c147897 */ /* 0x000fd2000fffe03f */
        /* <DEDUP_REMOVED lines=29> */
[----:B------:R-:W-:Y:S02]  /*13740*/  UIADD3.64 UR20, UR12, 0x602, URZ ;  /* 0x000006020c147897 */ /* 0x000fe4000fffe03f */
[----:B------:R-:W-:Y:S02]  /*13750*/  UIADD3.64 UR14, UR14, 0xc04, URZ ;  /* 0x00000c040e0e7897 */ /* 0x000fe4000fffe03f */
[----:B------:R-:W-:-:S05]  /*13760*/  UIADD3.64 UR12, UR12, 0x604, URZ ;  /* 0x000006040c0c7897 */ /* 0x000fca000fffe03f */
[----:B------:R-:W-:-:S12]  /*13770*/  HGMMA.64x128x8.F32.TF32 R24, gdesc[UR20], R24 ;  /* 0x05e00000141879f0 */ /* 0x000fd80008702818 */
[----:B------:R-:W-:Y:S01]  /*13780*/  HGMMA.64x128x8.F32.TF32 R24, gdesc[UR12], R24, gsb0 ;  /* 0x05e000000c1879f0 */ /* 0x000fe20008002818 */
[-C--:B------:R-:W-:Y:S02]  /*13790*/  IADD3 R130, P3, R130, R152.reuse, RZ ;  /* 0x0000009882827210 */ /* 0x080fe40007f7e0ff */
[----:B------:R-:W-:-:S03]  /*137a0*/  IADD3 R132, P4, R132, R152, RZ ;  /* 0x0000009884847210 */ /* 0x000fc60007f9e0ff */
[--C-:B------:R-:W-:Y:S02]  /*137b0*/  IMAD.X R131, R131, 0x1, R151.reuse, P3 ;  /* 0x0000000183837824 */ /* 0x100fe400018e0697 */
[----:B------:R-:W-:Y:S01]  /*137c0*/  IMAD.X R133, R133, 0x1, R151, P4 ;  /* 0x0000000185857824 */ /* 0x000fe200020e0697 */
[----:B------:R-:W-:Y:S02]  /*137d0*/  WARPGROUP.DEPBAR.LE gsb0, 0x1 ;  /* 0x00008000000079c5 */ /* 0x000fe40000010100 */
[----:B------:R-:W-:Y:S06]  /*137e0*/  BAR.SYNC.DEFER_BLOCKING 0x0 ;  /* 0x0000000000007b1d */ /* 0x000fec0000010000 */
[----:B------:R-:W-:Y:S01]  /*137f0*/  @!PT LDS RZ, [RZ] ;  /* 0x00000000fffff984 */ /* 0x000fe20000000800 */
[----:B------:R-:W-:Y:S01]  /*13800*/  @!PT LDS RZ, [RZ] ;  /* 0x00000000fffff984 */ /* 0x000fe20000000800 */
[----:B------:R-:W-:Y:S01]  /*13810*/  @!PT LDS RZ, [RZ] ;  /* 0x00000000fffff984 */ /* 0x000fe20000000800 */
[----:B------:R1:W-:Y:S02]  /*13820*/  LDGSTS.E [R222+0x30000], desc[UR16][R158.64], P2 ;  /* 0x300000009ede7fae */ /* 0x0003e40009121850 */
[----:B-1----:R-:W-:-:S02]  /*13830*/  IMAD.MOV.U32 R158, RZ, RZ, R7 ;  /* 0x000000ffff9e7224 */ /* 0x002fc400078e0007 */
[----:B------:R-:W-:-:S05]  /*13840*/  IMAD.MOV.U32 R159, RZ, RZ, R8 ;  /* 0x000000ffff9f7224 */ /* 0x000fca00078e0008 */
[----:B------:R1:W-:Y:S01]  /*13850*/  LDGSTS.E [R222+0x30008], desc[UR16][R158.64], P1 ;  /* 0x300080009ede7fae */ /* 0x0003e20008921850 */
[----:B------:R-:W-:-:S04]  /*13860*/  ISETP.GE.AND P1, PT, R252, UR5, PT ;  /* 0x00000005fc007c0c */ /* 0x000fc8000bf26270 */
[----:B-1----:R-:W-:Y:S02]  /*13870*/  SEL R158, RZ, 0x4, P1 ;  /* 0x00000004ff9e7807 */ /* 0x002fe40000800000 */
[----:B------:R-:W-:Y:S02]  /*13880*/  ISETP.GE.AND P1, PT, R236, UR5, PT ;  /* 0x00000005ec007c0c */ /* 0x000fe4000bf26270 */
[----:B------:R-:W1:Y:S01]  /*13890*/  S2R R236, SR_TID.X ;  /* 0x0000000000ec7919 */ /* 0x000e620000002100 */
[----:B------:R-:W-:-:S04]  /*138a0*/  SEL R158, R158, RZ, !P0 ;  /* 0x000000ff9e9e7207 */ /* 0x000fc80004000000 */
[----:B------:R-:W-:Y:S02]  /*138b0*/  ISETP.NE.U32.AND P2, PT, R158, RZ, PT ;  /* 0x000000ff9e00720c */ /* 0x000fe40003f45070 */
[----:B------:R-:W-:-:S04]  /*138c0*/  SEL R158, RZ, 0x4, P1 ;  /* 0x00000004ff9e7807 */ /* 0x000fc80000800000 */
[----:B------:R-:W-:-:S04]  /*138d0*/  SEL R158, R158, RZ, !P0 ;  /* 0x000000ff9e9e7207 */ /* 0x000fc80004000000 */
[----:B------:R-:W-:-:S03]  /*138e0*/  ISETP.NE.U32.AND P1, PT, R158, RZ, PT ;  /* 0x000000ff9e00720c */ /* 0x000fc60003f25070 */
[----:B------:R-:W-:Y:S10]  /*138f0*/  LDGSTS.E [R222+0x32000], desc[UR16][R100.64], P2 ;  /* 0x3200000064de7fae */ /* 0x000ff40009121850 */
[----:B------:R-:W-:Y:S01]  /*13900*/  LDGSTS.E [R222+0x32008], desc[UR16][R102.64], P1 ;  /* 0x3200800066de7fae */ /* 0x000fe20008921850 */
[----:B-1----:R-:W-:-:S02]  /*13910*/  SHF.R.U32.HI R3, RZ, 0x6, R236 ;  /* 0x00000006ff037819 */ /* 0x002fc400000116ec */
[----:B------:R-:W-:Y:S02]  /*13920*/  SHF.R.U32.HI R2, RZ, 0x6, R236 ;  /* 0x00000006ff027819 */ /* 0x000fe400000116ec */
[----:B------:R-:W1:Y:S01]  /*13930*/  S2R R236, SR_TID.X ;  /* 0x0000000000ec7919 */ /* 0x000e620000002100 */
[----:B------:R-:W-:Y:S02]  /*13940*/  SGXT.U32 R3, R3, 0x1 ;  /* 0x000000010303781a */ /* 0x000fe40000000000 */
[----:B------:R-:W-:Y:S02]  /*13950*/  SGXT.U32 R2, R2, 0x1 ;  /* 0x000000010202781a */ /* 0x000fe40000000000 */
[----:B------:R-:W-:Y:S02]  /*13960*/  LOP3.LUT R3, R3, 0x40, RZ, 0xfc, !PT ;  /* 0x0000004003037812 */ /* 0x000fe400078efcff */
[----:B------:R-:W-:Y:S02]  /*13970*/  LOP3.LUT R2, R2, 0x42, RZ, 0xfc, !PT ;  /* 0x0000004202027812 */ /* 0x000fe400078efcff */
[----:B------:R-:W-:-:S04]  /*13980*/  ISETP.GE.AND P1, PT, R3, UR5, PT ;  /* 0x0000000503007c0c */ /* 0x000fc8000bf26270 */
[----:B------:R-:W-:Y:S02]  /*13990*/  SEL R158, RZ, 0x4, P1 ;  /* 0x00000004ff9e7807 */ /* 0x000fe40000800000 */
[----:B------:R-:W-:Y:S02]  /*139a0*/  ISETP.GE.AND P1, PT, R2, UR5, PT ;  /* 0x0000000502007c0c */ /* 0x000fe4000bf26270 */
[----:B------:R-:W-:-:S04]  /*139b0*/  SEL R158, R158, RZ, !P0 ;  /* 0x000000ff9e9e7207 */ /* 0x000fc80004000000 */
[----:B------:R-:W-:Y:S02]  /*139c0*/  ISETP.NE.U32.AND P2, PT, R158, RZ, PT ;  /* 0x000000ff9e00720c */ /* 0x000fe40003f45070 */
[----:B------:R-:W-:-:S04]  /*139d0*/  SEL R158, RZ, 0x4, P1 ;  /* 0x00000004ff9e7807 */ /* 0x000fc80000800000 */
[----:B------:R-:W-:-:S04]  /*139e0*/  SEL R158, R158, RZ, !P0 ;  /* 0x000000ff9e9e7207 */ /* 0x000fc80004000000 */
[----:B------:R-:W-:Y:S02]  /*139f0*/  ISETP.NE.U32.AND P1, PT, R158, RZ, PT ;  /* 0x000000ff9e00720c */ /* 0x000fe40003f25070 */
[--C-:B-1----:R-:W-:Y:S01]  /*13a00*/  SHF.R.U32.HI R3, RZ, 0x6, R236.reuse ;  /* 0x00000006ff037819 */ /* 0x102fe200000116ec */
[----:B------:R-:W-:Y:S01]  /*13a10*/  LDGSTS.E [R222+0x34000], desc[UR16][R130.64], P2 ;  /* 0x3400000082de7fae */ /* 0x000fe20009121850 */
[----:B------:R-:W-:Y:S02]  /*13a20*/  SHF.R.U32.HI R2, RZ, 0x6, R236 ;  /* 0x00000006ff027819 */ /* 0x000fe400000116ec */
[----:B------:R-:W1:Y:S01]  /*13a30*/  S2R R236, SR_TID.X ;  /* 0x0000000000ec7919 */ /* 0x000e620000002100 */
[----:B------:R-:W-:-:S04]  /*13a40*/  SGXT.U32 R3, R3, 0x1 ;  /* 0x000000010303781a */ /* 0x000fc80000000000 */
[----:B------:R-:W-:Y:S02]  /*13a50*/  LOP3.LUT R3, R3, 0x60, RZ, 0xfc, !PT ;  /* 0x0000006003037812 */ /* 0x000fe400078efcff */
[----:B------:R-:W-:Y:S01]  /*13a60*/  LDGSTS.E [R222+0x34008], desc[UR16][R132.64], P1 ;  /* 0x3400800084de7fae */ /* 0x000fe20008921850 */
[----:B------:R-:W-:Y:S02]  /*13a70*/  SGXT.U32 R2, R2, 0x1 ;  /* 0x000000010202781a */ /* 0x000fe40000000000 */
[----:B------:R-:W-:Y:S02]  /*13a80*/  ISETP.GE.AND P1, PT, R3, UR5, PT ;  /* 0x0000000503007c0c */ /* 0x000fe4000bf26270 */
[----:B------:R-:W-:Y:S02]  /*13a90*/  LOP3.LUT R2, R2, 0x62, RZ, 0xfc, !PT ;  /* 0x0000006202027812 */ /* 0x000fe400078efcff */
[----:B------:R-:W-:Y:S02]  /*13aa0*/  SEL R158, RZ, 0x4, P1 ;  /* 0x00000004ff9e7807 */ /* 0x000fe40000800000 */
[----:B------:R-:W-:-:S02]  /*13ab0*/  ISETP.GE.AND P1, PT, R2, UR5, PT ;  /* 0x0000000502007c0c */ /* 0x000fc4000bf26270 */
[----:B------:R-:W-:Y:S02]  /*13ac0*/  SEL R158, R158, RZ, !P0 ;  /* 0x000000ff9e9e7207 */ /* 0x000fe40004000000 */
[----:B------:R-:W-:Y:S02]  /*13ad0*/  IADD3 R174, P3, R174, R152, RZ ;  /* 0x00000098aeae7210 */ /* 0x000fe40007f7e0ff */
[----:B------:R-:W-:Y:S02]  /*13ae0*/  ISETP.NE.U32.AND P2, PT, R158, RZ, PT ;  /* 0x000000ff9e00720c */ /* 0x000fe40003f45070 */
[----:B------:R-:W-:Y:S01]  /*13af0*/  SEL R158, RZ, 0x4, P1 ;  /* 0x00000004ff9e7807 */ /* 0x000fe20000800000 */
[----:B------:R-:W-:-:S03]  /*13b00*/  IMAD.X R173, R173, 0x1, R151, P3 ;  /* 0x00000001adad7824 */ /* 0x000fc600018e0697 */
[----:B------:R-:W-:Y:S02]  /*13b10*/  SEL R158, R158, RZ, !P0 ;  /* 0x000000ff9e9e7207 */ /* 0x000fe40004000000 */
[----:B------:R-:W-:Y:S02]  /*13b20*/  IADD3 R176, P4, R176, R152, RZ ;  /* 0x00000098b0b07210 */ /* 0x000fe40007f9e0ff */
[--C-:B-1----:R-:W-:Y:S02]  /*13b30*/  SHF.R.U32.HI R2, RZ, 0x6, R236.reuse ;  /* 0x00000006ff027819 */ /* 0x102fe400000116ec */
[----:B------:R-:W-:Y:S02]  /*13b40*/  SHF.R.U32.HI R3, RZ, 0x6, R236 ;  /* 0x00000006ff037819 */ /* 0x000fe400000116ec */
[----:B------:R-:W1:Y:S01]  /*13b50*/  S2R R236, SR_TID.X ;  /* 0x0000000000ec7919 */ /* 0x000e620000002100 */
[----:B------:R-:W-:Y:S01]  /*13b60*/  ISETP.NE.U32.AND P1, PT, R158, RZ, PT ;  /* 0x000000ff9e00720c */ /* 0x000fe20003f25070 */
[----:B------:R-:W-:-:S02]  /*13b70*/  IMAD.MOV.U32 R158, RZ, RZ, R174 ;  /* 0x000000ffff9e7224 */ /* 0x000fc400078e00ae */
[----:B------:R-:W-:Y:S02]  /*13b80*/  IMAD.MOV.U32 R159, RZ, RZ, R173 ;  /* 0x000000ffff9f7224 */ /* 0x000fe400078e00ad */
[----:B------:R-:W-:Y:S01]  /*13b90*/  IMAD.X R175, R175, 0x1, R151, P4 ;  /* 0x00000001afaf7824 */ /* 0x000fe200020e0697 */
[----:B------:R-:W-:Y:S02]  /*13ba0*/  SGXT.U32 R3, R3, 0x1 ;  /* 0x000000010303781a */ /* 0x000fe40000000000 */
[----:B------:R2:W-:Y:S02]  /*13bb0*/  LDGSTS.E [R222+0x36000], desc[UR16][R158.64], P2 ;  /* 0x360000009ede7fae */ /* 0x0005e40009121850 */
[----:B------:R-:W-:Y:S02]  /*13bc0*/  LOP3.LUT R3, R3, 0x4, RZ, 0xfc, !PT ;  /* 0x0000000403037812 */ /* 0x000fe400078efcff */
[----:B------:R-:W-:Y:S01]  /*13bd0*/  SGXT.U32 R2, R2, 0x1 ;  /* 0x000000010202781a */ /* 0x000fe20000000000 */
[----:B--2---:R-:W-:-:S02]  /*13be0*/  IMAD.MOV.U32 R158, RZ, RZ, R176 ;  /* 0x000000ffff9e7224 */ /* 0x004fc400078e00b0 */
[----:B------:R-:W-:Y:S01]  /*13bf0*/  IMAD.MOV.U32 R159, RZ, RZ, R175 ;  /* 0x000000ffff9f7224 */ /* 0x000fe200078e00af */
[----:B------:R-:W-:-:S04]  /*13c00*/  LOP3.LUT R2, R2, 0x6, RZ, 0xfc, !PT ;  /* 0x0000000602027812 */ /* 0x000fc800078efcff */
[----:B------:R2:W-:Y:S01]  /*13c10*/  LDGSTS.E [R222+0x36008], desc[UR16][R158.64], P1 ;  /* 0x360080009ede7fae */ /* 0x0005e20008921850 */
[----:B------:R-:W-:Y:S02]  /*13c20*/  ISETP.GE.AND P1, PT, R3, UR5, PT ;  /* 0x0000000503007c0c */ /* 0x000fe4000bf26270 */
[----:B------:R-:W-:Y:S02]  /*13c30*/  ISETP.GE.AND P2, PT, R2, UR5, PT ;  /* 0x0000000502007c0c */ /* 0x000fe4000bf46270 */
[----:B------:R-:W-:Y:S02]  /*13c40*/  IADD3 R9, P3, R9, R152, RZ ;  /* 0x0000009809097210 */ /* 0x000fe40007f7e0ff */
[----:B--2---:R-:W-:Y:S02]  /*13c50*/  SEL R159, RZ, 0x4, P1 ;  /* 0x00000004ff9f7807 */ /* 0x004fe40000800000 */
[----:B------:R-:W-:Y:S02]  /*13c60*/  SEL R158, RZ, 0x4, P2 ;  /* 0x00000004ff9e7807 */ /* 0x000fe40001000000 */
[----:B------:R-:W-:-:S02]  /*13c70*/  SEL R159, R159, RZ, !P0 ;  /* 0x000000ff9f9f7207 */ /* 0x000fc40004000000 */
[----:B------:R-:W-:Y:S02]  /*13c80*/  SEL R158, R158, RZ, !P0 ;  /* 0x000000ff9e9e7207 */ /* 0x000fe40004000000 */
[----:B------:R-:W-:Y:S01]  /*13c90*/  ISETP.NE.U32.AND P1, PT, R159, RZ, PT ;  /* 0x000000ff9f00720c */ /* 0x000fe20003f25070 */
[----:B------:R-:W-:Y:S01]  /*13ca0*/  IMAD.X R10, R10, 0x1, R151, P3 ;  /* 0x000000010a0a7824 */ /* 0x000fe200018e0697 */
[--C-:B-1----:R-:W-:Y:S01]  /*13cb0*/  SHF.R.U32.HI R2, RZ, 0x6, R236.reuse ;  /* 0x00000006ff027819 */ /* 0x102fe200000116ec */
[----:B---3--:R-:W-:Y:S01]  /*13cc0*/  VIADD R222, R0, UR6 ;  /* 0x0000000600de7c36 */ /* 0x008fe20008000000 */
[----:B------:R-:W-:Y:S02]  /*13cd0*/  IADD3 R11, P4, R11, R152, RZ ;  /* 0x000000980b0b7210 */ /* 0x000fe40007f9e0ff */
[----:B------:R-:W-:Y:S02]  /*13ce0*/  ISETP.NE.U32.AND P2, PT, R158, RZ, PT ;  /* 0x000000ff9e00720c */ /* 0x000fe40003f45070 */
[----:B------:R-:W-:Y:S01]  /*13cf0*/  SHF.R.U32.HI R0, RZ, 0x6, R236 ;  /* 0x00000006ff007819 */ /* 0x000fe200000116ec */
[----:B------:R-:W-:Y:S01]  /*13d00*/  IMAD.MOV.U32 R158, RZ, RZ, R9 ;  /* 0x000000ffff9e7224 */ /* 0x000fe200078e0009 */
[----:B------:R-:W1:Y:S01]  /*13d10*/  S2R R236, SR_TID.X ;  /* 0x0000000000ec7919 */ /* 0x000e620000002100 */
[----:B------:R-:W-:Y:S01]  /*13d20*/  IMAD.MOV.U32 R159, RZ, RZ, R10 ;  /* 0x000000ffff9f7224 */ /* 0x000fe200078e000a */
[----:B------:R-:W-:Y:S01]  /*13d30*/  SGXT.U32 R2, R2, 0x1 ;  /* 0x000000010202781a */ /* 0x000fe20000000000 */
[----:B------:R-:W-:-:S03]  /*13d40*/  IMAD.X R12, R12, 0x1, R151, P4 ;  /* 0x000000010c0c7824 */ /* 0x000fc600020e0697 */
[----:B------:R-:W-:Y:S01]  /*13d50*/  LOP3.LUT R2, R2, 0x24, RZ, 0xfc, !PT ;  /* 0x0000002402027812 */ /* 0x000fe200078efcff */
[----:B------:R2:W-:Y:S01]  /*13d60*/  LDGSTS.E [R222+0x30000], desc[UR16][R158.64], P1 ;  /* 0x300000009ede7fae */ /* 0x0005e20008921850 */
[----:B------:R-:W-:Y:S02]  /*13d70*/  SGXT.U32 R0, R0, 0x1 ;  /* 0x000000010000781a */ /* 0x000fe40000000000 */
[----:B------:R-:W-:Y:S02]  /*13d80*/  ISETP.GE.AND P1, PT, R2, UR5, PT ;  /* 0x0000000502007c0c */ /* 0x000fe4000bf26270 */
[----:B------:R-:W-:Y:S01]  /*13d90*/  LOP3.LUT R0, R0, 0x26, RZ, 0xfc, !PT ;  /* 0x0000002600007812 */ /* 0x000fe200078efcff */
[----:B--2---:R-:W-:Y:S02]  /*13da0*/  IMAD.MOV.U32 R158, RZ, RZ, R11 ;  /* 0x000000ffff9e7224 */ /* 0x004fe400078e000b */
[----:B------:R-:W-:-:S05]  /*13db0*/  IMAD.MOV.U32 R159, RZ, RZ, R12 ;  /* 0x000000ffff9f7224 */ /* 0x000fca00078e000c */
[----:B------:R2:W-:Y:S02]  /*13dc0*/  LDGSTS.E [R222+0x30008], desc[UR16][R158.64], P2 ;  /* 0x300080009ede7fae */ /* 0x0005e40009121850 */
[----:B--2---:R-:W-:Y:S02]  /*13dd0*/  SEL R158, RZ, 0x4, P1 ;  /* 0x00000004ff9e7807 */ /* 0x004fe40000800000 */
[----:B------:R-:W-:Y:S02]  /*13de0*/  ISETP.GE.AND P1, PT, R0, UR5, PT ;  /* 0x0000000500007c0c */ /* 0x000fe4000bf26270 */
[----:B------:R-:W-:-:S04]  /*13df0*/  SEL R158, R158, RZ, !P0 ;  /* 0x000000ff9e9e7207 */ /* 0x000fc80004000000 */
[----:B------:R-:W-:Y:S02]  /*13e00*/  ISETP.NE.U32.AND P2, PT, R158, RZ, PT ;  /* 0x000000ff9e00720c */ /* 0x000fe40003f45070 */
[----:B------:R-:W-:-:S04]  /*13e10*/  SEL R158, RZ, 0x4, P1 ;  /* 0x00000004ff9e7807 */ /* 0x000fc80000800000 */
[----:B------:R-:W-:Y:S02]  /*13e20*/  SEL R158, R158, RZ, !P0 ;  /* 0x000000ff9e9e7207 */ /* 0x000fe40004000000 */
[-C--:B------:R-:W-:Y:S02]  /*13e30*/  IADD3 R104, P3, R104, R152.reuse, RZ ;  /* 0x0000009868687210 */ /* 0x080fe40007f7e0ff */
[----:B------:R-:W-:Y:S02]  /*13e40*/  ISETP.NE.U32.AND P1, PT, R158, RZ, PT ;  /* 0x000000ff9e00720c */ /* 0x000fe40003f25070 */
[----:B-1----:R-:W-:Y:S02]  /*13e50*/  SHF.R.U32.HI R2, RZ, 0x6, R236 ;  /* 0x00000006ff027819 */ /* 0x002fe400000116ec */
[----:B------:R-:W-:Y:S01]  /*13e60*/  IADD3 R106, P4, R106, R152, RZ ;  /* 0x000000986a6a7210 */ /* 0x000fe20007f9e0ff */
[----:B------:R-:W-:Y:S01]  /*13e70*/  IMAD.X R105, R105, 0x1, R151, P3 ;  /* 0x0000000169697824 */ /* 0x000fe200018e0697 */
[----:B------:R-:W-:-:S02]  /*13e80*/  SGXT.U32 R2, R2, 0x1 ;  /* 0x000000010202781a */ /* 0x000fc40000000000 */
[----:B------:R-:W-:Y:S01]  /*13e90*/  SHF.R.U32.HI R0, RZ, 0x6, R236 ;  /* 0x00000006ff007819 */ /* 0x000fe200000116ec */
[----:B------:R-:W-:Y:S01]  /*13ea0*/  IMAD.X R107, R107, 0x1, R151, P4 ;  /* 0x000000016b6b7824 */ /* 0x000fe200020e0697 */
[----:B------:R-:W-:Y:S01]  /*13eb0*/  LOP3.LUT R2, R2, 0x44, RZ, 0xfc, !PT ;  /* 0x0000004402027812 */ /* 0x000fe200078efcff */
[----:B------:R-:W-:Y:S01]  /*13ec0*/  LDGSTS.E [R222+0x32000], desc[UR16][R104.64], P2 ;  /* 0x3200000068de7fae */ /* 0x000fe20009121850 */
[----:B------:R-:W-:-:S03]  /*13ed0*/  SGXT.U32 R0, R0, 0x1 ;  /* 0x000000010000781a */ /* 0x000fc60000000000 */
[----:B------:R-:W-:Y:S01]  /*13ee0*/  LDGSTS.E [R222+0x32008], desc[UR16][R106.64], P1 ;  /* 0x320080006ade7fae */ /* 0x000fe20008921850 */
[----:B------:R-:W-:Y:S02]  /*13ef0*/  LOP3.LUT R0, R0, 0x46, RZ, 0xfc, !PT ;  /* 0x0000004600007812 */ /* 0x000fe400078efcff */
[----:B------:R-:W-:-:S04]  /*13f00*/  ISETP.GE.AND P1, PT, R2, UR5, PT ;  /* 0x0000000502007c0c */ /* 0x000fc8000bf26270 */
[----:B------:R-:W-:Y:S02]  /*13f10*/  SEL R158, RZ, 0x4, P1 ;  /* 0x00000004ff9e7807 */ /* 0x000fe40000800000 */
[----:B------:R-:W-:Y:S02]  /*13f20*/  ISETP.GE.AND P1, PT, R0, UR5, PT ;  /* 0x0000000500007c0c */ /* 0x000fe4000bf26270 */
[----:B------:R-:W2:Y:S01]  /*13f30*/  LDL R0, [R1+0x614] ;  /* 0x0006140001007983 */ /* 0x000ea20000100800 */
[----:B------:R-:W1:Y:S01]  /*13f40*/  S2R R236, SR_TID.X ;  /* 0x0000000000ec7919 */ /* 0x000e620000002100 */
[----:B------:R-:W-:-:S04]  /*13f50*/  SEL R158, R158, RZ, !P0 ;  /* 0x000000ff9e9e7207 */ /* 0x000fc80004000000 */
[----:B------:R-:W-:Y:S02]  /*13f60*/  ISETP.NE.U32.AND P2, PT, R158, RZ, PT ;  /* 0x000000ff9e00720c */ /* 0x000fe40003f45070 */
[----:B------:R-:W-:-:S04]  /*13f70*/  SEL R158, RZ, 0x4, P1 ;  /* 0x00000004ff9e7807 */ /* 0x000fc80000800000 */
[----:B------:R-:W-:Y:S02]  /*13f80*/  SEL R158, R158, RZ, !P0 ;  /* 0x000000ff9e9e7207 */ /* 0x000fe40004000000 */
[-C--:B------:R-:W-:Y:S02]  /*13f90*/  IADD3 R134, P3, R134, R152.reuse, RZ ;  /* 0x0000009886867210 */ /* 0x080fe40007f7e0ff */
[----:B------:R-:W-:Y:S02]  /*13fa0*/  ISETP.NE.U32.AND P1, PT, R158, RZ, PT ;  /* 0x000000ff9e00720c */ /* 0x000fe40003f25070 */
[----:B------:R-:W-:Y:S01]  /*13fb0*/  IADD3 R136, P4, R136, R152, RZ ;  /* 0x0000009888887210 */ /* 0x000fe20007f9e0ff */
[----:B------:R-:W-:-:S04]  /*13fc0*/  IMAD.X R135, R135, 0x1, R151, P3 ;  /* 0x0000000187877824 */ /* 0x000fc800018e0697 */
[----:B------:R-:W-:Y:S01]  /*13fd0*/  IMAD.X R137, R137, 0x1, R151, P4 ;  /* 0x0000000189897824 */ /* 0x000fe200020e0697 */
[----:B------:R-:W-:Y:S05]  /*13fe0*/  LDGSTS.E [R222+0x34000], desc[UR16][R134.64], P2 ;  /* 0x3400000086de7fae */ /* 0x000fea0009121850 */
[----:B------:R-:W-:Y:S01]  /*13ff0*/  LDGSTS.E [R222+0x34008], desc[UR16][R136.64], P1 ;  /* 0x3400800088de7fae */ /* 0x000fe20008921850 */
[--C-:B-1----:R-:W-:Y:S02]  /*14000*/  SHF.R.U32.HI R3, RZ, 0x6, R236.reuse ;  /* 0x00000006ff037819 */ /* 0x102fe400000116ec */
[----:B------:R-:W-:Y:S02]  /*14010*/  SHF.R.U32.HI R2, RZ, 0x6, R236 ;  /* 0x00000006ff027819 */ /* 0x000fe400000116ec */
[----:B------:R-:W1:Y:S01]  /*14020*/  S2R R236, SR_TID.X ;  /* 0x0000000000ec7919 */ /* 0x000e620000002100 */
[----:B------:R-:W-:-:S04]  /*14030*/  SGXT.U32 R3, R3, 0x1 ;  /* 0x000000010303781a */ /* 0x000fc80000000000 */
[----:B------:R-:W-:Y:S02]  /*14040*/  LOP3.LUT R3, R3, 0x64, RZ, 0xfc, !PT ;  /* 0x0000006403037812 */ /* 0x000fe400078efcff */
        /* <DEDUP_REMOVED lines=23> */
[----:B---3--:R-:W-:-:S02]  /*141c0*/  IMAD.MOV.U32 R158, RZ, RZ, R180 ;  /* 0x000000ffff9e7224 */ /* 0x008fc400078e00b4 */
[----:B------:R-:W-:Y:S01]  /*141d0*/  IMAD.MOV.U32 R159, RZ, RZ, R179 ;  /* 0x000000ffff9f7224 */ /* 0x000fe200078e00b3 */
[----:B------:R-:W-:-:S04]  /*141e0*/  LOP3.LUT R2, R2, 0xa, RZ, 0xfc, !PT ;  /* 0x0000000a02027812 */ /* 0x000fc800078efcff */
[----:B------:R3:W-:Y:S01]  /*141f0*/  LDGSTS.E [R222+0x36008], desc[UR16][R158.64], P1 ;  /* 0x360080009ede7fae */ /* 0x0007e20008921850 */
[----:B------:R-:W-:Y:S02]  /*14200*/  ISETP.GE.AND P1, PT, R3, UR5, PT ;  /* 0x0000000503007c0c */ /* 0x000fe4000bf26270 */
[----:B------:R-:W-:Y:S02]  /*14210*/  ISETP.GE.AND P2, PT, R2, UR5, PT ;  /* 0x0000000502007c0c */ /* 0x000fe4000bf46270 */
[----:B------:R-:W-:Y:S02]  /*14220*/  IADD3 R13, P3, R13, R152, RZ ;  /* 0x000000980d0d7210 */ /* 0x000fe40007f7e0ff */
[----:B---3--:R-:W-:Y:S02]  /*14230*/  SEL R159, RZ, 0x4, P1 ;  /* 0x00000004ff9f7807 */ /* 0x008fe40000800000 */
[----:B------:R-:W-:Y:S02]  /*14240*/  SEL R158, RZ, 0x4, P2 ;  /* 0x00000004ff9e7807 */ /* 0x000fe40001000000 */
[----:B------:R-:W-:-:S02]  /*14250*/  SEL R159, R159, RZ, !P0 ;  /* 0x000000ff9f9f7207 */ /* 0x000fc40004000000 */
[----:B------:R-:W-:Y:S02]  /*14260*/  SEL R158, R158, RZ, !P0 ;  /* 0x000000ff9e9e7207 */ /* 0x000fe40004000000 */
[----:B------:R-:W-:Y:S01]  /*14270*/  ISETP.NE.U32.AND P1, PT, R159, RZ, PT ;  /* 0x000000ff9f00720c */ /* 0x000fe20003f25070 */
[----:B------:R-:W-:Y:S01]  /*14280*/  IMAD.X R14, R14, 0x1, R151, P3 ;  /* 0x000000010e0e7824 */ /* 0x000fe200018e0697 */
[----:B-1----:R-:W-:Y:S02]  /*14290*/  SHF.R.U32.HI R2, RZ, 0x6, R236 ;  /* 0x00000006ff027819 */ /* 0x002fe400000116ec */
[----:B------:R-:W-:Y:S02]  /*142a0*/  IADD3 R15, P4, R15, R152, RZ ;  /* 0x000000980f0f7210 */ /* 0x000fe40007f9e0ff */
[----:B------:R-:W-:Y:S01]  /*142b0*/  ISETP.NE.U32.AND P2, PT, R158, RZ, PT ;  /* 0x000000ff9e00720c */ /* 0x000fe20003f45070 */
[----:B------:R-:W-:Y:S01]  /*142c0*/  IMAD.MOV.U32 R158, RZ, RZ, R13 ;  /* 0x000000ffff9e7224 */ /* 0x000fe200078e000d */
[----:B------:R-:W-:Y:S01]  /*142d0*/  SGXT.U32 R2, R2, 0x1 ;  /* 0x000000010202781a */ /* 0x000fe20000000000 */
[----:B------:R-:W-:-:S02]  /*142e0*/  IMAD.MOV.U32 R159, RZ, RZ, R14 ;  /* 0x000000ffff9f7224 */ /* 0x000fc400078e000e */
[----:B------:R-:W-:Y:S01]  /*142f0*/  IMAD.X R16, R16, 0x1, R151, P4 ;  /* 0x0000000110107824 */ /* 0x000fe200020e0697 */
[----:B------:R-:W-:Y:S02]  /*14300*/  LOP3.LUT R2, R2, 0x28, RZ, 0xfc, !PT ;  /* 0x0000002802027812 */ /* 0x000fe400078efcff */
[-C--:B------:R-:W-:Y:S02]  /*14310*/  IADD3 R108, P3, R108, R152.reuse, RZ ;  /* 0x000000986c6c7210 */ /* 0x080fe40007f7e0ff */
[----:B------:R-:W-:-:S03]  /*14320*/  IADD3 R110, P4, R110, R152, RZ ;  /* 0x000000986e6e7210 */ /* 0x000fc60007f9e0ff */
[--C-:B------:R-:W-:Y:S02]  /*14330*/  IMAD.X R109, R109, 0x1, R151.reuse, P3 ;  /* 0x000000016d6d7824 */ /* 0x100fe400018e0697 */
[----:B------:R-:W-:Y:S02]  /*14340*/  IMAD.X R111, R111, 0x1, R151, P4 ;  /* 0x000000016f6f7824 */ /* 0x000fe400020e0697 */
[----:B--2---:R-:W-:Y:S01]  /*14350*/  VIADD R222, R0, UR6 ;  /* 0x0000000600de7c36 */ /* 0x004fe20008000000 */
[----:B------:R-:W-:Y:S02]  /*14360*/  SHF.R.U32.HI R0, RZ, 0x6, R236 ;  /* 0x00000006ff007819 */ /* 0x000fe400000116ec */
[----:B------:R-:W1:Y:S02]  /*14370*/  S2R R236, SR_TID.X ;  /* 0x0000000000ec7919 */ /* 0x000e640000002100 */
[----:B------:R2:W-:Y:S01]  /*14380*/  LDGSTS.E [R222+0x30000], desc[UR16][R158.64], P1 ;  /* 0x300000009ede7fae */ /* 0x0005e20008921850 */
[----:B------:R-:W-:-:S02]  /*14390*/  ISETP.GE.AND P1, PT, R2, UR5, PT ;  /* 0x0000000502007c0c */ /* 0x000fc4000bf26270 */
[----:B------:R-:W-:Y:S01]  /*143a0*/  SGXT.U32 R0, R0, 0x1 ;  /* 0x000000010000781a */ /* 0x000fe20000000000 */
[----:B--2---:R-:W-:Y:S02]  /*143b0*/  IMAD.MOV.U32 R158, RZ, RZ, R15 ;  /* 0x000000ffff9e7224 */ /* 0x004fe400078e000f */
[----:B------:R-:W-:Y:S01]  /*143c0*/  IMAD.MOV.U32 R159, RZ, RZ, R16 ;  /* 0x000000ffff9f7224 */ /* 0x000fe200078e0010 */
[----:B------:R-:W-:-:S04]  /*143d0*/  LOP3.LUT R0, R0, 0x2a, RZ, 0xfc, !PT ;  /* 0x0000002a00007812 */ /* 0x000fc800078efcff */
[----:B------:R2:W-:Y:S02]  /*143e0*/  LDGSTS.E [R222+0x30008], desc[UR16][R158.64], P2 ;  /* 0x300080009ede7fae */ /* 0x0005e40009121850 */
[----:B--2---:R-:W-:Y:S02]  /*143f0*/  SEL R158, RZ, 0x4, P1 ;  /* 0x00000004ff9e7807 */ /* 0x004fe40000800000 */
[----:B------:R-:W-:Y:S02]  /*14400*/  ISETP.GE.AND P1, PT, R0, UR5, PT ;  /* 0x0000000500007c0c */ /* 0x000fe4000bf26270 */
[----:B------:R-:W-:-:S04]  /*14410*/  SEL R158, R158, RZ, !P0 ;  /* 0x000000ff9e9e7207 */ /* 0x000fc80004000000 */
[----:B------:R-:W-:Y:S02]  /*14420*/  ISETP.NE.U32.AND P2, PT, R158, RZ, PT ;  /* 0x000000ff9e00720c */ /* 0x000fe40003f45070 */
[----:B------:R-:W-:-:S04]  /*14430*/  SEL R158, RZ, 0x4, P1 ;  /* 0x00000004ff9e7807 */ /* 0x000fc80000800000 */
[----:B------:R-:W-:Y:S02]  /*14440*/  SEL R158, R158, RZ, !P0 ;  /* 0x000000ff9e9e7207 */ /* 0x000fe40004000000 */
[--C-:B-1----:R-:W-:Y:S02]  /*14450*/  SHF.R.U32.HI R2, RZ, 0x6, R236.reuse ;  /* 0x00000006ff027819 */ /* 0x102fe400000116ec */
[----:B------:R-:W-:Y:S02]  /*14460*/  ISETP.NE.U32.AND P1, PT, R158, RZ, PT ;  /* 0x000000ff9e00720c */ /* 0x000fe40003f25070 */
[----:B------:R-:W-:Y:S01]  /*14470*/  SGXT.U32 R2, R2, 0x1 ;  /* 0x000000010202781a */ /* 0x000fe20000000000 */
[----:B------:R-:W-:Y:S01]  /*14480*/  LDGSTS.E [R222+0x32000], desc[UR16][R108.64], P2 ;  /* 0x320000006cde7fae */ /* 0x000fe20009121850 */
[----:B------:R-:W-:Y:S02]  /*14490*/  SHF.R.U32.HI R0, RZ, 0x6, R236 ;  /* 0x00000006ff007819 */ /* 0x000fe400000116ec */
[----:B------:R-:W-:-:S02]  /*144a0*/  LOP3.LUT R2, R2, 0x48, RZ, 0xfc, !PT ;  /* 0x0000004802027812 */ /* 0x000fc400078efcff */
[----:B------:R-:W-:-:S04]  /*144b0*/  SGXT.U32 R0, R0, 0x1 ;  /* 0x000000010000781a */ /* 0x000fc80000000000 */
[----:B------:R-:W-:Y:S01]  /*144c0*/  LOP3.LUT R0, R0, 0x4a, RZ, 0xfc, !PT ;  /* 0x0000004a00007812 */ /* 0x000fe200078efcff */
[----:B------:R-:W-:Y:S01]  /*144d0*/  LDGSTS.E [R222+0x32008], desc[UR16][R110.64], P1 ;  /* 0x320080006ede7fae */ /* 0x000fe20008921850 */
        /* <DEDUP_REMOVED lines=200> */
[--C-:B------:R-:W-:Y:S02]  /*15160*/  IMAD.X R148, R148, 0x1, R151.reuse, P4 ;  /* 0x0000000194947824 */ /* 0x100fe400020e0697 */
[----:B------:R-:W-:Y:S02]  /*15170*/  IMAD.MOV.U32 R158, RZ, RZ, R160 ;  /* 0x000000ffff9e7224 */ /* 0x000fe400078e00a0 */
[----:B------:R-:W-:Y:S01]  /*15180*/  IMAD.X R147, R147, 0x1, R151, P3 ;  /* 0x0000000193937824 */ /* 0x000fe200018e0697 */
[----:B-1----:R-:W-:-:S02]  /*15190*/  SHF.R.U32.HI R3, RZ, 0x6, R236 ;  /* 0x00000006ff037819 */ /* 0x002fc400000116ec */
[----:B------:R-:W-:Y:S01]  /*151a0*/  SHF.R.U32.HI R2, RZ, 0x6, R236 ;  /* 0x00000006ff027819 */ /* 0x000fe200000116ec */
[----:B------:R-:W-:Y:S01]  /*151b0*/  IMAD.MOV.U32 R159, RZ, RZ, R148 ;  /* 0x000000ffff9f7224 */ /* 0x000fe200078e0094 */
[----:B------:R-:W1:Y:S01]  /*151c0*/  S2R R236, SR_TID.X ;  /* 0x0000000000ec7919 */ /* 0x000e620000002100 */
[----:B------:R-:W-:Y:S01]  /*151d0*/  SGXT.U32 R3, R3, 0x1 ;  /* 0x000000010303781a */ /* 0x000fe20000000000 */
[----:B------:R-:W-:Y:S03]  /*151e0*/  LDGSTS.E [R222+0x34000], desc[UR16][R146.64], P2 ;  /* 0x3400000092de7fae */ /* 0x000fe60009121850 */
[----:B------:R-:W-:Y:S01]  /*151f0*/  LOP3.LUT R3, R3, 0x70, RZ, 0xfc, !PT ;  /* 0x0000007003037812 */ /* 0x000fe200078efcff */
[----:B------:R3:W-:Y:S03]  /*15200*/  LDGSTS.E [R222+0x34008], desc[UR16][R158.64], P1 ;  /* 0x340080009ede7fae */ /* 0x0007e60008921850 */
[----:B------:R-:W-:-:S02]  /*15210*/  ISETP.GE.AND P1, PT, R3, UR5, PT ;  /* 0x0000000503007c0c */ /* 0x000fc4000bf26270 */
[----:B------:R-:W-:-:S04]  /*15220*/  SGXT.U32 R2, R2, 0x1 ;  /* 0x000000010202781a */ /* 0x000fc80000000000 */
[----:B------:R-:W-:Y:S02]  /*15230*/  LOP3.LUT R2, R2, 0x72, RZ, 0xfc, !PT ;  /* 0x0000007202027812 */ /* 0x000fe400078efcff */
[----:B---3--:R-:W-:Y:S02]  /*15240*/  SEL R158, RZ, 0x4, P1 ;  /* 0x00000004ff9e7807 */ /* 0x008fe40000800000 */
[----:B------:R-:W-:Y:S02]  /*15250*/  ISETP.GE.AND P1, PT, R2, UR5, PT ;  /* 0x0000000502007c0c */ /* 0x000fe4000bf26270 */
[----:B------:R-:W-:Y:S02]  /*15260*/  SEL R158, R158, RZ, !P0 ;  /* 0x000000ff9e9e7207 */ /* 0x000fe40004000000 */
[----:B------:R-:W-:Y:S02]  /*15270*/  IADD3 R190, P3, R190, R152, RZ ;  /* 0x00000098bebe7210 */ /* 0x000fe40007f7e0ff */
[----:B------:R-:W-:-:S02]  /*15280*/  ISETP.NE.U32.AND P2, PT, R158, RZ, PT ;  /* 0x000000ff9e00720c */ /* 0x000fc40003f45070 */
[----:B------:R-:W-:Y:S01]  /*15290*/  SEL R158, RZ, 0x4, P1 ;  /* 0x00000004ff9e7807 */ /* 0x000fe20000800000 */
[----:B------:R-:W-:Y:S01]  /*152a0*/  IMAD.X R189, R189, 0x1, R151, P3 ;  /* 0x00000001bdbd7824 */ /* 0x000fe200018e0697 */
[--C-:B-1----:R-:W-:Y:S02]  /*152b0*/  SHF.R.U32.HI R2, RZ, 0x6, R236.reuse ;  /* 0x00000006ff027819 */ /* 0x102fe400000116ec */
[----:B------:R-:W-:Y:S02]  /*152c0*/  SEL R158, R158, RZ, !P0 ;  /* 0x000000ff9e9e7207 */ /* 0x000fe40004000000 */
[----:B------:R-:W-:Y:S02]  /*152d0*/  SHF.R.U32.HI R3, RZ, 0x6, R236 ;  /* 0x00000006ff037819 */ /* 0x000fe400000116ec */
[----:B------:R-:W1:Y:S01]  /*152e0*/  S2R R236, SR_TID.X ;  /* 0x0000000000ec7919 */ /* 0x000e620000002100 */
[----:B------:R-:W-:Y:S02]  /*152f0*/  IADD3 R192, P4, R192, R152, RZ ;  /* 0x00000098c0c07210 */ /* 0x000fe40007f9e0ff */
        /* <DEDUP_REMOVED lines=63> */
[----:B------:R-:W-:Y:S02]  /*156f0*/  SEL R158, R158, RZ, !P0 ;  /* 0x000000ff9e9e7207 */ /* 0x000fe40004000000 */
[----:B------:R-:W-:Y:S02]  /*15700*/  IADD3 R162, P3, R162, R152, RZ ;  /* 0x00000098a2a27210 */ /* 0x000fe40007f7e0ff */
[----:B------:R-:W-:-:S02]  /*15710*/  ISETP.NE.U32.AND P2, PT, R158, RZ, PT ;  /* 0x000000ff9e00720c */ /* 0x000fc40003f45070 */
[----:B------:R-:W-:Y:S01]  /*15720*/  SEL R158, RZ, 0x4, P1 ;  /* 0x00000004ff9e7807 */ /* 0x000fe20000800000 */
[----:B------:R-:W-:-:S03]  /*15730*/  IMAD.X R161, R161, 0x1, R151, P3 ;  /* 0x00000001a1a17824 */ /* 0x000fc600018e0697 */
[----:B------:R-:W-:Y:S02]  /*15740*/  SEL R158, R158, RZ, !P0 ;  /* 0x000000ff9e9e7207 */ /* 0x000fe40004000000 */
[----:B------:R-:W-:Y:S02]  /*15750*/  IADD3 R164, P4, R164, R152, RZ ;  /* 0x00000098a4a47210 */ /* 0x000fe40007f9e0ff */
[----:B------:R-:W-:Y:S01]  /*15760*/  ISETP.NE.U32.AND P1, PT, R158, RZ, PT ;  /* 0x000000ff9e00720c */ /* 0x000fe20003f25070 */
[----:B------:R-:W-:Y:S02]  /*15770*/  IMAD.MOV.U32 R158, RZ, RZ, R162 ;  /* 0x000000ffff9e7224 */ /* 0x000fe400078e00a2 */
[----:B------:R-:W-:Y:S02]  /*15780*/  IMAD.MOV.U32 R159, RZ, RZ, R161 ;  /* 0x000000ffff9f7224 */ /* 0x000fe400078e00a1 */
[----:B------:R-:W-:-:S03]  /*15790*/  IMAD.X R163, R163, 0x1, R151, P4 ;  /* 0x00000001a3a37824 */ /* 0x000fc600020e0697 */
[----:B------:R3:W-:Y:S01]  /*157a0*/  LDGSTS.E [R222+0x34000], desc[UR16][R158.64], P2 ;  /* 0x340000009ede7fae */ /* 0x0007e20009121850 */
[--C-:B-1----:R-:W-:Y:S02]  /*157b0*/  SHF.R.U32.HI R3, RZ, 0x6, R236.reuse ;  /* 0x00000006ff037819 */ /* 0x102fe400000116ec */
[----:B------:R-:W-:Y:S02]  /*157c0*/  SHF.R.U32.HI R2, RZ, 0x6, R236 ;  /* 0x00000006ff027819 */ /* 0x000fe400000116ec */
[----:B------:R-:W1:Y:S01]  /*157d0*/  S2R R236, SR_TID.X ;  /* 0x0000000000ec7919 */ /* 0x000e620000002100 */
[----:B------:R-:W-:Y:S01]  /*157e0*/  SGXT.U32 R3, R3, 0x1 ;  /* 0x000000010303781a */ /* 0x000fe20000000000 */
[----:B---3--:R-:W-:Y:S02]  /*157f0*/  IMAD.MOV.U32 R158, RZ, RZ, R164 ;  /* 0x000000ffff9e7224 */ /* 0x008fe400078e00a4 */
[----:B------:R-:W-:Y:S01]  /*15800*/  IMAD.MOV.U32 R159, RZ, RZ, R163 ;  /* 0x000000ffff9f7224 */ /* 0x000fe200078e00a3 */
[----:B------:R-:W-:-:S02]  /*15810*/  LOP3.LUT R3, R3, 0x74, RZ, 0xfc, !PT ;  /* 0x0000007403037812 */ /* 0x000fc400078efcff */
[----:B------:R-:W-:Y:S02]  /*15820*/  SGXT.U32 R2, R2, 0x1 ;  /* 0x000000010202781a */ /* 0x000fe40000000000 */
[----:B------:R3:W-:Y:S01]  /*15830*/  LDGSTS.E [R222+0x34008], desc[UR16][R158.64], P1 ;  /* 0x340080009ede7fae */ /* 0x0007e20008921850 */
[----:B------:R-:W-:Y:S02]  /*15840*/  ISETP.GE.AND P1, PT, R3, UR5, PT ;  /* 0x0000000503007c0c */ /* 0x000fe4000bf26270 */
[----:B------:R-:W-:Y:S02]  /*15850*/  LOP3.LUT R2, R2, 0x76, RZ, 0xfc, !PT ;  /* 0x0000007602027812 */ /* 0x000fe400078efcff */
[----:B---3--:R-:W-:Y:S02]  /*15860*/  SEL R158, RZ, 0x4, P1 ;  /* 0x00000004ff9e7807 */ /* 0x008fe40000800000 */
[----:B------:R-:W-:Y:S02]  /*15870*/  ISETP.GE.AND P1, PT, R2, UR5, PT ;  /* 0x0000000502007c0c */ /* 0x000fe4000bf26270 */
[----:B------:R-:W-:-:S02]  /*15880*/  SEL R158, R158, RZ, !P0 ;  /* 0x000000ff9e9e7207 */ /* 0x000fc40004000000 */
[----:B------:R-:W-:Y:S02]  /*15890*/  IADD3 R194, P3, R194, R152, RZ ;  /* 0x00000098c2c27210 */ /* 0x000fe40007f7e0ff */
[----:B------:R-:W-:Y:S02]  /*158a0*/  ISETP.NE.U32.AND P2, PT, R158, RZ, PT ;  /* 0x000000ff9e00720c */ /* 0x000fe40003f45070 */
[----:B------:R-:W-:Y:S01]  /*158b0*/  SEL R158, RZ, 0x4, P1 ;  /* 0x00000004ff9e7807 */ /* 0x000fe20000800000 */
[----:B------:R-:W-:Y:S01]  /*158c0*/  IMAD.X R193, R193, 0x1, R151, P3 ;  /* 0x00000001c1c17824 */ /* 0x000fe200018e0697 */
[--C-:B-1----:R-:W-:Y:S02]  /*158d0*/  SHF.R.U32.HI R2, RZ, 0x6, R236.reuse ;  /* 0x00000006ff027819 */ /* 0x102fe400000116ec */
[----:B------:R-:W-:Y:S02]  /*158e0*/  SEL R158, R158, RZ, !P0 ;  /* 0x000000ff9e9e7207 */ /* 0x000fe40004000000 */
[----:B------:R-:W-:-:S02]  /*158f0*/  SHF.R.U32.HI R3, RZ, 0x6, R236 ;  /* 0x00000006ff037819 */ /* 0x000fc400000116ec */
[----:B------:R-:W1:Y:S01]  /*15900*/  S2R R236, SR_TID.X ;  /* 0x0000000000ec7919 */ /* 0x000e620000002100 */
[----:B------:R-:W-:Y:S02]  /*15910*/  IADD3 R196, P4, R196, R152, RZ ;  /* 0x00000098c4c47210 */ /* 0x000fe40007f9e0ff */
[----:B------:R-:W-:Y:S01]  /*15920*/  ISETP.NE.U32.AND P1, PT, R158, RZ, PT ;  /* 0x000000ff9e00720c */ /* 0x000fe20003f25070 */
[----:B------:R-:W-:Y:S02]  /*15930*/  IMAD.MOV.U32 R158, RZ, RZ, R194 ;  /* 0x000000ffff9e7224 */ /* 0x000fe400078e00c2 */
[----:B------:R-:W-:Y:S02]  /*15940*/  IMAD.MOV.U32 R159, RZ, RZ, R193 ;  /* 0x000000ffff9f7224 */ /* 0x000fe400078e00c1 */
[----:B------:R-:W-:Y:S01]  /*15950*/  IMAD.X R195, R195, 0x1, R151, P4 ;  /* 0x00000001c3c37824 */ /* 0x000fe200020e0697 */
[----:B------:R-:W-:Y:S02]  /*15960*/  SGXT.U32 R3, R3, 0x1 ;  /* 0x000000010303781a */ /* 0x000fe40000000000 */
[----:B------:R3:W-:Y:S02]  /*15970*/  LDGSTS.E [R222+0x36000], desc[UR16][R158.64], P2 ;  /* 0x360000009ede7fae */ /* 0x0007e40009121850 */
[----:B------:R-:W-:-:S02]  /*15980*/  LOP3.LUT R3, R3, 0x18, RZ, 0xfc, !PT ;  /* 0x0000001803037812 */ /* 0x000fc400078efcff */
[----:B------:R-:W-:Y:S01]  /*15990*/  SGXT.U32 R2, R2, 0x1 ;  /* 0x000000010202781a */ /* 0x000fe20000000000 */
[----:B---3--:R-:W-:Y:S02]  /*159a0*/  IMAD.MOV.U32 R158, RZ, RZ, R196 ;  /* 0x000000ffff9e7224 */ /* 0x008fe400078e00c4 */
        /* <DEDUP_REMOVED lines=40> */
[----:B-1----:R-:W-:Y:S02]  /*15c30*/  SHF.R.U32.HI R2, RZ, 0x6, R236 ;  /* 0x00000006ff027819 */ /* 0x002fe400000116ec */
[----:B------:R-:W-:Y:S01]  /*15c40*/  ISETP.NE.U32.AND P1, PT, R158, RZ, PT ;  /* 0x000000ff9e00720c */ /* 0x000fe20003f25070 */
[----:B------:R-:W-:Y:S01]  /*15c50*/  IMAD.MOV.U32 R158, RZ, RZ, R149 ;  /* 0x000000ffff9e7224 */ /* 0x000fe200078e0095 */
[----:B------:R-:W-:Y:S01]  /*15c60*/  SGXT.U32 R2, R2, 0x1 ;  /* 0x000000010202781a */ /* 0x000fe20000000000 */
[----:B------:R-:W-:Y:S01]  /*15c70*/  IMAD.MOV.U32 R159, RZ, RZ, R126 ;  /* 0x000000ffff9f7224 */ /* 0x000fe200078e007e */
[----:B------:R-:W-:Y:S02]  /*15c80*/  SHF.R.U32.HI R0, RZ, 0x6, R236 ;  /* 0x00000006ff007819 */ /* 0x000fe400000116ec */
[----:B------:R-:W-:-:S02]  /*15c90*/  LOP3.LUT R2, R2, 0x58, RZ, 0xfc, !PT ;  /* 0x0000005802027812 */ /* 0x000fc400078efcff */
[----:B------:R-:W-:Y:S01]  /*15ca0*/  SGXT.U32 R0, R0, 0x1 ;  /* 0x000000010000781a */ /* 0x000fe20000000000 */
[----:B------:R1:W-:Y:S03]  /*15cb0*/  LDGSTS.E [R222+0x32000], desc[UR16][R158.64], P2 ;  /* 0x320000009ede7fae */ /* 0x0003e60009121850 */
[----:B------:R-:W-:Y:S01]  /*15cc0*/  LOP3.LUT R0, R0, 0x5a, RZ, 0xfc, !PT ;  /* 0x0000005a00007812 */ /* 0x000fe200078efcff */
[----:B------:R-:W-:Y:S01]  /*15cd0*/  LDGSTS.E [R222+0x32008], desc[UR16][R124.64], P1 ;  /* 0x320080007cde7fae */ /* 0x000fe20008921850 */
[----:B------:R-:W-:-:S04]  /*15ce0*/  ISETP.GE.AND P1, PT, R2, UR5, PT ;  /* 0x0000000502007c0c */ /* 0x000fc8000bf26270 */
[----:B-1----:R-:W-:Y:S02]  /*15cf0*/  SEL R158, RZ, 0x4, P1 ;  /* 0x00000004ff9e7807 */ /* 0x002fe40000800000 */
        /* <DEDUP_REMOVED lines=51> */
[----:B------:R-:W-:Y:S01]  /*16030*/  ISETP.GE.AND P2, PT, R2, UR5, PT ;  /* 0x0000000502007c0c */ /* 0x000fe2000bf46270 */
[----:B------:R-:W4:Y:S01]  /*16040*/  LDL.LU R3, [R1+0x4] ;  /* 0x0000040001037983 */ /* 0x000f220000300800 */
        /* <DEDUP_REMOVED lines=18> */
[----:B------:R-:W-:Y:S01]  /*16170*/  IMAD.X R128, R128, 0x1, R151, P4 ;  /* 0x0000000180807824 */ /* 0x000fe200020e0697 */
[-C--:B------:R-:W-:Y:S02]  /*16180*/  IADD3 R170, P3, R170, R152.reuse, RZ ;  /* 0x00000098aaaa7210 */ /* 0x080fe40007f7e0ff */
[----:B------:R-:W-:-:S03]  /*16190*/  IADD3 R172, P4, R172, R152, RZ ;  /* 0x00000098acac7210 */ /* 0x000fc60007f9e0ff */
[--C-:B------:R-:W-:Y:S02]  /*161a0*/  IMAD.X R169, R169, 0x1, R151.reuse, P3 ;  /* 0x00000001a9a97824 */ /* 0x100fe400018e0697 */
[----:B------:R-:W-:Y:S01]  /*161b0*/  IMAD.X R171, R171, 0x1, R151, P4 ;  /* 0x00000001abab7824 */ /* 0x000fe200020e0697 */
        /* <DEDUP_REMOVED lines=19> */
[----:B------:R-:W-:Y:S01]  /*162f0*/  SEL R158, R158, RZ, !P0 ;  /* 0x000000ff9e9e7207 */ /* 0x000fe20004000000 */
[----:B------:R-:W-:Y:S01]  /*16300*/  IMAD.MOV.U32 R159, RZ, RZ, R129 ;  /* 0x000000ffff9f7224 */ /* 0x000fe200078e0081 */
[----:B-1----:R-:W-:Y:S02]  /*16310*/  SHF.R.U32.HI R2, RZ, 0x6, R236 ;  /* 0x00000006ff027819 */ /* 0x002fe400000116ec */
[----:B------:R-:W-:Y:S01]  /*16320*/  ISETP.NE.U32.AND P1, PT, R158, RZ, PT ;  /* 0x000000ff9e00720c */ /* 0x000fe20003f25070 */
[----:B------:R-:W-:Y:S01]  /*16330*/  IMAD.MOV.U32 R158, RZ, RZ, R150 ;  /* 0x000000ffff9e7224 */ /* 0x000fe200078e0096 */
[----:B------:R-:W-:Y:S02]  /*16340*/  SHF.R.U32.HI R0, RZ, 0x6, R236 ;  /* 0x00000006ff007819 */ /* 0x000fe400000116ec */
[----:B------:R-:W1:Y:S01]  /*16350*/  S2R R236, SR_TID.X ;  /* 0x0000000000ec7919 */ /* 0x000e620000002100 */
[----:B------:R-:W-:Y:S01]  /*16360*/  SGXT.U32 R2, R2, 0x1 ;  /* 0x000000010202781a */ /* 0x000fe20000000000 */
[----:B------:R2:W-:Y:S03]  /*16370*/  LDGSTS.E [R222+0x32000], desc[UR16][R158.64], P2 ;  /* 0x320000009ede7fae */ /* 0x0005e60009121850 */
[----:B------:R-:W-:-:S02]  /*16380*/  LOP3.LUT R2, R2, 0x5c, RZ, 0xfc, !PT ;  /* 0x0000005c02027812 */ /* 0x000fc400078efcff */
[----:B------:R-:W-:Y:S01]  /*16390*/  SGXT.U32 R0, R0, 0x1 ;  /* 0x000000010000781a */ /* 0x000fe20000000000 */
[----:B--2---:R-:W-:Y:S02]  /*163a0*/  IMAD.MOV.U32 R158, RZ, RZ, R127 ;  /* 0x000000ffff9e7224 */ /* 0x004fe400078e007f */
[----:B------:R-:W-:-:S05]  /*163b0*/  IMAD.MOV.U32 R159, RZ, RZ, R128 ;  /* 0x000000ffff9f7224 */ /* 0x000fca00078e0080 */
[----:B------:R2:W-:Y:S01]  /*163c0*/  LDGSTS.E [R222+0x32008], desc[UR16][R158.64], P1 ;  /* 0x320080009ede7fae */ /* 0x0005e20008921850 */
[----:B------:R-:W-:Y:S02]  /*163d0*/  ISETP.GE.AND P1, PT, R2, UR5, PT ;  /* 0x0000000502007c0c */ /* 0x000fe4000bf26270 */
[----:B------:R-:W-:Y:S02]  /*163e0*/  LOP3.LUT R0, R0, 0x5e, RZ, 0xfc, !PT ;  /* 0x0000005e00007812 */ /* 0x000fe400078efcff */
        /* <DEDUP_REMOVED lines=10> */
[----:B------:R-:W-:-:S04]  /*16490*/  SGXT.U32 R2, R2, 0x1 ;  /* 0x000000010202781a */ /* 0x000fc80000000000 */
[----:B------:R1:W-:Y:S01]  /*164a0*/  LDGSTS.E [R222+0x34000], desc[UR16][R158.64], P2 ;  /* 0x340000009ede7fae */ /* 0x0003e20009121850 */
[----:B------:R-:W-:Y:S02]  /*164b0*/  LOP3.LUT R2, R2, 0x7c, RZ, 0xfc, !PT ;  /* 0x0000007c02027812 */ /* 0x000fe400078efcff */
[----:B------:R-:W-:Y:S02]  /*164c0*/  SHF.R.U32.HI R0, RZ, 0x6, R236 ;  /* 0x00000006ff007819 */ /* 0x000fe400000116ec */
[----:B------:R-:W2:Y:S01]  /*164d0*/  S2R R236, SR_TID.X ;  /* 0x0000000000ec7919 */ /* 0x000ea20000002100 */
[----:B-1----:R-:W-:Y:S02]  /*164e0*/  IMAD.MOV.U32 R158, RZ, RZ, R172 ;  /* 0x000000ffff9e7224 */ /* 0x002fe400078e00ac */
[----:B------:R-:W-:Y:S01]  /*164f0*/  IMAD.MOV.U32 R159, RZ, RZ, R171 ;  /* 0x000000ffff9f7224 */ /* 0x000fe200078e00ab */
[----:B------:R-:W-:-:S04]  /*16500*/  SGXT.U32 R0, R0, 0x1 ;  /* 0x000000010000781a */ /* 0x000fc80000000000 */
[----:B------:R1:W-:Y:S01]  /*16510*/  LDGSTS.E [R222+0x34008], desc[UR16][R158.64], P1 ;  /* 0x340080009ede7fae */ /* 0x0003e20008921850 */
[----:B------:R-:W-:Y:S02]  /*16520*/  ISETP.GE.AND P1, PT, R2, UR5, PT ;  /* 0x0000000502007c0c */ /* 0x000fe4000bf26270 */
[----:B------:R-:W-:Y:S02]  /*16530*/  LOP3.LUT R0, R0, 0x7e, RZ, 0xfc, !PT ;  /* 0x0000007e00007812 */ /* 0x000fe400078efcff */
[----:B-1----:R-:W-:Y:S02]  /*16540*/  SEL R158, RZ, 0x4, P1 ;  /* 0x00000004ff9e7807 */ /* 0x002fe40000800000 */
[----:B------:R-:W-:Y:S02]  /*16550*/  ISETP.GE.AND P1, PT, R0, UR5, PT ;  /* 0x0000000500007c0c */ /* 0x000fe4000bf26270 */
[----:B------:R-:W-:Y:S01]  /*16560*/  SEL R158, R158, RZ, !P0 ;  /* 0x000000ff9e9e7207 */ /* 0x000fe20004000000 */
[----:B------:R-:W-:Y:S01]  /*16570*/  IMAD.MOV.U32 R159, RZ, RZ, R201 ;  /* 0x000000ffff9f7224 */ /* 0x000fe200078e00c9 */
[----:B------:R-:W3:Y:S02]  /*16580*/  LDL.LU R0, [R1+0x8] ;  /* 0x0000080001007983 */ /* 0x000ee40000300800 */
[----:B------:R-:W-:-:S02]  /*16590*/  ISETP.NE.U32.AND P2, PT, R158, RZ, PT ;  /* 0x000000ff9e00720c */ /* 0x000fc40003f45070 */
[----:B------:R-:W-:Y:S01]  /*165a0*/  SEL R158, RZ, 0x4, P1 ;  /* 0x00000004ff9e7807 */ /* 0x000fe20000800000 */
[----:B------:R-:W4:Y:S03]  /*165b0*/  LDL.LU R5, [R1+0x44] ;  /* 0x0000440001057983 */ /* 0x000f260000300800 */
[----:B------:R-:W-:-:S04]  /*165c0*/  SEL R158, R158, RZ, !P0 ;  /* 0x000000ff9e9e7207 */ /* 0x000fc80004000000 */
[----:B------:R-:W-:Y:S01]  /*165d0*/  ISETP.NE.U32.AND P1, PT, R158, RZ, PT ;  /* 0x000000ff9e00720c */ /* 0x000fe20003f25070 */
[----:B------:R-:W-:Y:S01]  /*165e0*/  IMAD.MOV.U32 R158, RZ, RZ, R202 ;  /* 0x000000ffff9e7224 */ /* 0x000fe200078e00ca */
[----:B--2---:R-:W-:-:S04]  /*165f0*/  LOP3.LUT R2, R236, 0x7f, RZ, 0xc0, !PT ;  /* 0x0000007fec027812 */ /* 0x004fc800078ec0ff */
[----:B------:R1:W-:Y:S02]  /*16600*/  LDGSTS.E [R222+0x36000], desc[UR16][R158.64], P2 ;  /* 0x360000009ede7fae */ /* 0x0003e40009121850 */
[----:B-1----:R-:W-:Y:S02]  /*16610*/  IMAD.MOV.U32 R158, RZ, RZ, R204 ;  /* 0x000000ffff9e7224 */ /* 0x002fe400078e00cc */
[----:B------:R-:W-:-:S05]  /*16620*/  IMAD.MOV.U32 R159, RZ, RZ, R203 ;  /* 0x000000ffff9f7224 */ /* 0x000fca00078e00cb */
[----:B------:R1:W-:Y:S01]  /*16630*/  LDGSTS.E [R222+0x36008], desc[UR16][R158.64], P1 ;  /* 0x360080009ede7fae */ /* 0x0003e20008921850 */
[----:B------:R-:W-:-:S03]  /*16640*/  ISETP.GE.AND P1, PT, R2, UR5, PT ;  /* 0x0000000502007c0c */ /* 0x000fc6000bf26270 */
[----:B------:R-:W2:Y:S04]  /*16650*/  LDL.LU R2, [R1+0x48] ;  /* 0x0000480001027983 */ /* 0x000ea80000300800 */
[----:B------:R-:W2:Y:S04]  /*16660*/  LDL.LU R252, [R1+0x84] ;  /* 0x0000840001fc7983 */ /* 0x000ea80000300800 */
[----:B------:R-:W2:Y:S01]  /*16670*/  LDL.LU R236, [R1+0x88] ;  /* 0x0000880001ec7983 */ /* 0x000ea20000300800 */
[----:B-1----:R-:W-:Y:S01]  /*16680*/  SEL R158, RZ, 0x4, P1 ;  /* 0x00000004ff9e7807 */ /* 0x002fe20000800000 */
[----:B------:R-:W-:Y:S01]  /*16690*/  ULEA UR5, UR9, UR7, 0x10 ;  /* 0x0000000709057291 */ /* 0x000fe2000f8e803f */
[----:B------:R-:W-:Y:S01]  /*166a0*/  IADD3 R223, P2, R223, R154, RZ ;  /* 0x0000009adfdf7210 */ /* 0x000fe20007f5e0ff */
[----:B------:R-:W0:Y:S01]  /*166b0*/  LDGDEPBAR ;  /* 0x00000000000079af */ /* 0x000e220000000000 */
[----:B------:R-:W-:-:S02]  /*166c0*/  SEL R158, R158, RZ, !P0 ;  /* 0x000000ff9e9e7207 */ /* 0x000fc40004000000 */
[----:B------:R-:W-:Y:S01]  /*166d0*/  IADD3 R206, P1, R206, R154, RZ ;  /* 0x0000009acece7210 */ /* 0x000fe20007f3e0ff */
[----:B------:R-:W2:Y:S01]  /*166e0*/  LDL.LU R156, [R1+0xc8] ;  /* 0x0000c800019c7983 */ /* 0x000ea20000300800 */
[----:B------:R-:W-:-:S03]  /*166f0*/  ISETP.NE.U32.AND P0, PT, R158, RZ, PT ;  /* 0x000000ff9e00720c */ /* 0x000fc60003f05070 */
[----:B------:R-:W-:Y:S01]  /*16700*/  IMAD.X R205, R205, 0x1, R153, P1 ;  /* 0x00000001cdcd7824 */ /* 0x000fe200008e0699 */
[----:B------:R-:W2:Y:S01]  /*16710*/  LDL.LU R6, [R1+0x108] ;  /* 0x0001080001067983 */ /* 0x000ea20000300800 */
[----:B------:R-:W-:Y:S02]  /*16720*/  VIADD R222, R4, UR5 ;  /* 0x0000000504de7c36 */ /* 0x000fe40008000000 */
[----:B------:R-:W-:Y:S02]  /*16730*/  IMAD.MOV.U32 R158, RZ, RZ, R206 ;  /* 0x000000ffff9e7224 */ /* 0x000fe400078e00ce */
[----:B------:R-:W-:Y:S02]  /*16740*/  IMAD.MOV.U32 R159, RZ, RZ, R205 ;  /* 0x000000ffff9f7224 */ /* 0x000fe400078e00cd */
[--C-:B------:R-:W-:Y:S01]  /*16750*/  IMAD.X R221, R221, 0x1, R153.reuse, P2 ;  /* 0x00000001dddd7824 */ /* 0x100fe200010e0699 */
[----:B------:R-:W-:Y:S02]  /*16760*/  IADD3 R239, P1, R239, R154, RZ ;  /* 0x0000009aefef7210 */ /* 0x000fe40007f3e0ff */
[----:B------:R1:W-:Y:S03]  /*16770*/  LDGSTS.E [R222], desc[UR16][R158.64], P0 ;  /* 0x000000009ede7fae */ /* 0x0003e60008121850 */
[----:B------:R-:W-:-:S02]  /*16780*/  IMAD.X R238, R238, 0x1, R153, P1 ;  /* 0x00000001eeee7824 */ /* 0x000fc400008e0699 */
[----:B-1----:R-:W-:Y:S02]  /*16790*/  IMAD.MOV.U32 R158, RZ, RZ, R223 ;  /* 0x000000ffff9e7224 */ /* 0x002fe400078e00df */
[----:B------:R-:W-:-:S05]  /*167a0*/  IMAD.MOV.U32 R159, RZ, RZ, R221 ;  /* 0x000000ffff9f7224 */ /* 0x000fca00078e00dd */
[----:B------:R1:W-:Y:S02]  /*167b0*/  LDGSTS.E [R222+0x400], desc[UR16][R158.64], P0 ;  /* 0x004000009ede7fae */ /* 0x0003e40008121850 */
[----:B-1----:R-:W-:Y:S02]  /*167c0*/  IMAD.MOV.U32 R158, RZ, RZ, R239 ;  /* 0x000000ffff9e7224 */ /* 0x002fe400078e00ef */
[----:B------:R-:W-:-:S05]  /*167d0*/  IMAD.MOV.U32 R159, RZ, RZ, R238 ;  /* 0x000000ffff9f7224 */ /* 0x000fca00078e00ee */
[----:B------:R1:W-:Y:S01]  /*167e0*/  LDGSTS.E [R222+0x800], desc[UR16][R158.64], P0 ;  /* 0x008000009ede7fae */ /* 0x0003e20008121850 */
[----:B---3--:R-:W-:-:S05]  /*167f0*/  IADD3 R0, P2, R0, R154, RZ ;  /* 0x0000009a00007210 */ /* 0x008fca0007f5e0ff */
[----:B----4-:R-:W-:Y:S01]  /*16800*/  IMAD.X R3, R3, 0x1, R153, P2 ;  /* 0x0000000103037824 */ /* 0x010fe200010e0699 */
[----:B------:R-:W-:Y:S04]  /*16810*/  STL [R1+0x8], R0 ;  /* 0x0000080001007387 */ /* 0x000fe80000100800 */
[----:B------:R3:W-:Y:S04]  /*16820*/  STL [R1+0x4], R3 ;  /* 0x0000040301007387 */ /* 0x0007e80000100800 */
[----:B------:R-:W4:Y:S01]  /*16830*/  LDL.LU R157, [R1+0xc4] ;  /* 0x0000c400019d7983 */ /* 0x000f220000300800 */
[----:B-1----:R-:W-:-:S02]  /*16840*/  IMAD.MOV.U32 R158, RZ, RZ, R0 ;  /* 0x000000ffff9e7224 */ /* 0x002fc400078e0000 */
[----:B------:R-:W-:Y:S01]  /*16850*/  IMAD.MOV.U32 R159, RZ, RZ, R3 ;  /* 0x000000ffff9f7224 */ /* 0x000fe200078e0003 */
[----:B------:R-:W4:Y:S04]  /*16860*/  LDL.LU R8, [R1+0x104] ;  /* 0x0001040001087983 */ /* 0x000f280000300800 */
[----:B---3--:R-:W3:Y:S04]  /*16870*/  LDL.LU R3, [R1+0x148] ;  /* 0x0001480001037983 */ /* 0x008ee80000300800 */
[----:B------:R-:W3:Y:S04]  /*16880*/  LDL.LU R0, [R1+0x188] ;  /* 0x0001880001007983 */ /* 0x000ee80000300800 */
[----:B------:R1:W-:Y:S01]  /*16890*/  LDGSTS.E [R222+0xc00], desc[UR16][R158.64], P0 ;  /* 0x00c000009ede7fae */ /* 0x0003e20008121850 */
[----:B--2---:R-:W-:-:S05]  /*168a0*/  IADD3 R2, P1, R2, R154, RZ ;  /* 0x0000009a02027210 */ /* 0x004fca0007f3e0ff */
[----:B------:R-:W-:Y:S01]  /*168b0*/  IMAD.X R5, R5, 0x1, R153, P1 ;  /* 0x0000000105057824 */ /* 0x000fe200008e0699 */
[----:B------:R-:W-:Y:S01]  /*168c0*/  IADD3 R236, P2, R236, R154, RZ ;  /* 0x0000009aecec7210 */ /* 0x000fe20007f5e0ff */
[----:B------:R-:W-:Y:S02]  /*168d0*/  STL [R1+0x48], R2 ;  /* 0x0000480201007387 */ /* 0x000fe40000100800 */
[----:B-1----:R-:W-:Y:S02]  /*168e0*/  IMAD.MOV.U32 R159, RZ, RZ, R5 ;  /* 0x000000ffff9f7224 */ /* 0x002fe400078e0005 */
[----:B------:R-:W-:Y:S01]  /*168f0*/  IMAD.X R252, R252, 0x1, R153, P2 ;  /* 0x00000001fcfc7824 */ /* 0x000fe200010e0699 */
[----:B------:R1:W-:Y:S01]  /*16900*/  STL [R1+0x44], R5 ;  /* 0x0000440501007387 */ /* 0x0003e20000100800 */
[----:B------:R-:W-:-:S03]  /*16910*/  IMAD.MOV.U32 R158, RZ, RZ, R2 ;  /* 0x000000ffff9e7224 */ /* 0x000fc600078e0002 */
[----:B------:R-:W-:Y:S01]  /*16920*/  STL [R1+0x88], R236 ;  /* 0x000088ec01007387 */ /* 0x000fe20000100800 */
[----:B------:R-:W-:-:S03]  /*16930*/  IADD3 R156, P1, R156, R154, RZ ;  /* 0x0000009a9c9c7210 */ /* 0x000fc60007f3e0ff */
[----:B------:R2:W-:Y:S04]  /*16940*/  LDGSTS.E [R222+0x1000], desc[UR16][R158.64], P0 ;  /* 0x010000009ede7fae */ /* 0x0005e80008121850 */
[----:B-1----:R-:W3:Y:S04]  /*16950*/  LDL.LU R5, [R1+0x144] ;  /* 0x0001440001057983 */ /* 0x002ee80000300800 */
[----:B------:R1:W-:Y:S04]  /*16960*/  STL [R1+0x84], R252 ;  /* 0x000084fc01007387 */ /* 0x0003e80000100800 */
[----:B------:R-:W3:Y:S01]  /*16970*/  LDL.LU R2, [R1+0x184] ;  /* 0x0001840001027983 */ /* 0x000ee20000300800 */
[----:B--2---:R-:W-:-:S02]  /*16980*/  IMAD.MOV.U32 R158, RZ, RZ, R236 ;  /* 0x000000ffff9e7224 */ /* 0x004fc400078e00ec */
[----:B------:R-:W-:Y:S01]  /*16990*/  IMAD.MOV.U32 R159, RZ, RZ, R252 ;  /* 0x000000ffff9f7224 */ /* 0x000fe200078e00fc */
[----:B------:R-:W-:-:S04]  /*169a0*/  IADD3 R6, P2, R6, R154, RZ ;  /* 0x0000009a06067210 */ /* 0x000fc80007f5e0ff */
[----:B------:R2:W-:Y:S04]  /*169b0*/  LDGSTS.E [R222+0x1400], desc[UR16][R158.64], P0 ;  /* 0x014000009ede7fae */ /* 0x0005e80008121850 */
[----:B------:R1:W-:Y:S01]  /*169c0*/  STL [R1+0xc8], R156 ;  /* 0x0000c89c01007387 */ /* 0x0003e20000100800 */
[----:B--2---:R-:W-:Y:S02]  /*169d0*/  IMAD.MOV.U32 R158, RZ, RZ, R156 ;  /* 0x000000ffff9e7224 */ /* 0x004fe400078e009c */
[----:B----4-:R-:W-:-:S04]  /*169e0*/  IMAD.X R157, R157, 0x1, R153, P1 ;  /* 0x000000019d9d7824 */ /* 0x010fc800008e0699 */
[----:B------:R-:W-:Y:S02]  /*169f0*/  IMAD.MOV.U32 R159, RZ, RZ, R157 ;  /* 0x000000ffff9f7224 */ /* 0x000fe400078e009d */
[----:B------:R-:W-:Y:S01]  /*16a00*/  IMAD.X R8, R8, 0x1, R153, P2 ;  /* 0x0000000108087824 */ /* 0x000fe200010e0699 */
[-C--:B---3--:R-:W-:Y:S02]  /*16a10*/  IADD3 R3, P1, R3, R154.reuse, RZ ;  /* 0x0000009a03037210 */ /* 0x088fe40007f3e0ff */
[----:B------:R2:W-:Y:S01]  /*16a20*/  LDGSTS.E [R222+0x1800], desc[UR16][R158.64], P0 ;  /* 0x018000009ede7fae */ /* 0x0005e20008121850 */
[----:B------:R-:W-:-:S03]  /*16a30*/  IADD3 R0, P2, R0, R154, RZ ;  /* 0x0000009a00007210 */ /* 0x000fc60007f5e0ff */
[----:B------:R-:W-:Y:S04]  /*16a40*/  STL [R1+0xc4], R157 ;  /* 0x0000c49d01007387 */ /* 0x000fe80000100800 */
[----:B------:R3:W-:Y:S01]  /*16a50*/  STL [R1+0x108], R6 ;  /* 0x0001080601007387 */ /* 0x0007e20000100800 */
[----:B--2---:R-:W-:Y:S02]  /*16a60*/  IMAD.MOV.U32 R158, RZ, RZ, R6 ;  /* 0x000000ffff9e7224 */ /* 0x004fe400078e0006 */
[----:B------:R-:W-:Y:S01]  /*16a70*/  IMAD.MOV.U32 R159, RZ, RZ, R8 ;  /* 0x000000ffff9f7224 */ /* 0x000fe200078e0008 */
[----:B------:R2:W-:Y:S04]  /*16a80*/  STL [R1+0x104], R8 ;  /* 0x0001040801007387 */ /* 0x0005e80000100800 */
[----:B-1----:R-:W4:Y:S04]  /*16a90*/  LDL.LU R252, [R1+0x204] ;  /* 0x0002040001fc7983 */ /* 0x002f280000300800 */
[----:B------:R-:W4:Y:S04]  /*16aa0*/  LDL.LU R236, [R1+0x208] ;  /* 0x0002080001ec7983 */ /* 0x000f280000300800 */
[----:B------:R1:W-:Y:S04]  /*16ab0*/  LDGSTS.E [R222+0x1c00], desc[UR16][R158.64], P0 ;  /* 0x01c000009ede7fae */ /* 0x0003e80008121850 */
[----:B------:R-:W-:Y:S01]  /*16ac0*/  STL [R1+0x148], R3 ;  /* 0x0001480301007387 */ /* 0x000fe20000100800 */
[----:B-1----:R-:W-:-:S02]  /*16ad0*/  IMAD.MOV.U32 R158, RZ, RZ, R3 ;  /* 0x000000ffff9e7224 */ /* 0x002fc400078e0003 */
[----:B------:R-:W-:-:S04]  /*16ae0*/  IMAD.X R5, R5, 0x1, R153, P1 ;  /* 0x0000000105057824 */ /* 0x000fc800008e0699 */
[----:B------:R-:W-:Y:S01]  /*16af0*/  IMAD.MOV.U32 R159, RZ, RZ, R5 ;  /* 0x000000ffff9f7224 */ /* 0x000fe200078e0005 */
[----:B------:R1:W-:Y:S01]  /*16b00*/  STL [R1+0x144], R5 ;  /* 0x0001440501007387 */ /* 0x0003e20000100800 */
[----:B------:R-:W-:-:S03]  /*16b10*/  IMAD.X R2, R2, 0x1, R153, P2 ;  /* 0x0000000102027824 */ /* 0x000fc600010e0699 */
[----:B------:R-:W-:Y:S04]  /*16b20*/  STL [R1+0x188], R0 ;  /* 0x0001880001007387 */ /* 0x000fe80000100800 */
[----:B------:R-:W4:Y:S04]  /*16b30*/  LDL.LU R156, [R1+0x248] ;  /* 0x00024800019c7983 */ /* 0x000f280000300800 */
[----:B------:R1:W-:Y:S04]  /*16b40*/  STL [R1+0x184], R2 ;  /* 0x0001840201007387 */ /* 0x0003e80000100800 */
[----:B---3--:R-:W3:Y:S04]  /*16b50*/  LDL.LU R6, [R1+0x288] ;  /* 0x0002880001067983 */ /* 0x008ee80000300800 */
[----:B------:R1:W-:Y:S04]  /*16b60*/  LDGSTS.E [R222+0x2000], desc[UR16][R158.64], P0 ;  /* 0x020000009ede7fae */ /* 0x0003e80008121850 */
[----:B------:R-:W3:Y:S04]  /*16b70*/  LDL.LU R157, [R1+0x244] ;  /* 0x00024400019d7983 */ /* 0x000ee80000300800 */
[----:B--2---:R-:W2:Y:S01]  /*16b80*/  LDL.LU R8, [R1+0x284] ;  /* 0x0002840001087983 */ /* 0x004ea20000300800 */
[----:B-1----:R-:W-:-:S03]  /*16b90*/  IMAD.MOV.U32 R158, RZ, RZ, R0 ;  /* 0x000000ffff9e7224 */ /* 0x002fc600078e0000 */
[----:B------:R-:W2:Y:S01]  /*16ba0*/  LDL.LU R5, [R1+0x2c4] ;  /* 0x0002c40001057983 */ /* 0x000ea20000300800 */
[----:B------:R-:W-:-:S03]  /*16bb0*/  IMAD.MOV.U32 R159, RZ, RZ, R2 ;  /* 0x000000ffff9f7224 */ /* 0x000fc600078e0002 */
[----:B------:R-:W2:Y:S04]  /*16bc0*/  LDL.LU R3, [R1+0x2c8] ;  /* 0x0002c80001037983 */ /* 0x000ea80000300800 */
[----:B------:R-:W2:Y:S04]  /*16bd0*/  LDL.LU R2, [R1+0x304] ;  /* 0x0003040001027983 */ /* 0x000ea80000300800 */
[----:B------:R-:W2:Y:S04]  /*16be0*/  LDL.LU R0, [R1+0x308] ;  /* 0x0003080001007983 */ /* 0x000ea80000300800 */
[----:B------:R1:W-:Y:S04]  /*16bf0*/  LDGSTS.E [R222+0x2400], desc[UR16][R158.64], P0 ;  /* 0x024000009ede7fae */ /* 0x0003e80008121850 */
[----:B------:R-:W2:Y:S04]  /*16c00*/  LDL.LU R158, [R1+0x1c4] ;  /* 0x0001c400019e7983 */ /* 0x000ea80000300800 */
[----:B------:R-:W1:Y:S01]  /*16c10*/  LDL.LU R159, [R1+0x1c8] ;  /* 0x0001c800019f7983 */ /* 0x000e620000300800 */
[----:B----4-:R-:W-:-:S05]  /*16c20*/  IADD3 R236, P2, R236, R154, RZ ;  /* 0x0000009aecec7210 */ /* 0x010fca0007f5e0ff */
[----:B------:R-:W-:Y:S01]  /*16c30*/  IMAD.X R252, R252, 0x1, R153, P2 ;  /* 0x00000001fcfc7824 */ /* 0x000fe200010e0699 */
[----:B---3--:R-:W-:-:S05]  /*16c40*/  IADD3 R6, P2, R6, R154, RZ ;  /* 0x0000009a06067210 */ /* 0x008fca0007f5e0ff */
[----:B--2---:R-:W-:Y:S01]  /*16c50*/  IMAD.X R8, R8, 0x1, R153, P2 ;  /* 0x0000000108087824 */ /* 0x004fe200010e0699 */
[----:B-1----:R-:W-:-:S05]  /*16c60*/  IADD3 R159, P1, R159, R154, RZ ;  /* 0x0000009a9f9f7210 */ /* 0x002fca0007f3e0ff */
[----:B------:R-:W-:Y:S01]  /*16c70*/  IMAD.X R158, R158, 0x1, R153, P1 ;  /* 0x000000019e9e7824 */ /* 0x000fe200008e0699 */
[----:B------:R1:W-:Y:S04]  /*16c80*/  STL [R1+0x1c8], R159 ;  /* 0x0001c89f01007387 */ /* 0x0003e80000100800 */
[----:B------:R2:W-:Y:S01]  /*16c90*/  STL [R1+0x1c4], R158 ;  /* 0x0001c49e01007387 */ /* 0x0005e20000100800 */
[----:B-1----:R-:W-:-:S04]  /*16ca0*/  LOP3.LUT R159, R159, R158, RZ, 0x3c, !PT ;  /* 0x0000009e9f9f7212 */ /* 0x002fc800078e3cff */
[----:B--2---:R-:W-:-:S04]  /*16cb0*/  LOP3.LUT R158, R159, R158, RZ, 0x3c, !PT ;  /* 0x0000009e9f9e7212 */ /* 0x004fc800078e3cff */
[----:B------:R-:W-:Y:S02]  /*16cc0*/  LOP3.LUT R159, R159, R158, RZ, 0x3c, !PT ;  /* 0x0000009e9f9f7212 */ /* 0x000fe400078e3cff */
[----:B------:R-:W-:-:S03]  /*16cd0*/  IADD3 R156, P1, R156, R154, RZ ;  /* 0x0000009a9c9c7210 */ /* 0x000fc60007f3e0ff */
[----:B------:R1:W-:Y:S02]  /*16ce0*/  LDGSTS.E [R222+0x2800], desc[UR16][R158.64], P0 ;  /* 0x028000009ede7fae */ /* 0x0003e40008121850 */
[----:B------:R-:W-:Y:S01]  /*16cf0*/  IMAD.X R157, R157, 0x1, R153, P1 ;  /* 0x000000019d9d7824 */ /* 0x000fe200008e0699 */
[----:B------:R-:W-:Y:S01]  /*16d00*/  IADD3 R3, P1, R3, R154, RZ ;  /* 0x0000009a03037210 */ /* 0x000fe20007f3e0ff */
[----:B-1----:R-:W-:Y:S02]  /*16d10*/  IMAD.MOV.U32 R158, RZ, RZ, R236 ;  /* 0x000000ffff9e7224 */ /* 0x002fe400078e00ec */
[----:B------:R-:W-:-:S05]  /*16d20*/  IMAD.MOV.U32 R159, RZ, RZ, R252 ;  /* 0x000000ffff9f7224 */ /* 0x000fca00078e00fc */
[----:B------:R1:W-:Y:S01]  /*16d30*/  LDGSTS.E [R222+0x2c00], desc[UR16][R158.64], P0 ;  /* 0x02c000009ede7fae */ /* 0x0003e20008121850 */
[----:B------:R-:W-:Y:S01]  /*16d40*/  IADD3 R0, P2, R0, R154, RZ ;  /* 0x0000009a00007210 */ /* 0x000fe20007f5e0ff */
[----:B------:R-:W-:Y:S02]  /*16d50*/  IMAD.X R5, R5, 0x1, R153, P1 ;  /* 0x0000000105057824 */ /* 0x000fe400008e0699 */
[----:B------:R-:W-:Y:S01]  /*16d60*/  STL [R1+0x208], R236 ;  /* 0x000208ec01007387 */ /* 0x000fe20000100800 */
[----:B-1----:R-:W-:Y:S02]  /*16d70*/  IMAD.MOV.U32 R158, RZ, RZ, R156 ;  /* 0x000000ffff9e7224 */ /* 0x002fe400078e009c */
[----:B------:R-:W-:Y:S01]  /*16d80*/  IMAD.MOV.U32 R159, RZ, RZ, R157 ;  /* 0x000000ffff9f7224 */ /* 0x000fe200078e009d */
[----:B------:R-:W-:Y:S04]  /*16d90*/  STL [R1+0x204], R252 ;  /* 0x000204fc01007387 */ /* 0x000fe80000100800 */
[----:B------:R1:W-:Y:S01]  /*16da0*/  LDGSTS.E [R222+0x3000], desc[UR16][R158.64], P0 ;  /* 0x030000009ede7fae */ /* 0x0003e20008121850 */
[----:B------:R-:W-:-:S03]  /*16db0*/  IMAD.X R2, R2, 0x1, R153, P2 ;  /* 0x0000000102027824 */ /* 0x000fc600010e0699 */
[----:B------:R-:W-:Y:S01]  /*16dc0*/  STL [R1+0x248], R156 ;  /* 0x0002489c01007387 */ /* 0x000fe20000100800 */
[----:B-1----:R-:W-:Y:S02]  /*16dd0*/  IMAD.MOV.U32 R158, RZ, RZ, R6 ;  /* 0x000000ffff9e7224 */ /* 0x002fe400078e0006 */
[----:B------:R-:W-:Y:S01]  /*16de0*/  IMAD.MOV.U32 R159, RZ, RZ, R8 ;  /* 0x000000ffff9f7224 */ /* 0x000fe200078e0008 */
[----:B------:R-:W-:Y:S04]  /*16df0*/  STL [R1+0x244], R157 ;  /* 0x0002449d01007387 */ /* 0x000fe80000100800 */
[----:B------:R1:W-:Y:S04]  /*16e00*/  LDGSTS.E [R222+0x3400], desc[UR16][R158.64], P0 ;  /* 0x034000009ede7fae */ /* 0x0003e80008121850 */
[----:B------:R-:W-:Y:S04]  /*16e10*/  STL [R1+0x288], R6 ;  /* 0x0002880601007387 */ /* 0x000fe80000100800 */
[----:B------:R-:W-:Y:S01]  /*16e20*/  STL [R1+0x284], R8 ;  /* 0x0002840801007387 */ /* 0x000fe20000100800 */
[----:B-1----:R-:W-:-:S02]  /*16e30*/  IMAD.MOV.U32 R158, RZ, RZ, R3 ;  /* 0x000000ffff9e7224 */ /* 0x002fc400078e0003 */
[----:B------:R-:W-:Y:S01]  /*16e40*/  IMAD.MOV.U32 R159, RZ, RZ, R5 ;  /* 0x000000ffff9f7224 */ /* 0x000fe200078e0005 */
[----:B------:R1:W-:Y:S04]  /*16e50*/  STL [R1+0x2c8], R3 ;  /* 0x0002c80301007387 */ /* 0x0003e80000100800 */
[----:B------:R-:W-:Y:S04]  /*16e60*/  STL [R1+0x2c4], R5 ;  /* 0x0002c40501007387 */ /* 0x000fe80000100800 */
[----:B------:R2:W-:Y:S04]  /*16e70*/  STL [R1+0x308], R0 ;  /* 0x0003080001007387 */ /* 0x0005e80000100800 */
[----:B------:R3:W-:Y:S04]  /*16e80*/  LDGSTS.E [R222+0x3800], desc[UR16][R158.64], P0 ;  /* 0x038000009ede7fae */ /* 0x0007e80008121850 */
[----:B------:R4:W-:Y:S04]  /*16e90*/  STL [R1+0x304], R2 ;  /* 0x0003040201007387 */ /* 0x0009e80000100800 */
[----:B-1----:R-:W4:Y:S01]  /*16ea0*/  LDL.LU R3, [R1+0xc] ;  /* 0x00000c0001037983 */ /* 0x002f220000300800 */
[----:B---3--:R-:W-:-:S03]  /*16eb0*/  IMAD.MOV.U32 R158, RZ, RZ, R0 ;  /* 0x000000ffff9e7224 */ /* 0x008fc600078e0000 */
[----:B--2---:R-:W2:Y:S01]  /*16ec0*/  LDL.LU R0, [R1+0x10] ;  /* 0x0000100001007983 */ /* 0x004ea20000300800 */
[----:B------:R-:W-:Y:S01]  /*16ed0*/  IMAD.MOV.U32 R159, RZ, RZ, R2 ;  /* 0x000000ffff9f7224 */ /* 0x000fe200078e0002 */
[----:B----4-:R-:W-:Y:S02]  /*16ee0*/  LOP3.LUT R2, R4, 0x10, RZ, 0x3c, !PT ;  /* 0x0000001004027812 */ /* 0x010fe400078e3cff */
[----:B------:R-:W3:Y:S04]  /*16ef0*/  LDL.LU R5, [R1+0x4c] ;  /* 0x00004c0001057983 */ /* 0x000ee80000300800 */
[----:B------:R1:W-:Y:S02]  /*16f00*/  LDGSTS.E [R222+0x3c00], desc[UR16][R158.64], P0 ;  /* 0x03c000009ede7fae */ /* 0x0003e40008121850 */
[----:B-1----:R-:W-:-:S02]  /*16f10*/  VIADD R222, R2, UR5 ;  /* 0x0000000502de7c36 */ /* 0x002fc40008000000 */
[----:B------:R-:W4:Y:S04]  /*16f20*/  LDL.LU R2, [R1+0x50] ;  /* 0x0000500001027983 */ /* 0x000f280000300800 */
[----:B------:R-:W3:Y:S04]  /*16f30*/  LDL.LU R252, [R1+0x8c] ;  /* 0x00008c0001fc7983 */ /* 0x000ee80000300800 */
[----:B------:R-:W3:Y:S01]  /*16f40*/  LDL.LU R236, [R1+0x90] ;  /* 0x0000900001ec7983 */ /* 0x000ee20000300800 */
[-C--:B------:R-:W-:Y:S02]  /*16f50*/  IADD3 R208, P1, R208, R154.reuse, RZ ;  /* 0x0000009ad0d07210 */ /* 0x080fe40007f3e0ff */
[----:B------:R-:W-:Y:S01]  /*16f60*/  IADD3 R225, P2, R225, R154, RZ ;  /* 0x0000009ae1e17210 */ /* 0x000fe20007f5e0ff */
[----:B------:R-:W3:Y:S02]  /*16f70*/  LDL.LU R156, [R1+0xd0] ;  /* 0x0000d000019c7983 */ /* 0x000ee40000300800 */
[----:B------:R-:W-:-:S02]  /*16f80*/  IMAD.X R207, R207, 0x1, R153, P1 ;  /* 0x00000001cfcf7824 */ /* 0x000fc400008e0699 */
[----:B------:R-:W-:Y:S01]  /*16f90*/  IMAD.MOV.U32 R158, RZ, RZ, R208 ;  /* 0x000000ffff9e7224 */ /* 0x000fe200078e00d0 */
[----:B------:R-:W3:Y:S01]  /*16fa0*/  LDL.LU R6, [R1+0x110] ;  /* 0x0001100001067983 */ /* 0x000ee20000300800 */
[----:B------:R-:W-:Y:S02]  /*16fb0*/  IMAD.MOV.U32 R159, RZ, RZ, R207 ;  /* 0x000000ffff9f7224 */ /* 0x000fe400078e00cf */
[--C-:B------:R-:W-:Y:S01]  /*16fc0*/  IMAD.X R224, R224, 0x1, R153.reuse, P2 ;  /* 0x00000001e0e07824 */ /* 0x100fe200010e0699 */
[----:B------:R-:W-:Y:S02]  /*16fd0*/  IADD3 R241, P1, R241, R154, RZ ;  /* 0x0000009af1f17210 */ /* 0x000fe40007f3e0ff */
[----:B------:R1:W-:Y:S03]  /*16fe0*/  LDGSTS.E [R222+0x80], desc[UR16][R158.64], P0 ;  /* 0x000800009ede7fae */ /* 0x0003e60008121850 */
[----:B------:R-:W-:-:S02]  /*16ff0*/  IMAD.X R240, R240, 0x1, R153, P1 ;  /* 0x00000001f0f07824 */ /* 0x000fc400008e0699 */
[----:B-1----:R-:W-:Y:S02]  /*17000*/  IMAD.MOV.U32 R158, RZ, RZ, R225 ;  /* 0x000000ffff9e7224 */ /* 0x002fe400078e00e1 */
[----:B------:R-:W-:-:S05]  /*17010*/  IMAD.MOV.U32 R159, RZ, RZ, R224 ;  /* 0x000000ffff9f7224 */ /* 0x000fca00078e00e0 */
[----:B------:R1:W-:Y:S02]  /*17020*/  LDGSTS.E [R222+0x480], desc[UR16][R158.64], P0 ;  /* 0x004800009ede7fae */ /* 0x0003e40008121850 */
[----:B-1----:R-:W-:Y:S02]  /*17030*/  IMAD.MOV.U32 R158, RZ, RZ, R241 ;  /* 0x000000ffff9e7224 */ /* 0x002fe400078e00f1 */
[----:B------:R-:W-:-:S05]  /*17040*/  IMAD.MOV.U32 R159, RZ, RZ, R240 ;  /* 0x000000ffff9f7224 */ /* 0x000fca00078e00f0 */
[----:B------:R1:W-:Y:S01]  /*17050*/  LDGSTS.E [R222+0x880], desc[UR16][R158.64], P0 ;  /* 0x008800009ede7fae */ /* 0x0003e20008121850 */
[----:B--2---:R-:W-:-:S05]  /*17060*/  IADD3 R0, P2, R0, R154, RZ ;  /* 0x0000009a00007210 */ /* 0x004fca0007f5e0ff */
[----:B------:R-:W-:Y:S01]  /*17070*/  IMAD.X R3, R3, 0x1, R153, P2 ;  /* 0x0000000103037824 */ /* 0x000fe200010e0699 */
[----:B------:R-:W-:Y:S04]  /*17080*/  STL [R1+0x10], R0 ;  /* 0x0000100001007387 */ /* 0x000fe80000100800 */
[----:B------:R2:W-:Y:S04]  /*17090*/  STL [R1+0xc], R3 ;  /* 0x00000c0301007387 */ /* 0x0005e80000100800 */
[----:B------:R-:W3:Y:S01]  /*170a0*/  LDL.LU R157, [R1+0xcc] ;  /* 0x0000cc00019d7983 */ /* 0x000ee20000300800 */
[----:B-1----:R-:W-:-:S02]  /*170b0*/  IMAD.MOV.U32 R158, RZ, RZ, R0 ;  /* 0x000000ffff9e7224 */ /* 0x002fc400078e0000 */
[----:B------:R-:W-:Y:S01]  /*170c0*/  IMAD.MOV.U32 R159, RZ, RZ, R3 ;  /* 0x000000ffff9f7224 */ /* 0x000fe200078e0003 */
[----:B------:R-:W3:Y:S01]  /*170d0*/  LDL.LU R8, [R1+0x10c] ;  /* 0x00010c0001087983 */ /* 0x000ee20000300800 */
[----:B----4-:R-:W-:-:S03]  /*170e0*/  IADD3 R2, P1, R2, R154, RZ ;  /* 0x0000009a02027210 */ /* 0x010fc60007f3e0ff */
[----:B--2---:R-:W2:Y:S02]  /*170f0*/  LDL.LU R3, [R1+0x150] ;  /* 0x0001500001037983 */ /* 0x004ea40000300800 */
[----:B---3--:R-:W-:Y:S02]  /*17100*/  IMAD.X R5, R5, 0x1, R153, P1 ;  /* 0x0000000105057824 */ /* 0x008fe400008e0699 */
[----:B------:R-:W3:Y:S01]  /*17110*/  LDL.LU R0, [R1+0x190] ;  /* 0x0001900001007983 */ /* 0x000ee20000300800 */
[----:B------:R-:W-:-:S03]  /*17120*/  IADD3 R236, P2, R236, R154, RZ ;  /* 0x0000009aecec7210 */ /* 0x000fc60007f5e0ff */
[----:B------:R-:W-:Y:S02]  /*17130*/  STL [R1+0x50], R2 ;  /* 0x0000500201007387 */ /* 0x000fe40000100800 */
[----:B------:R-:W-:Y:S02]  /*17140*/  IMAD.X R252, R252, 0x1, R153, P2 ;  /* 0x00000001fcfc7824 */ /* 0x000fe400010e0699 */
[----:B------:R1:W-:Y:S04]  /*17150*/  LDGSTS.E [R222+0xc80], desc[UR16][R158.64], P0 ;  /* 0x00c800009ede7fae */ /* 0x0003e80008121850 */
[----:B------:R4:W-:Y:S04]  /*17160*/  STL [R1+0x4c], R5 ;  /* 0x00004c0501007387 */ /* 0x0009e80000100800 */
[----:B------:R-:W-:Y:S01]  /*17170*/  STL [R1+0x90], R236 ;  /* 0x000090ec01007387 */ /* 0x000fe20000100800 */
[----:B-1----:R-:W-:-:S03]  /*17180*/  IMAD.MOV.U32 R159, RZ, RZ, R5 ;  /* 0x000000ffff9f7224 */ /* 0x002fc600078e0005 */
[----:B----4-:R-:W4:Y:S01]  /*17190*/  LDL.LU R5, [R1+0x14c] ;  /* 0x00014c0001057983 */ /* 0x010f220000300800 */
[----:B------:R-:W-:-:S03]  /*171a0*/  IMAD.MOV.U32 R158, RZ, RZ, R2 ;  /* 0x000000ffff9e7224 */ /* 0x000fc600078e0002 */
[----:B------:R1:W-:Y:S04]  /*171b0*/  STL [R1+0x8c], R252 ;  /* 0x00008cfc01007387 */ /* 0x0003e80000100800 */
[----:B------:R-:W4:Y:S01]  /*171c0*/  LDL.LU R2, [R1+0x18c] ;  /* 0x00018c0001027983 */ /* 0x000f220000300800 */
[----:B------:R-:W-:-:S03]  /*171d0*/  IADD3 R156, P1, R156, R154, RZ ;  /* 0x0000009a9c9c7210 */ /* 0x000fc60007f3e0ff */
[----:B------:R1:W-:Y:S01]  /*171e0*/  LDGSTS.E [R222+0x1080], desc[UR16][R158.64], P0 ;  /* 0x010800009ede7fae */ /* 0x0003e20008121850 */
[----:B------:R-:W-:Y:S01]  /*171f0*/  IADD3 R6, P2, R6, R154, RZ ;  /* 0x0000009a06067210 */ /* 0x000fe20007f5e0ff */
[----:B-1----:R-:W-:Y:S02]  /*17200*/  IMAD.MOV.U32 R158, RZ, RZ, R236 ;  /* 0x000000ffff9e7224 */ /* 0x002fe400078e00ec */
[----:B------:R-:W-:-:S05]  /*17210*/  IMAD.MOV.U32 R159, RZ, RZ, R252 ;  /* 0x000000ffff9f7224 */ /* 0x000fca00078e00fc */
[----:B------:R1:W-:Y:S04]  /*17220*/  LDGSTS.E [R222+0x1480], desc[UR16][R158.64], P0 ;  /* 0x014800009ede7fae */ /* 0x0003e80008121850 */
[----:B------:R4:W-:Y:S01]  /*17230*/  STL [R1+0xd0], R156 ;  /* 0x0000d09c01007387 */ /* 0x0009e20000100800 */
[----:B-1----:R-:W-:Y:S02]  /*17240*/  IMAD.MOV.U32 R158, RZ, RZ, R156 ;  /* 0x000000ffff9e7224 */ /* 0x002fe400078e009c */
[----:B------:R-:W-:-:S04]  /*17250*/  IMAD.X R157, R157, 0x1, R153, P1 ;  /* 0x000000019d9d7824 */ /* 0x000fc800008e0699 */
[----:B------:R-:W-:Y:S02]  /*17260*/  IMAD.MOV.U32 R159, RZ, RZ, R157 ;  /* 0x000000ffff9f7224 */ /* 0x000fe400078e009d */
[----:B------:R-:W-:Y:S01]  /*17270*/  IMAD.X R8, R8, 0x1, R153, P2 ;  /* 0x0000000108087824 */ /* 0x000fe200010e0699 */
[-C--:B--2---:R-:W-:Y:S02]  /*17280*/  IADD3 R3, P1, R3, R154.reuse, RZ ;  /* 0x0000009a03037210 */ /* 0x084fe40007f3e0ff */
[----:B------:R1:W-:Y:S01]  /*17290*/  LDGSTS.E [R222+0x1880], desc[UR16][R158.64], P0 ;  /* 0x018800009ede7fae */ /* 0x0003e20008121850 */
[----:B---3--:R-:W-:-:S03]  /*172a0*/  IADD3 R0, P2, R0, R154, RZ ;  /* 0x0000009a00007210 */ /* 0x008fc60007f5e0ff */
[----:B------:R-:W-:Y:S04]  /*172b0*/  STL [R1+0xcc], R157 ;  /* 0x0000cc9d01007387 */ /* 0x000fe80000100800 */
[----:B------:R2:W-:Y:S01]  /*172c0*/  STL [R1+0x110], R6 ;  /* 0x0001100601007387 */ /* 0x0005e20000100800 */
[----:B-1----:R-:W-:Y:S02]  /*172d0*/  IMAD.MOV.U32 R158, RZ, RZ, R6 ;  /* 0x000000ffff9e7224 */ /* 0x002fe400078e0006 */
[----:B------:R-:W-:Y:S01]  /*172e0*/  IMAD.MOV.U32 R159, RZ, RZ, R8 ;  /* 0x000000ffff9f7224 */ /* 0x000fe200078e0008 */
[----:B------:R1:W-:Y:S04]  /*172f0*/  STL [R1+0x10c], R8 ;  /* 0x00010c0801007387 */ /* 0x0003e80000100800 */
[----:B------:R-:W3:Y:S04]  /*17300*/  LDL.LU R252, [R1+0x20c] ;  /* 0x00020c0001fc7983 */ /* 0x000ee80000300800 */
[----:B------:R-:W3:Y:S01]  /*17310*/  LDL.LU R236, [R1+0x210] ;  /* 0x0002100001ec7983 */ /* 0x000ee20000300800 */
[----:B----4-:R-:W-:-:S03]  /*17320*/  IMAD.X R5, R5, 0x1, R153, P1 ;  /* 0x0000000105057824 */ /* 0x010fc600008e0699 */
[----:B------:R4:W-:Y:S04]  /*17330*/  LDGSTS.E [R222+0x1c80], desc[UR16][R158.64], P0 ;  /* 0x01c800009ede7fae */ /* 0x0009e80008121850 */
[----:B------:R-:W-:Y:S01]  /*17340*/  STL [R1+0x150], R3 ;  /* 0x0001500301007387 */ /* 0x000fe20000100800 */
[----:B------:R-:W-:-:S03]  /*17350*/  IMAD.X R2, R2, 0x1, R153, P2 ;  /* 0x0000000102027824 */ /* 0x000fc600010e0699 */
[----:B------:R1:W-:Y:S01]  /*17360*/  STL [R1+0x14c], R5 ;  /* 0x00014c0501007387 */ /* 0x0003e20000100800 */
[----:B----4-:R-:W-:Y:S02]  /*17370*/  IMAD.MOV.U32 R158, RZ, RZ, R3 ;  /* 0x000000ffff9e7224 */ /* 0x010fe400078e0003 */
[----:B------:R-:W-:Y:S01]  /*17380*/  IMAD.MOV.U32 R159, RZ, RZ, R5 ;  /* 0x000000ffff9f7224 */ /* 0x000fe200078e0005 */
[----:B------:R-:W-:Y:S04]  /*17390*/  STL [R1+0x190], R0 ;  /* 0x0001900001007387 */ /* 0x000fe80000100800 */
[----:B------:R-:W4:Y:S04]  /*173a0*/  LDL.LU R156, [R1+0x250] ;  /* 0x00025000019c7983 */ /* 0x000f280000300800 */
[----:B------:R1:W-:Y:S04]  /*173b0*/  STL [R1+0x18c], R2 ;  /* 0x00018c0201007387 */ /* 0x0003e80000100800 */
[----:B--2---:R-:W2:Y:S04]  /*173c0*/  LDL.LU R6, [R1+0x290] ;  /* 0x0002900001067983 */ /* 0x004ea80000300800 */
[----:B------:R1:W-:Y:S04]  /*173d0*/  LDGSTS.E [R222+0x2080], desc[UR16][R158.64], P0 ;  /* 0x020800009ede7fae */ /* 0x0003e80008121850 */
[----:B------:R-:W4:Y:S04]  /*173e0*/  LDL.LU R157, [R1+0x24c] ;  /* 0x00024c00019d7983 */ /* 0x000f280000300800 */
[----:B-1----:R-:W4:Y:S01]  /*173f0*/  LDL.LU R8, [R1+0x28c] ;  /* 0x00028c0001087983 */ /* 0x002f220000300800 */
[----:B------:R-:W-:-:S03]  /*17400*/  IMAD.MOV.U32 R158, RZ, RZ, R0 ;  /* 0x000000ffff9e7224 */ /* 0x000fc600078e0000 */
[----:B------:R-:W4:Y:S01]  /*17410*/  LDL.LU R5, [R1+0x2cc] ;  /* 0x0002cc0001057983 */ /* 0x000f220000300800 */
[----:B------:R-:W-:-:S03]  /*17420*/  IMAD.MOV.U32 R159, RZ, RZ, R2 ;  /* 0x000000ffff9f7224 */ /* 0x000fc600078e0002 */
[----:B------:R-:W4:Y:S04]  /*17430*/  LDL.LU R3, [R1+0x2d0] ;  /* 0x0002d00001037983 */ /* 0x000f280000300800 */
[----:B------:R-:W4:Y:S04]  /*17440*/  LDL.LU R2, [R1+0x30c] ;  /* 0x00030c0001027983 */ /* 0x000f280000300800 */
[----:B------:R-:W4:Y:S04]  /*17450*/  LDL.LU R0, [R1+0x310] ;  /* 0x0003100001007983 */ /* 0x000f280000300800 */
[----:B------:R1:W-:Y:S04]  /*17460*/  LDGSTS.E [R222+0x2480], desc[UR16][R158.64], P0 ;  /* 0x024800009ede7fae */ /* 0x0003e80008121850 */
[----:B------:R-:W4:Y:S04]  /*17470*/  LDL.LU R158, [R1+0x1cc] ;  /* 0x0001cc00019e7983 */ /* 0x000f280000300800 */
[----:B------:R-:W1:Y:S01]  /*17480*/  LDL.LU R159, [R1+0x1d0] ;  /* 0x0001d000019f7983 */ /* 0x000e620000300800 */
[----:B---3--:R-:W-:-:S05]  /*17490*/  IADD3 R236, P2, R236, R154, RZ ;  /* 0x0000009aecec7210 */ /* 0x008fca0007f5e0ff */
[----:B------:R-:W-:Y:S01]  /*174a0*/  IMAD.X R252, R252, 0x1, R153, P2 ;  /* 0x00000001fcfc7824 */ /* 0x000fe200010e0699 */
[----:B--2---:R-:W-:-:S05]  /*174b0*/  IADD3 R6, P2, R6, R154, RZ ;  /* 0x0000009a06067210 */ /* 0x004fca0007f5e0ff */
[----:B----4-:R-:W-:Y:S01]  /*174c0*/  IMAD.X R8, R8, 0x1, R153, P2 ;  /* 0x0000000108087824 */ /* 0x010fe200010e0699 */
        /* <DEDUP_REMOVED lines=621> */
[----:B------:R3:W-:Y:S01]  /*19ba0*/  STL [R1+0xb8], R236 ;  /* 0x0000b8ec01007387 */ /* 0x0007e20000100800 */
        /* <DEDUP_REMOVED lines=72> */
[----:B------:R1:W-:Y:S04]  /*1a030*/  STL [R1+0x234], R236 ;  /* 0x000234ec01007387 */ /* 0x0003e80000100800 */
[----:B------:R2:W-:Y:S01]  /*1a040*/  LDGSTS.E [R222+0x3300], desc[UR16][R158.64], P0 ;  /* 0x033000009ede7fae */ /* 0x0005e20008121850 */
[----:B------:R-:W-:-:S03]  /*1a050*/  IMAD.X R2, R2, 0x1, R153, P2 ;  /* 0x0000000102027824 */ /* 0x000fc600010e0699 */
[----:B-1----:R-:W3:Y:S04]  /*1a060*/  LDL.LU R236, [R1+0x63c] ;  /* 0x00063c0001ec7983 */ /* 0x002ee80000300800 */
[----:B------:R-:W4:Y:S01]  /*1a070*/  LDL.LU R252, [R1+0x638] ;  /* 0x0006380001fc7983 */ /* 0x000f220000300800 */
[----:B--2---:R-:W-:Y:S02]  /*1a080*/  IMAD.MOV.U32 R158, RZ, RZ, R6 ;  /* 0x000000ffff9e7224 */ /* 0x004fe400078e0006 */
[----:B------:R-:W-:Y:S01]  /*1a090*/  IMAD.MOV.U32 R159, RZ, RZ, R8 ;  /* 0x000000ffff9f7224 */ /* 0x000fe200078e0008 */
[----:B------:R-:W-:Y:S04]  /*1a0a0*/  STL [R1+0x278], R156 ;  /* 0x0002789c01007387 */ /* 0x000fe80000100800 */
[----:B------:R1:W-:Y:S04]  /*1a0b0*/  LDGSTS.E [R222+0x3700], desc[UR16][R158.64], P0 ;  /* 0x037000009ede7fae */ /* 0x0003e80008121850 */
[----:B------:R-:W-:Y:S04]  /*1a0c0*/  STL [R1+0x274], R157 ;  /* 0x0002749d01007387 */ /* 0x000fe80000100800 */
[----:B------:R-:W-:Y:S01]  /*1a0d0*/  STL [R1+0x2b8], R6 ;  /* 0x0002b80601007387 */ /* 0x000fe20000100800 */
[----:B-1----:R-:W-:-:S02]  /*1a0e0*/  IMAD.MOV.U32 R158, RZ, RZ, R3 ;  /* 0x000000ffff9e7224 */ /* 0x002fc400078e0003 */
[----:B------:R-:W-:Y:S01]  /*1a0f0*/  IMAD.MOV.U32 R159, RZ, RZ, R5 ;  /* 0x000000ffff9f7224 */ /* 0x000fe200078e0005 */
[----:B------:R-:W-:Y:S04]  /*1a100*/  STL [R1+0x2b4], R8 ;  /* 0x0002b40801007387 */ /* 0x000fe80000100800 */
[----:B------:R-:W-:Y:S04]  /*1a110*/  STL [R1+0x2f8], R3 ;  /* 0x0002f80301007387 */ /* 0x000fe80000100800 */
[----:B------:R-:W-:Y:S04]  /*1a120*/  STL [R1+0x2f4], R5 ;  /* 0x0002f40501007387 */ /* 0x000fe80000100800 */
[----:B------:R1:W-:Y:S04]  /*1a130*/  STL [R1+0x338], R0 ;  /* 0x0003380001007387 */ /* 0x0003e80000100800 */
[----:B------:R2:W-:Y:S04]  /*1a140*/  LDGSTS.E [R222+0x3b00], desc[UR16][R158.64], P0 ;  /* 0x03b000009ede7fae */ /* 0x0005e80008121850 */
[----:B------:R1:W-:Y:S01]  /*1a150*/  STL [R1+0x334], R2 ;  /* 0x0003340201007387 */ /* 0x0003e20000100800 */
[----:B--2---:R-:W-:-:S03]  /*1a160*/  IMAD.MOV.U32 R158, RZ, RZ, R0 ;  /* 0x000000ffff9e7224 */ /* 0x004fc600078e0000 */
[----:B-1----:R-:W2:Y:S01]  /*1a170*/  LDL.LU R0, [R1] ;  /* 0x0000000001007983 */ /* 0x002ea20000300800 */
[----:B------:R-:W-:Y:S01]  /*1a180*/  IMAD.MOV.U32 R159, RZ, RZ, R2 ;  /* 0x000000ffff9f7224 */ /* 0x000fe200078e0002 */
[----:B------:R-:W-:Y:S02]  /*1a190*/  LOP3.LUT R2, R4, 0x70, RZ, 0x3c, !PT ;  /* 0x0000007004027812 */ /* 0x000fe400078e3cff */
[----:B------:R-:W4:Y:S04]  /*1a1a0*/  LDL.LU R8, [R1+0x3c] ;  /* 0x00003c0001087983 */ /* 0x000f280000300800 */
[----:B------:R-:W4:Y:S04]  /*1a1b0*/  LDL.LU R156, [R1+0x40] ;  /* 0x00004000019c7983 */ /* 0x000f280000300800 */
[----:B------:R1:W-:Y:S04]  /*1a1c0*/  LDGSTS.E [R222+0x3f00], desc[UR16][R158.64], P0 ;  /* 0x03f000009ede7fae */ /* 0x0003e80008121850 */
[----:B------:R-:W4:Y:S01]  /*1a1d0*/  LDL.LU R157, [R1+0x7c] ;  /* 0x00007c00019d7983 */ /* 0x000f220000300800 */
[----:B-1----:R-:W-:-:S03]  /*1a1e0*/  VIADD R222, R2, UR5 ;  /* 0x0000000502de7c36 */ /* 0x002fc60008000000 */
[----:B------:R-:W4:Y:S04]  /*1a1f0*/  LDL.LU R2, [R1+0x80] ;  /* 0x0000800001027983 */ /* 0x000f280000300800 */
[----:B------:R-:W4:Y:S04]  /*1a200*/  LDL.LU R5, [R1+0xbc] ;  /* 0x0000bc0001057983 */ /* 0x000f280000300800 */
[----:B------:R-:W4:Y:S01]  /*1a210*/  LDL.LU R3, [R1+0xc0] ;  /* 0x0000c00001037983 */ /* 0x000f220000300800 */
[-C--:B------:R-:W-:Y:S02]  /*1a220*/  IADD3 R220, P1, R220, R154.reuse, RZ ;  /* 0x0000009adcdc7210 */ /* 0x080fe40007f3e0ff */
[----:B------:R-:W-:-:S03]  /*1a230*/  IADD3 R237, P2, R237, R154, RZ ;  /* 0x0000009aeded7210 */ /* 0x000fc60007f5e0ff */
[----:B------:R-:W-:Y:S02]  /*1a240*/  IMAD.X R219, R219, 0x1, R153, P1 ;  /* 0x00000001dbdb7824 */ /* 0x000fe400008e0699 */
[----:B------:R-:W-:Y:S02]  /*1a250*/  IMAD.MOV.U32 R158, RZ, RZ, R220 ;  /* 0x000000ffff9e7224 */ /* 0x000fe400078e00dc */
[----:B------:R-:W-:-:S05]  /*1a260*/  IMAD.MOV.U32 R159, RZ, RZ, R219 ;  /* 0x000000ffff9f7224 */ /* 0x000fca00078e00db */
[----:B------:R1:W-:Y:S02]  /*1a270*/  LDGSTS.E [R222+0x380], desc[UR16][R158.64], P0 ;  /* 0x003800009ede7fae */ /* 0x0003e40008121850 */
[----:B-1----:R-:W-:Y:S02]  /*1a280*/  IMAD.MOV.U32 R158, RZ, RZ, R237 ;  /* 0x000000ffff9e7224 */ /* 0x002fe400078e00ed */
[----:B---3--:R-:W-:-:S04]  /*1a290*/  IMAD.X R236, R236, 0x1, R153, P2 ;  /* 0x00000001ecec7824 */ /* 0x008fc800010e0699 */
[----:B------:R-:W-:-:S05]  /*1a2a0*/  IMAD.MOV.U32 R159, RZ, RZ, R236 ;  /* 0x000000ffff9f7224 */ /* 0x000fca00078e00ec */
[----:B------:R1:W-:Y:S01]  /*1a2b0*/  LDGSTS.E [R222+0x780], desc[UR16][R158.64], P0 ;  /* 0x007800009ede7fae */ /* 0x0003e20008121850 */
[----:B--2---:R-:W-:-:S05]  /*1a2c0*/  IADD3 R0, P1, R0, R154, RZ ;  /* 0x0000009a00007210 */ /* 0x004fca0007f3e0ff */
[--C-:B----4-:R-:W-:Y:S01]  /*1a2d0*/  IMAD.X R252, R252, 0x1, R153.reuse, P1 ;  /* 0x00000001fcfc7824 */ /* 0x110fe200008e0699 */
[----:B------:R-:W-:Y:S01]  /*1a2e0*/  IADD3 R156, P2, R156, R154, RZ ;  /* 0x0000009a9c9c7210 */ /* 0x000fe20007f5e0ff */
[----:B-1----:R-:W-:Y:S02]  /*1a2f0*/  IMAD.MOV.U32 R158, RZ, RZ, R0 ;  /* 0x000000ffff9e7224 */ /* 0x002fe400078e0000 */
[----:B------:R-:W-:Y:S02]  /*1a300*/  IMAD.MOV.U32 R159, RZ, RZ, R252 ;  /* 0x000000ffff9f7224 */ /* 0x000fe400078e00fc */
[----:B------:R-:W-:-:S03]  /*1a310*/  IMAD.X R8, R8, 0x1, R153, P2 ;  /* 0x0000000108087824 */ /* 0x000fc600010e0699 */
[----:B------:R1:W-:Y:S04]  /*1a320*/  LDGSTS.E [R222+0xb80], desc[UR16][R158.64], P0 ;  /* 0x00b800009ede7fae */ /* 0x0003e80008121850 */
[----:B------:R2:W-:Y:S01]  /*1a330*/  STL [R1], R0 ;  /* 0x0000000001007387 */ /* 0x0005e20000100800 */
[-C--:B------:R-:W-:Y:S01]  /*1a340*/  IADD3 R2, P1, R2, R154.reuse, RZ ;  /* 0x0000009a02027210 */ /* 0x080fe20007f3e0ff */
[----:B-1----:R-:W-:Y:S02]  /*1a350*/  IMAD.MOV.U32 R158, RZ, RZ, R156 ;  /* 0x000000ffff9e7224 */ /* 0x002fe400078e009c */
[----:B------:R-:W-:Y:S02]  /*1a360*/  IMAD.MOV.U32 R159, RZ, RZ, R8 ;  /* 0x000000ffff9f7224 */ /* 0x000fe400078e0008 */
[----:B------:R-:W-:Y:S01]  /*1a370*/  IMAD.X R157, R157, 0x1, R153, P1 ;  /* 0x000000019d9d7824 */ /* 0x000fe200008e0699 */
[----:B------:R-:W-:Y:S01]  /*1a380*/  STL [R1+0x40], R156 ;  /* 0x0000409c01007387 */ /* 0x000fe20000100800 */
[----:B------:R-:W-:-:S03]  /*1a390*/  IADD3 R3, P2, R3, R154, RZ ;  /* 0x0000009a03037210 */ /* 0x000fc60007f5e0ff */
[----:B--2---:R-:W2:Y:S04]  /*1a3a0*/  LDL.LU R0, [R1+0x100] ;  /* 0x0001000001007983 */ /* 0x004ea80000300800 */
[----:B------:R1:W-:Y:S01]  /*1a3b0*/  LDGSTS.E [R222+0xf80], desc[UR16][R158.64], P0 ;  /* 0x00f800009ede7fae */ /* 0x0003e20008121850 */
[----:B------:R-:W-:-:S03]  /*1a3c0*/  IMAD.X R5, R5, 0x1, R153, P2 ;  /* 0x0000000105057824 */ /* 0x000fc600010e0699 */
[----:B------:R3:W-:Y:S04]  /*1a3d0*/  STL [R1+0x3c], R8 ;  /* 0x00003c0801007387 */ /* 0x0007e80000100800 */
[----:B------:R-:W4:Y:S01]  /*1a3e0*/  LDL.LU R6, [R1+0x140] ;  /* 0x0001400001067983 */ /* 0x000f220000300800 */
[----:B-1----:R-:W-:Y:S02]  /*1a3f0*/  IMAD.MOV.U32 R158, RZ, RZ, R2 ;  /* 0x000000ffff9e7224 */ /* 0x002fe400078e0002 */
[----:B------:R-:W-:Y:S01]  /*1a400*/  IMAD.MOV.U32 R159, RZ, RZ, R157 ;  /* 0x000000ffff9f7224 */ /* 0x000fe200078e009d */
[----:B---3--:R-:W5:Y:S04]  /*1a410*/  LDL.LU R8, [R1+0x634] ;  /* 0x0006340001087983 */ /* 0x008f680000300800 */
[----:B------:R-:W3:Y:S04]  /*1a420*/  LDL.LU R156, [R1+0x13c] ;  /* 0x00013c00019c7983 */ /* 0x000ee80000300800 */
[----:B------:R-:W-:Y:S04]  /*1a430*/  STL [R1+0x80], R2 ;  /* 0x0000800201007387 */ /* 0x000fe80000100800 */
[----:B------:R1:W-:Y:S04]  /*1a440*/  STL [R1+0x7c], R157 ;  /* 0x00007c9d01007387 */ /* 0x0003e80000100800 */
[----:B------:R1:W-:Y:S04]  /*1a450*/  LDGSTS.E [R222+0x1380], desc[UR16][R158.64], P0 ;  /* 0x013800009ede7fae */ /* 0x0003e80008121850 */
[----:B------:R-:W-:Y:S04]  /*1a460*/  STL [R1+0xc0], R3 ;  /* 0x0000c00301007387 */ /* 0x000fe80000100800 */
[----:B-1----:R-:W3:Y:S01]  /*1a470*/  LDL.LU R157, [R1+0x180] ;  /* 0x00018000019d7983 */ /* 0x002ee20000300800 */
[----:B------:R-:W-:-:S02]  /*1a480*/  IMAD.MOV.U32 R158, RZ, RZ, R3 ;  /* 0x000000ffff9e7224 */ /* 0x000fc400078e0003 */
[----:B------:R-:W-:Y:S01]  /*1a490*/  IMAD.MOV.U32 R159, RZ, RZ, R5 ;  /* 0x000000ffff9f7224 */ /* 0x000fe200078e0005 */
[----:B------:R1:W-:Y:S04]  /*1a4a0*/  STL [R1+0xbc], R5 ;  /* 0x0000bc0501007387 */ /* 0x0003e80000100800 */
[----:B------:R-:W3:Y:S04]  /*1a4b0*/  LDL.LU R2, [R1+0x1c0] ;  /* 0x0001c00001027983 */ /* 0x000ee80000300800 */
[----:B------:R2:W-:Y:S04]  /*1a4c0*/  LDGSTS.E [R222+0x1780], desc[UR16][R158.64], P0 ;  /* 0x017800009ede7fae */ /* 0x0005e80008121850 */
[----:B-1----:R-:W5:Y:S04]  /*1a4d0*/  LDL.LU R5, [R1+0x630] ;  /* 0x0006300001057983 */ /* 0x002f680000300800 */
[----:B------:R-:W3:Y:S04]  /*1a4e0*/  LDL.LU R3, [R1+0x1bc] ;  /* 0x0001bc0001037983 */ /* 0x000ee80000300800 */
[----:B------:R-:W3:Y:S01]  /*1a4f0*/  LDL.LU R159, [R1+0xfc] ;  /* 0x0000fc00019f7983 */ /* 0x000ee20000300800 */
[----:B--2---:R-:W-:-:S05]  /*1a500*/  IADD3 R0, P1, R0, R154, RZ ;  /* 0x0000009a00007210 */ /* 0x004fca0007f3e0ff */
[----:B------:R-:W-:Y:S01]  /*1a510*/  IMAD.MOV.U32 R158, RZ, RZ, R0 ;  /* 0x000000ffff9e7224 */ /* 0x000fe200078e0000 */
[----:B----4-:R-:W-:Y:S01]  /*1a520*/  IADD3 R6, P2, R6, R154, RZ ;  /* 0x0000009a06067210 */ /* 0x010fe20007f5e0ff */
[----:B------:R1:W-:Y:S04]  /*1a530*/  STL [R1+0x100], R0 ;  /* 0x0001000001007387 */ /* 0x0003e80000100800 */
[--C-:B---3--:R-:W-:Y:S02]  /*1a540*/  IMAD.X R156, R156, 0x1, R153.reuse, P2 ;  /* 0x000000019c9c7824 */ /* 0x108fe400010e0699 */
[----:B------:R-:W-:-:S05]  /*1a550*/  IMAD.X R159, R159, 0x1, R153, P1 ;  /* 0x000000019f9f7824 */ /* 0x000fca00008e0699 */
[----:B------:R2:W-:Y:S04]  /*1a560*/  STL [R1+0xfc], R159 ;  /* 0x0000fc9f01007387 */ /* 0x0005e80000100800 */
[----:B------:R3:W-:Y:S04]  /*1a570*/  LDGSTS.E [R222+0x1b80], desc[UR16][R158.64], P0 ;  /* 0x01b800009ede7fae */ /* 0x0007e80008121850 */
[----:B------:R4:W-:Y:S04]  /*1a580*/  STL [R1+0x140], R6 ;  /* 0x0001400601007387 */ /* 0x0009e80000100800 */
[----:B-1----:R-:W4:Y:S01]  /*1a590*/  LDL.LU R0, [R1+0x240] ;  /* 0x0002400001007983 */ /* 0x002f220000300800 */
[----:B---3--:R-:W-:-:S02]  /*1a5a0*/  IMAD.MOV.U32 R158, RZ, RZ, R6 ;  /* 0x000000ffff9e7224 */ /* 0x008fc400078e0006 */
[----:B--2---:R-:W-:Y:S01]  /*1a5b0*/  IMAD.MOV.U32 R159, RZ, RZ, R156 ;  /* 0x000000ffff9f7224 */ /* 0x004fe200078e009c */
[----:B------:R1:W-:Y:S04]  /*1a5c0*/  STL [R1+0x13c], R156 ;  /* 0x00013c9c01007387 */ /* 0x0003e80000100800 */
[----:B----4-:R-:W2:Y:S04]  /*1a5d0*/  LDL.LU R6, [R1+0x23c] ;  /* 0x00023c0001067983 */ /* 0x010ea80000300800 */
[----:B------:R3:W-:Y:S04]  /*1a5e0*/  LDGSTS.E [R222+0x1f80], desc[UR16][R158.64], P0 ;  /* 0x01f800009ede7fae */ /* 0x0007e80008121850 */
[----:B-1----:R-:W4:Y:S04]  /*1a5f0*/  LDL.LU R156, [R1+0x2c0] ;  /* 0x0002c000019c7983 */ /* 0x002f280000300800 */
[----:B------:R-:W2:Y:S01]  /*1a600*/  LDL.LU R159, [R1+0x17c] ;  /* 0x00017c00019f7983 */ /* 0x000ea20000300800 */
[----:B------:R-:W-:-:S02]  /*1a610*/  IADD3 R157, P1, R157, R154, RZ ;  /* 0x0000009a9d9d7210 */ /* 0x000fc40007f3e0ff */
[----:B------:R-:W-:-:S03]  /*1a620*/  IADD3 R2, P2, R2, R154, RZ ;  /* 0x0000009a02027210 */ /* 0x000fc60007f5e0ff */
[----:B---3--:R-:W-:Y:S02]  /*1a630*/  IMAD.MOV.U32 R158, RZ, RZ, R157 ;  /* 0x000000ffff9e7224 */ /* 0x008fe400078e009d */
[--C-:B------:R-:W-:Y:S01]  /*1a640*/  IMAD.X R3, R3, 0x1, R153.reuse, P2 ;  /* 0x0000000103037824 */ /* 0x100fe200010e0699 */
[----:B------:R1:W-:Y:S01]  /*1a650*/  STL [R1+0x180], R157 ;  /* 0x0001809d01007387 */ /* 0x0003e20000100800 */
[----:B--2---:R-:W-:-:S05]  /*1a660*/  IMAD.X R159, R159, 0x1, R153, P1 ;  /* 0x000000019f9f7824 */ /* 0x004fca00008e0699 */
        /* <DEDUP_REMOVED lines=10> */
[----:B------:R-:W2:Y:S04]  /*1a710*/  LDL.LU R158, [R1+0x1fc] ;  /* 0x0001fc00019e7983 */ /* 0x000ea80000300800 */
[----:B------:R-:W3:Y:S01]  /*1a720*/  LDL.LU R159, [R1+0x200] ;  /* 0x00020000019f7983 */ /* 0x000ee20000300800 */
[----:B------:R-:W-:-:S05]  /*1a730*/  IADD3 R0, P2, R0, R154, RZ ;  /* 0x0000009a00007210 */ /* 0x000fca0007f5e0ff */
[----:B------:R-:W-:Y:S01]  /*1a740*/  IMAD.X R6, R6, 0x1, R153, P2 ;  /* 0x0000000106067824 */ /* 0x000fe200010e0699 */
[----:B---3--:R-:W-:-:S05]  /*1a750*/  IADD3 R159, P1, R159, R154, RZ ;  /* 0x0000009a9f9f7210 */ /* 0x008fca0007f3e0ff */
[----:B--2---:R-:W-:Y:S01]  /*1a760*/  IMAD.X R158, R158, 0x1, R153, P1 ;  /* 0x000000019e9e7824 */ /* 0x004fe200008e0699 */
[----:B------:R1:W-:Y:S04]  /*1a770*/  STL [R1+0x200], R159 ;  /* 0x0002009f01007387 */ /* 0x0003e80000100800 */
[----:B------:R2:W-:Y:S01]  /*1a780*/  STL [R1+0x1fc], R158 ;  /* 0x0001fc9e01007387 */ /* 0x0005e20000100800 */
[----:B-1----:R-:W-:-:S04]  /*1a790*/  LOP3.LUT R159, R159, R158, RZ, 0x3c, !PT ;  /* 0x0000009e9f9f7212 */ /* 0x002fc800078e3cff */
[----:B--2---:R-:W-:-:S04]  /*1a7a0*/  LOP3.LUT R158, R159, R158, RZ, 0x3c, !PT ;  /* 0x0000009e9f9e7212 */ /* 0x004fc800078e3cff */
[----:B------:R-:W-:Y:S01]  /*1a7b0*/  LOP3.LUT R159, R159, R158, RZ, 0x3c, !PT ;  /* 0x0000009e9f9f7212 */ /* 0x000fe200078e3cff */
[----:B------:R-:W-:Y:S04]  /*1a7c0*/  STL [R1+0x240], R0 ;  /* 0x0002400001007387 */ /* 0x000fe80000100800 */
[----:B------:R1:W-:Y:S04]  /*1a7d0*/  LDGSTS.E [R222+0x2b80], desc[UR16][R158.64], P0 ;  /* 0x02b800009ede7fae */ /* 0x0003e80008121850 */
[----:B------:R2:W-:Y:S01]  /*1a7e0*/  STL [R1+0x23c], R6 ;  /* 0x00023c0601007387 */ /* 0x0005e20000100800 */
[----:B-1----:R-:W-:-:S02]  /*1a7f0*/  IMAD.MOV.U32 R158, RZ, RZ, R0 ;  /* 0x000000ffff9e7224 */ /* 0x002fc400078e0000 */
[----:B------:R-:W-:Y:S02]  /*1a800*/  IMAD.MOV.U32 R159, RZ, RZ, R6 ;  /* 0x000000ffff9f7224 */ /* 0x000fe400078e0006 */
[----:B--2---:R-:W5:Y:S04]  /*1a810*/  LDL.LU R6, [R1+0x62c] ;  /* 0x00062c0001067983 */ /* 0x004f680000300800 */
[----:B------:R-:W5:Y:S04]  /*1a820*/  LDL.LU R0, [R1+0x628] ;  /* 0x0006280001007983 */ /* 0x000f680000300800 */
[----:B------:R1:W-:Y:S04]  /*1a830*/  LDGSTS.E [R222+0x2f80], desc[UR16][R158.64], P0 ;  /* 0x02f800009ede7fae */ /* 0x0003e80008121850 */
[----:B------:R-:W2:Y:S04]  /*1a840*/  LDL.LU R158, [R1+0x27c] ;  /* 0x00027c00019e7983 */ /* 0x000ea80000300800 */
[----:B------:R-:W1:Y:S01]  /*1a850*/  LDL.LU R159, [R1+0x280] ;  /* 0x00028000019f7983 */ /* 0x000e620000300800 */
[----:B------:R-:W-:-:S05]  /*1a860*/  IADD3 R156, P2, R156, R154, RZ ;  /* 0x0000009a9c9c7210 */ /* 0x000fca0007f5e0ff */
[----:B------:R-:W-:Y:S01]  /*1a870*/  IMAD.X R157, R157, 0x1, R153, P2 ;  /* 0x000000019d9d7824 */ /* 0x000fe200010e0699 */
[----:B-1----:R-:W-:-:S05]  /*1a880*/  IADD3 R159, P1, R159, R154, RZ ;  /* 0x0000009a9f9f7210 */ /* 0x002fca0007f3e0ff */
        /* <DEDUP_REMOVED lines=16> */
[----:B----4-:R-:W-:-:S05]  /*1a990*/  IADD3 R3, P2, R3, R154, RZ ;  /* 0x0000009a03037210 */ /* 0x010fca0007f5e0ff */
        /* <DEDUP_REMOVED lines=13> */
[----:B--2---:R1:W5:Y:S04]  /*1aa70*/  LDL.LU R2, [R1+0x61c] ;  /* 0x00061c0001027983 */ /* 0x0043680000300800 */
[----:B------:R1:W-:Y:S01]  /*1aa80*/  LDGSTS.E [R222+0x3f80], desc[UR16][R158.64], P0 ;  /* 0x03f800009ede7fae */ /* 0x0003e20008121850 */
[----:B------:R-:W2:Y:S01]  /*1aa90*/  S2R R3, SR_TID.X ;  /* 0x0000000000037919 */ /* 0x000ea20000002100 */
[----:B------:R-:W-:Y:S02]  /*1aaa0*/  UIADD3 UR4, UR4, 0x1, URZ ;  /* 0x0000000104047890 */ /* 0x000fe4000fffe03f */
[----:B------:R-:W0:Y:S04]  /*1aab0*/  LDGDEPBAR ;  /* 0x00000000000079af */ /* 0x000e280000000000 */
[----:B------:R-:W3:Y:S01]  /*1aac0*/  LDL R159, [R1+0x344] ;  /* 0x00034400019f7983 */ /* 0x000ee20000100800 */
[----:B--2---:R-:W-:-:S04]  /*1aad0*/  SHF.R.U32.HI R3, RZ, 0x6, R3 ;  /* 0x00000006ff037819 */ /* 0x004fc80000011603 */
[----:B------:R-:W-:Y:S02]  /*1aae0*/  SGXT.U32 R3, R3, 0x1 ;  /* 0x000000010303781a */ /* 0x000fe40000000000 */
[----:B---3--:R-:W-:-:S13]  /*1aaf0*/  ISETP.NE.U32.AND P0, PT, R159, UR4, PT ;  /* 0x000000049f007c0c */ /* 0x008fda000bf05070 */
[----:B-1----:R-:W-:Y:S05]  /*1ab00*/  @P0 BRA `(.L_x_1) ;  /* 0xffffff8400600947 */ /* 0x002fea000383ffff */
.L_x_0:
[----:B-----5:R-:W1:Y:S01]  /*1ab10*/  S2R R5, SR_TID.X ;  /* 0x0000000000057919 */ /* 0x020e620000002100 */
[----:B------:R-:W-:Y:S02]  /*1ab20*/  WARPGROUP.DEPBAR.LE gsb0, 0x0 ;  /* 0x00008000000079c5 */ /* 0x000fe40000010000 */
[----:B------:R-:W-:-:S04]  /*1ab30*/  DEPBAR.LE SB0, 0x0 ;  /* 0x000080000000791a */ /* 0x000fc80000000000 */
[----:B------:R-:W2:Y:S01]  /*1ab40*/  S2R R159, SR_TID.X ;  /* 0x00000000009f7919 */ /* 0x000ea20000002100 */
[----:B------:R-:W3:Y:S01]  /*1ab50*/  LDL.LU R158, [R1+0x4e0] ;  /* 0x0004e000019e7983 */ /* 0x000ee20000300800 */
[----:B------:R-:W-:Y:S01]  /*1ab60*/  LOP3.LUT R20, R2, R3, RZ, 0xfc, !PT ;  /* 0x0000000302147212 */ /* 0x000fe200078efcff */
[----:B------:R-:W-:Y:S01]  /*1ab70*/  ULDC UR6, c[0x0][0x248] ;  /* 0x0000920000067ab9 */ /* 0x000fe20000000800 */
[----:B------:R-:W-:Y:S01]  /*1ab80*/  ULDC UR4, c[0x0][0x244] ;  /* 0x0000910000047ab9 */ /* 0x000fe20000000800 */
[C---:B-1----:R-:W-:Y:S02]  /*1ab90*/  IMAD.SHL.U32 R0, R5.reuse, 0x8, RZ ;  /* 0x0000000805007824 */ /* 0x042fe400078e00ff */
[C---:B------:R-:W-:Y:S02]  /*1aba0*/  IMAD.SHL.U32 R4, R5.reuse, 0x80, RZ ;  /* 0x0000008005047824 */ /* 0x040fe400078e00ff */
[----:B------:R-:W-:Y:S01]  /*1abb0*/  IMAD.SHL.U32 R6, R5, 0x10, RZ ;  /* 0x0000001005067824 */ /* 0x000fe200078e00ff */
[----:B------:R-:W-:-:S02]  /*1abc0*/  LOP3.LUT R0, R0, 0x380, RZ, 0xc0, !PT ;  /* 0x0000038000007812 */ /* 0x000fc400078ec0ff */
[----:B------:R-:W-:Y:S02]  /*1abd0*/  LOP3.LUT R5, R4, 0x400, RZ, 0xc0, !PT ;  /* 0x0000040004057812 */ /* 0x000fe400078ec0ff */
[----:B------:R-:W-:Y:S02]  /*1abe0*/  LOP3.LUT R109, R6, 0x70, RZ, 0xc0, !PT ;  /* 0x00000070066d7812 */ /* 0x000fe400078ec0ff */
[----:B------:R-:W-:Y:S02]  /*1abf0*/  IADD3 R0, R0, UR7, R5 ;  /* 0x0000000700007c10 */ /* 0x000fe4000fffe005 */
[----:B--2---:R-:W-:-:S03]  /*1ac00*/  LOP3.LUT R159, R159, 0x7f, RZ, 0xc0, !PT ;  /* 0x0000007f9f9f7812 */ /* 0x004fc600078ec0ff */
[----:B------:R-:W-:Y:S01]  /*1ac10*/  IMAD.IADD R109, R109, 0x1, R0 ;  /* 0x000000016d6d7824 */ /* 0x000fe200078e0200 */
[----:B------:R-:W-:Y:S01]  /*1ac20*/  BAR.SYNC.DEFER_BLOCKING 0x0 ;  /* 0x0000000000007b1d */ /* 0x000fe20000010000 */
[----:B------:R-:W-:-:S05]  /*1ac30*/  LEA R0, R159, UR7, 0x4 ;  /* 0x000000079f007c11 */ /* 0x000fca000f8e20ff */
[----:B------:R-:W-:Y:S02]  /*1ac40*/  STSM.16.M88.4 [R109], R24 ;  /* 0x000000186d007844 */ /* 0x000fe40000000200 */
[----:B------:R-:W-:Y:S06]  /*1ac50*/  BAR.SYNC.DEFER_BLOCKING 0x0 ;  /* 0x0000000000007b1d */ /* 0x000fec0000010000 */
[----:B------:R-:W1:Y:S02]  /*1ac60*/  LDS.128 R112, [R0] ;  /* 0x0000000000707984 */ /* 0x000e640000000c00 */
[----:B------:R-:W-:Y:S06]  /*1ac70*/  BAR.SYNC.DEFER_BLOCKING 0x0 ;  /* 0x0000000000007b1d */ /* 0x000fec0000010000 */
[----:B------:R2:W-:Y:S02]  /*1ac80*/  STSM.16.M88.4 [R109], R28 ;  /* 0x0000001c6d007844 */ /* 0x0005e40000000200 */
[----:B------:R-:W-:Y:S01]  /*1ac90*/  BAR.SYNC.DEFER_BLOCKING 0x0 ;  /* 0x0000000000007b1d */ /* 0x000fe20000010000 */
[----:B--2---:R-:W-:-:S05]  /*1aca0*/  IMAD R28, R20, UR6, RZ ;  /* 0x00000006141c7c24 */ /* 0x004fca000f8e02ff */
[----:B------:R-:W2:Y:S02]  /*1acb0*/  LDS.128 R104, [R0] ;  /* 0x0000000000687984 */ /* 0x000ea40000000c00 */
[----:B------:R-:W-:Y:S06]  /*1acc0*/  BAR.SYNC.DEFER_BLOCKING 0x0 ;  /* 0x0000000000007b1d */ /* 0x000fec0000010000 */
[----:B------:R-:W-:Y:S02]  /*1acd0*/  STSM.16.M88.4 [R109], R32 ;  /* 0x000000206d007844 */ /* 0x000fe40000000200 */
[----:B------:R-:W-:Y:S06]  /*1ace0*/  BAR.SYNC.DEFER_BLOCKING 0x0 ;  /* 0x0000000000007b1d */ /* 0x000fec0000010000 */
[----:B------:R-:W4:Y:S02]  /*1acf0*/  LDS.128 R100, [R0] ;  /* 0x0000000000647984 */ /* 0x000f240000000c00 */
[----:B------:R-:W-:Y:S06]  /*1ad00*/  BAR.SYNC.DEFER_BLOCKING 0x0 ;  /* 0x0000000000007b1d */ /* 0x000fec0000010000 */
[----:B------:R-:W-:Y:S02]  /*1ad10*/  STSM.16.M88.4 [R109], R36 ;  /* 0x000000246d007844 */ /* 0x000fe40000000200 */
[----:B------:R-:W-:Y:S06]  /*1ad20*/  BAR.SYNC.DEFER_BLOCKING 0x0 ;  /* 0x0000000000007b1d */ /* 0x000fec0000010000 */
[----:B------:R-:W4:Y:S02]  /*1ad30*/  LDS.128 R96, [R0] ;  /* 0x0000000000607984 */ /* 0x000f240000000c00 */
[----:B------:R-:W-:Y:S06]  /*1ad40*/  BAR.SYNC.DEFER_BLOCKING 0x0 ;  /* 0x0000000000007b1d */ /* 0x000fec0000010000 */
[----:B------:R1:W-:Y:S02]  /*1ad50*/  STSM.16.M88.4 [R109], R40 ;  /* 0x000000286d007844 */ /* 0x0003e40000000200 */
[----:B------:R-:W-:Y:S01]  /*1ad60*/  BAR.SYNC.DEFER_BLOCKING 0x0 ;  /* 0x0000000000007b1d */ /* 0x000fe20000010000 */
[C---:B---3--:R-:W-:Y:S01]  /*1ad70*/  ISETP.GE.AND P0, PT, R158.reuse, R156, PT ;  /* 0x0000009c9e00720c */ /* 0x048fe20003f06270 */
[----:B------:R-:W-:-:S04]  /*1ad80*/  IMAD R108, R158, UR4, RZ ;  /* 0x000000049e6c7c24 */ /* 0x000fc8000f8e02ff */
[----:B------:R-:W-:Y:S01]  /*1ad90*/  ULDC.64 UR4, c[0x0][0x220] ;  /* 0x0000880000047ab9 */ /* 0x000fe20000000a00 */
[----:B------:R-:W-:Y:S02]  /*1ada0*/  ISETP.LT.AND P1, PT, R20, R157, !P0 ;  /* 0x0000009d1400720c */ /* 0x000fe40004721270 */
[----:B-1----:R-:W-:-:S04]  /*1adb0*/  LEA R40, P2, R108, UR4, 0x2 ;  /* 0x000000046c287c11 */ /* 0x002fc8000f8410ff */
[----:B------:R-:W-:Y:S02]  /*1adc0*/  LEA.HI.X.SX32 R41, R108, UR5, 0x2, P2 ;  /* 0x000000056c297c11 */ /* 0x000fe400090f16ff */
[C---:B------:R-:W-:Y:S01]  /*1add0*/  LEA R42, P2, R28.reuse, R40, 0x2 ;  /* 0x000000281c2a7211 */ /* 0x040fe200078410ff */
[----:B------:R-:W1:Y:S03]  /*1ade0*/  LDS.128 R92, [R0] ;  /* 0x00000000005c7984 */ /* 0x000e660000000c00 */
[----:B------:R-:W-:Y:S01]  /*1adf0*/  LEA.HI.X.SX32 R43, R28, R41, 0x2, P2 ;  /* 0x000000291c2b7211 */ /* 0x000fe200010f16ff */
[----:B------:R-:W-:Y:S06]  /*1ae00*/  BAR.SYNC.DEFER_BLOCKING 0x0 ;  /* 0x0000000000007b1d */ /* 0x000fec0000010000 */
[----:B------:R3:W-:Y:S02]  /*1ae10*/  STSM.16.M88.4 [R109], R44 ;  /* 0x0000002c6d007844 */ /* 0x0007e40000000200 */
[----:B------:R-:W-:Y:S01]  /*1ae20*/  BAR.SYNC.DEFER_BLOCKING 0x0 ;  /* 0x0000000000007b1d */ /* 0x000fe20000010000 */
[----:B---3--:R-:W-:-:S02]  /*1ae30*/  LOP3.LUT R46, R2, 0x2, R3, 0xfe, !PT ;  /* 0x00000002022e7812 */ /* 0x008fc400078efe03 */
[--C-:B------:R-:W-:Y:S02]  /*1ae40*/  LOP3.LUT R44, R2, 0x4, R3.reuse, 0xfe, !PT ;  /* 0x00000004022c7812 */ /* 0x100fe400078efe03 */
[CC--:B------:R-:W-:Y:S01]  /*1ae50*/  ISETP.LT.AND P2, PT, R46.reuse, R157.reuse, !P0 ;  /* 0x0000009d2e00720c */ /* 0x0c0fe20004741270 */
[----:B------:R-:W-:Y:S01]  /*1ae60*/  IMAD R45, R46, UR6, RZ ;  /* 0x000000062e2d7c24 */ /* 0x000fe2000f8e02ff */
[--C-:B------:R-:W-:Y:S01]  /*1ae70*/  LOP3.LUT R46, R2, 0x6, R3.reuse, 0xfe, !PT ;  /* 0x00000006022e7812 */ /* 0x100fe200078efe03 */
[C---:B------:R-:W-:Y:S01]  /*1ae80*/  IMAD R47, R44.reuse, UR6, RZ ;  /* 0x000000062c2f7c24 */ /* 0x040fe2000f8e02ff */
[-C--:B------:R-:W-:Y:S02]  /*1ae90*/  ISETP.LT.AND P3, PT, R44, R157.reuse, !P0 ;  /* 0x0000009d2c00720c */ /* 0x080fe40004761270 */
[----:B------:R-:W-:Y:S01]  /*1aea0*/  ISETP.LT.AND P4, PT, R46, R157, !P0 ;  /* 0x0000009d2e00720c */ /* 0x000fe20004781270 */
[----:B------:R-:W3:Y:S01]  /*1aeb0*/  LDS.128 R88, [R0] ;  /* 0x0000000000587984 */ /* 0x000ee20000000c00 */
[----:B------:R-:W-:Y:S06]  /*1aec0*/  BAR.SYNC.DEFER_BLOCKING 0x0 ;  /* 0x0000000000007b1d */ /* 0x000fec0000010000 */
[----:B------:R2:W-:Y:S02]  /*1aed0*/  STSM.16.M88.4 [R109], R48 ;  /* 0x000000306d007844 */ /* 0x0005e40000000200 */
[----:B------:R-:W-:Y:S01]  /*1aee0*/  BAR.SYNC.DEFER_BLOCKING 0x0 ;  /* 0x0000000000007b1d */ /* 0x000fe20000010000 */
[----:B--2---:R-:W-:Y:S01]  /*1aef0*/  LOP3.LUT R48, R2, 0x8, R3, 0xfe, !PT ;  /* 0x0000000802307812 */ /* 0x004fe200078efe03 */
[----:B------:R-:W-:Y:S01]  /*1af00*/  IMAD R49, R46, UR6, RZ ;  /* 0x000000062e317c24 */ /* 0x000fe2000f8e02ff */
[----:B------:R-:W-:-:S02]  /*1af10*/  LEA R46, P5, R47, R40, 0x2 ;  /* 0x000000282f2e7211 */ /* 0x000fc400078a10ff */
[--C-:B------:R-:W-:Y:S01]  /*1af20*/  LOP3.LUT R50, R2, 0xa, R3.reuse, 0xfe, !PT ;  /* 0x0000000a02327812 */ /* 0x100fe200078efe03 */
[----:B------:R-:W-:Y:S01]  /*1af30*/  IMAD R51, R48, UR6, RZ ;  /* 0x0000000630337c24 */ /* 0x000fe2000f8e02ff */
[----:B------:R-:W-:Y:S01]  /*1af40*/  LEA.HI.X.SX32 R47, R47, R41, 0x2, P5 ;  /* 0x000000292f2f7211 */ /* 0x000fe200028f16ff */
[----:B------:R-:W2:Y:S01]  /*1af50*/  LDS.128 R36, [R0] ;  /* 0x0000000000247984 */ /* 0x000ea20000000c00 */
[----:B------:R-:W-:Y:S06]  /*1af60*/  BAR.SYNC.DEFER_BLOCKING 0x0 ;  /* 0x0000000000007b1d */ /* 0x000fec0000010000 */
[----:B------:R4:W-:Y:S02]  /*1af70*/  STSM.16.M88.4 [R109], R52 ;  /* 0x000000346d007844 */ /* 0x0009e40000000200 */
[----:B------:R-:W-:Y:S01]  /*1af80*/  BAR.SYNC.DEFER_BLOCKING 0x0 ;  /* 0x0000000000007b1d */ /* 0x000fe20000010000 */
[----:B----4-:R-:W-:-:S05]  /*1af90*/  LOP3.LUT R52, R2, 0xc, R3, 0xfe, !PT ;  /* 0x0000000c02347812 */ /* 0x010fca00078efe03 */
[----:B------:R-:W4:Y:S02]  /*1afa0*/  LDS.128 R32, [R0] ;  /* 0x0000000000207984 */ /* 0x000f240000000c00 */
        /* <DEDUP_REMOVED lines=31> */
[----:B------:R1:W-:Y:S01]  /*1b1a0*/  @P1 STG.E desc[UR16][R42.64], R112 ;  /* 0x000000702a001986 */ /* 0x0003e2000c101910 */
[----:B------:R-:W-:-:S04]  /*1b1b0*/  LEA R44, P1, R45, R40, 0x2 ;  /* 0x000000282d2c7211 */ /* 0x000fc800078210ff */
[----:B------:R-:W-:Y:S02]  /*1b1c0*/  LEA.HI.X.SX32 R45, R45, R41, 0x2, P1 ;  /* 0x000000292d2d7211 */ /* 0x000fe400008f16ff */
[----:B------:R-:W-:-:S03]  /*1b1d0*/  ISETP.LT.AND P1, PT, R48, R157, !P0 ;  /* 0x0000009d3000720c */ /* 0x000fc60004721270 */
[----:B------:R-:W-:Y:S01]  /*1b1e0*/  @P2 STG.E desc[UR16][R44.64], R113 ;  /* 0x000000712c002986 */ /* 0x000fe2000c101910 */
[-C--:B------:R-:W-:Y:S02]  /*1b1f0*/  LEA R48, P2, R51, R40.reuse, 0x2 ;  /* 0x0000002833307211 */ /* 0x080fe400078410ff */
[C---:B-1----:R-:W-:Y:S01]  /*1b200*/  LEA R42, P6, R49.reuse, R40, 0x2 ;  /* 0x00000028312a7211 */ /* 0x042fe200078c10ff */
[----:B------:R1:W-:Y:S01]  /*1b210*/  @P3 STG.E desc[UR16][R46.64], R114 ;  /* 0x000000722e003986 */ /* 0x0003e2000c101910 */
[C---:B------:R-:W-:Y:S01]  /*1b220*/  ISETP.LT.AND P3, PT, R52.reuse, R157, !P0 ;  /* 0x0000009d3400720c */ /* 0x040fe20004761270 */
[----:B------:R-:W-:Y:S01]  /*1b230*/  IMAD R52, R52, UR6, RZ ;  /* 0x0000000634347c24 */ /* 0x000fe2000f8e02ff */
[-C--:B------:R-:W-:Y:S02]  /*1b240*/  LEA.HI.X.SX32 R43, R49, R41.reuse, 0x2, P6 ;  /* 0x00000029312b7211 */ /* 0x080fe400030f16ff */
[----:B------:R-:W-:Y:S01]  /*1b250*/  LEA.HI.X.SX32 R49, R51, R41, 0x2, P2 ;  /* 0x0000002933317211 */ /* 0x000fe200010f16ff */
[C---:B------:R-:W-:Y:S01]  /*1b260*/  IMAD R51, R50.reuse, UR6, RZ ;  /* 0x0000000632337c24 */ /* 0x040fe2000f8e02ff */
[----:B------:R-:W-:Y:S01]  /*1b270*/  ISETP.LT.AND P2, PT, R50, R157, !P0 ;  /* 0x0000009d3200720c */ /* 0x000fe20004741270 */
[----:B------:R3:W-:Y:S01]  /*1b280*/  @P4 STG.E desc[UR16][R42.64], R115 ;  /* 0x000000732a004986 */ /* 0x0007e2000c101910 */
[----:B------:R-:W-:-:S03]  /*1b290*/  LOP3.LUT R50, R2, 0xe, R3, 0xfe, !PT ;  /* 0x0000000e02327812 */ /* 0x000fc600078efe03 */
[----:B------:R2:W-:Y:S01]  /*1b2a0*/  @P1 STG.E desc[UR16][R48.64], R104 ;  /* 0x0000006830001986 */ /* 0x0005e2000c101910 */
[----:B-1----:R-:W-:Y:S02]  /*1b2b0*/  LOP3.LUT R46, R2, 0x10, R3, 0xfe, !PT ;  /* 0x00000010022e7812 */ /* 0x002fe400078efe03 */
[CC--:B------:R-:W-:Y:S02]  /*1b2c0*/  LEA R44, P1, R51.reuse, R40.reuse, 0x2 ;  /* 0x00000028332c7211 */ /* 0x0c0fe400078210ff */
[C---:B------:R-:W-:Y:S01]  /*1b2d0*/  ISETP.LT.AND P4, PT, R50.reuse, R157, !P0 ;  /* 0x0000009d3200720c */ /* 0x040fe20004781270 */
[----:B------:R-:W-:Y:S01]  /*1b2e0*/  IMAD R50, R50, UR6, RZ ;  /* 0x0000000632327c24 */ /* 0x000fe2000f8e02ff */
[----:B------:R-:W-:Y:S02]  /*1b2f0*/  LEA.HI.X.SX32 R45, R51, R41, 0x2, P1 ;  /* 0x00000029332d7211 */ /* 0x000fe400008f16ff */
[-C--:B---3--:R-:W-:Y:S02]  /*1b300*/  LEA R42, P5, R52, R40.reuse, 0x2 ;  /* 0x00000028342a7211 */ /* 0x088fe400078a10ff */
[C---:B------:R-:W-:Y:S01]  /*1b310*/  ISETP.LT.AND P1, PT, R46.reuse, R157, !P0 ;  /* 0x0000009d2e00720c */ /* 0x040fe20004721270 */
[----:B--2---:R-:W-:Y:S01]  /*1b320*/  IMAD R49, R46, UR6, RZ ;  /* 0x000000062e317c24 */ /* 0x004fe2000f8e02ff */
[----:B------:R1:W-:Y:S01]  /*1b330*/  @P2 STG.E desc[UR16][R44.64], R105 ;  /* 0x000000692c002986 */ /* 0x0003e2000c101910 */
[----:B------:R-:W-:-:S02]  /*1b340*/  LEA R46, P6, R50, R40, 0x2 ;  /* 0x00000028322e7211 */ /* 0x000fc400078c10ff */
[-C--:B------:R-:W-:Y:S02]  /*1b350*/  LEA.HI.X.SX32 R43, R52, R41.reuse, 0x2, P5 ;  /* 0x00000029342b7211 */ /* 0x080fe400028f16ff */
[C---:B------:R-:W-:Y:S02]  /*1b360*/  LEA R48, P2, R49.reuse, R40, 0x2 ;  /* 0x0000002831307211 */ /* 0x040fe400078410ff */
[--C-:B------:R-:W-:Y:S01]  /*1b370*/  LOP3.LUT R52, R2, 0x12, R3.reuse, 0xfe, !PT ;  /* 0x0000001202347812 */ /* 0x100fe200078efe03 */
[----:B------:R2:W-:Y:S01]  /*1b380*/  @P3 STG.E desc[UR16][R42.64], R106 ;  /* 0x0000006a2a003986 */ /* 0x0005e2000c101910 */
[-C--:B------:R-:W-:Y:S02]  /*1b390*/  LEA.HI.X.SX32 R47, R50, R41.reuse, 0x2, P6 ;  /* 0x00000029322f7211 */ /* 0x080fe400030f16ff */
[----:B------:R-:W-:Y:S02]  /*1b3a0*/  LEA.HI.X.SX32 R49, R49, R41, 0x2, P2 ;  /* 0x0000002931317211 */ /* 0x000fe400010f16ff */
[C---:B------:R-:W-:Y:S01]  /*1b3b0*/  ISETP.LT.AND P2, PT, R52.reuse, R157, !P0 ;  /* 0x0000009d3400720c */ /* 0x040fe20004741270 */
[----:B------:R-:W-:Y:S01]  /*1b3c0*/  IMAD R52, R52, UR6, RZ ;  /* 0x0000000634347c24 */ /* 0x000fe2000f8e02ff */
[C-C-:B------:R-:W-:Y:S01]  /*1b3d0*/  LOP3.LUT R50, R2.reuse, 0x14, R3.reuse, 0xfe, !PT ;  /* 0x0000001402327812 */ /* 0x140fe200078efe03 */
[----:B------:R3:W-:Y:S01]  /*1b3e0*/  @P4 STG.E desc[UR16][R46.64], R107 ;  /* 0x0000006b2e004986 */ /* 0x0007e2000c101910 */
[----:B-1----:R-:W-:-:S02]  /*1b3f0*/  LOP3.LUT R44, R2, 0x16, R3, 0xfe, !PT ;  /* 0x00000016022c7812 */ /* 0x002fc400078efe03 */
[C---:B------:R-:W-:Y:S01]  /*1b400*/  ISETP.LT.AND P3, PT, R50.reuse, R157, !P0 ;  /* 0x0000009d3200720c */ /* 0x040fe20004761270 */
[----:B------:R1:W-:Y:S01]  /*1b410*/  @P1 STG.E desc[UR16][R48.64], R100 ;  /* 0x0000006430001986 */ /* 0x0003e2000c101910 */
[----:B------:R-:W-:Y:S01]  /*1b420*/  IMAD R45, R50, UR6, RZ ;  /* 0x00000006322d7c24 */ /* 0x000fe2000f8e02ff */
[-C--:B--2---:R-:W-:Y:S02]  /*1b430*/  LEA R42, P1, R52, R40.reuse, 0x2 ;  /* 0x00000028342a7211 */ /* 0x084fe400078210ff */
[----:B------:R-:W-:Y:S02]  /*1b440*/  LOP3.LUT R50, R2, 0x18, R3, 0xfe, !PT ;  /* 0x0000001802327812 */ /* 0x000fe400078efe03 */
[----:B------:R-:W-:Y:S01]  /*1b450*/  LEA.HI.X.SX32 R43, R52, R41, 0x2, P1 ;  /* 0x00000029342b7211 */ /* 0x000fe200008f16ff */
[----:B---3--:R-:W-:Y:S01]  /*1b460*/  IMAD R47, R44, UR6, RZ ;  /* 0x000000062c2f7c24 */ /* 0x008fe2000f8e02ff */
[CC--:B------:R-:W-:Y:S01]  /*1b470*/  ISETP.LT.AND P1, PT, R50.reuse, R157.reuse, !P0 ;  /* 0x0000009d3200720c */ /* 0x0c0fe20004721270 */
[----:B------:R-:W-:Y:S01]  /*1b480*/  IMAD R50, R50, UR6, RZ ;  /* 0x0000000632327c24 */ /* 0x000fe2000f8e02ff */
[----:B------:R-:W-:Y:S01]  /*1b490*/  ISETP.LT.AND P4, PT, R44, R157, !P0 ;  /* 0x0000009d2c00720c */ /* 0x000fe20004781270 */
[----:B------:R2:W-:Y:S01]  /*1b4a0*/  @P2 STG.E desc[UR16][R42.64], R101 ;  /* 0x000000652a002986 */ /* 0x0005e2000c101910 */
[----:B------:R-:W-:-:S02]  /*1b4b0*/  LEA R44, P5, R45, R40, 0x2 ;  /* 0x000000282d2c7211 */ /* 0x000fc400078a10ff */
[-C--:B------:R-:W-:Y:S02]  /*1b4c0*/  LEA R46, P6, R47, R40.reuse, 0x2 ;  /* 0x000000282f2e7211 */ /* 0x080fe400078c10ff */
[----:B-1----:R-:W-:Y:S02]  /*1b4d0*/  LEA R48, P2, R50, R40, 0x2 ;  /* 0x0000002832307211 */ /* 0x002fe400078410ff */
[--C-:B------:R-:W-:Y:S02]  /*1b4e0*/  LOP3.LUT R52, R2, 0x1a, R3.reuse, 0xfe, !PT ;  /* 0x0000001a02347812 */ /* 0x100fe400078efe03 */
[-C--:B------:R-:W-:Y:S02]  /*1b4f0*/  LEA.HI.X.SX32 R45, R45, R41.reuse, 0x2, P5 ;  /* 0x000000292d2d7211 */ /* 0x080fe400028f16ff */
[-C--:B------:R-:W-:Y:S01]  /*1b500*/  LEA.HI.X.SX32 R47, R47, R41.reuse, 0x2, P6 ;  /* 0x000000292f2f7211 */ /* 0x080fe200030f16ff */
[----:B------:R-:W-:Y:S01]  /*1b510*/  IMAD R51, R52, UR6, RZ ;  /* 0x0000000634337c24 */ /* 0x000fe2000f8e02ff */
[----:B------:R-:W-:Y:S01]  /*1b520*/  LEA.HI.X.SX32 R49, R50, R41, 0x2, P2 ;  /* 0x0000002932317211 */ /* 0x000fe200010f16ff */
[----:B------:R-:W-:Y:S01]  /*1b530*/  @P3 STG.E desc[UR16][R44.64], R102 ;  /* 0x000000662c003986 */ /* 0x000fe2000c101910 */
[----:B------:R-:W-:-:S02]  /*1b540*/  LOP3.LUT R50, R2, 0x1c, R3, 0xfe, !PT ;  /* 0x0000001c02327812 */ /* 0x000fc400078efe03 */
[-C--:B------:R-:W-:Y:S01]  /*1b550*/  ISETP.LT.AND P2, PT, R52, R157.reuse, !P0 ;  /* 0x0000009d3400720c */ /* 0x080fe20004741270 */
[----:B------:R1:W-:Y:S01]  /*1b560*/  @P4 STG.E desc[UR16][R46.64], R103 ;  /* 0x000000672e004986 */ /* 0x0003e2000c101910 */
[--C-:B------:R-:W-:Y:S01]  /*1b570*/  LOP3.LUT R52, R2, 0x1e, R3.reuse, 0xfe, !PT ;  /* 0x0000001e02347812 */ /* 0x100fe200078efe03 */
[C---:B------:R-:W-:Y:S01]  /*1b580*/  IMAD R53, R50.reuse, UR6, RZ ;  /* 0x0000000632357c24 */ /* 0x040fe2000f8e02ff */
[-C--:B------:R-:W-:Y:S01]  /*1b590*/  ISETP.LT.AND P3, PT, R50, R157.reuse, !P0 ;  /* 0x0000009d3200720c */ /* 0x080fe20004761270 */
[----:B------:R3:W-:Y:S01]  /*1b5a0*/  @P1 STG.E desc[UR16][R48.64], R96 ;  /* 0x0000006030001986 */ /* 0x0007e2000c101910 */
[----:B--2---:R-:W-:Y:S02]  /*1b5b0*/  LEA R42, P1, R51, R40, 0x2 ;  /* 0x00000028332a7211 */ /* 0x004fe400078210ff */
[C---:B------:R-:W-:Y:S01]  /*1b5c0*/  ISETP.LT.AND P4, PT, R52.reuse, R157, !P0 ;  /* 0x0000009d3400720c */ /* 0x040fe20004781270 */
[----:B------:R-:W-:Y:S01]  /*1b5d0*/  IMAD R52, R52, UR6, RZ ;  /* 0x0000000634347c24 */ /* 0x000fe2000f8e02ff */
[----:B------:R-:W-:-:S02]  /*1b5e0*/  LOP3.LUT R50, R2, 0x20, R3, 0xfe, !PT ;  /* 0x0000002002327812 */ /* 0x000fc400078efe03 */
[----:B------:R-:W-:Y:S02]  /*1b5f0*/  LEA.HI.X.SX32 R43, R51, R41, 0x2, P1 ;  /* 0x00000029332b7211 */ /* 0x000fe400008f16ff */
[C---:B------:R-:W-:Y:S01]  /*1b600*/  ISETP.LT.AND P1, PT, R50.reuse, R157, !P0 ;  /* 0x0000009d3200720c */ /* 0x040fe20004721270 */
[----:B------:R-:W-:Y:S01]  /*1b610*/  IMAD R50, R50, UR6, RZ ;  /* 0x0000000632327c24 */ /* 0x000fe2000f8e02ff */
[CC--:B-1----:R-:W-:Y:S01]  /*1b620*/  LEA R46, P6, R52.reuse, R40.reuse, 0x2 ;  /* 0x00000028342e7211 */ /* 0x0c2fe200078c10ff */
[----:B------:R1:W-:Y:S01]  /*1b630*/  @P2 STG.E desc[UR16][R42.64], R97 ;  /* 0x000000612a002986 */ /* 0x0003e2000c101910 */
[-C--:B------:R-:W-:Y:S02]  /*1b640*/  LEA R44, P5, R53, R40.reuse, 0x2 ;  /* 0x00000028352c7211 */ /* 0x080fe400078a10ff */
[----:B------:R-:W-:Y:S02]  /*1b650*/  LEA.HI.X.SX32 R47, R52, R41, 0x2, P6 ;  /* 0x00000029342f7211 */ /* 0x000fe400030f16ff */
[----:B---3--:R-:W-:-:S02]  /*1b660*/  LEA R48, P2, R50, R40, 0x2 ;  /* 0x0000002832307211 */ /* 0x008fc400078410ff */
[--C-:B------:R-:W-:Y:S02]  /*1b670*/  LOP3.LUT R52, R2, 0x22, R3.reuse, 0xfe, !PT ;  /* 0x0000002202347812 */ /* 0x100fe400078efe03 */
[-C--:B------:R-:W-:Y:S02]  /*1b680*/  LEA.HI.X.SX32 R45, R53, R41.reuse, 0x2, P5 ;  /* 0x00000029352d7211 */ /* 0x080fe400028f16ff */
[----:B------:R-:W-:Y:S01]  /*1b690*/  LEA.HI.X.SX32 R49, R50, R41, 0x2, P2 ;  /* 0x0000002932317211 */ /* 0x000fe200010f16ff */
[----:B------:R-:W-:Y:S01]  /*1b6a0*/  IMAD R51, R52, UR6, RZ ;  /* 0x0000000634337c24 */ /* 0x000fe2000f8e02ff */
[--C-:B------:R-:W-:Y:S01]  /*1b6b0*/  LOP3.LUT R50, R2, 0x24, R3.reuse, 0xfe, !PT ;  /* 0x0000002402327812 */ /* 0x100fe200078efe03 */
[----:B------:R-:W-:Y:S01]  /*1b6c0*/  @P3 STG.E desc[UR16][R44.64], R98 ;  /* 0x000000622c003986 */ /* 0x000fe2000c101910 */
[-C--:B------:R-:W-:Y:S02]  /*1b6d0*/  ISETP.LT.AND P2, PT, R52, R157.reuse, !P0 ;  /* 0x0000009d3400720c */ /* 0x080fe40004741270 */
[--C-:B------:R-:W-:Y:S01]  /*1b6e0*/  LOP3.LUT R52, R2, 0x26, R3.reuse, 0xfe, !PT ;  /* 0x0000002602347812 */ /* 0x100fe200078efe03 */
[----:B------:R2:W-:Y:S01]  /*1b6f0*/  @P4 STG.E desc[UR16][R46.64], R99 ;  /* 0x000000632e004986 */ /* 0x0005e2000c101910 */
[CC--:B------:R-:W-:Y:S01]  /*1b700*/  ISETP.LT.AND P3, PT, R50.reuse, R157.reuse, !P0 ;  /* 0x0000009d3200720c */ /* 0x0c0fe20004761270 */
[----:B------:R-:W-:Y:S01]  /*1b710*/  IMAD R53, R50, UR6, RZ ;  /* 0x0000000632357c24 */ /* 0x000fe2000f8e02ff */
[C---:B------:R-:W-:Y:S01]  /*1b720*/  ISETP.LT.AND P4, PT, R52.reuse, R157, !P0 ;  /* 0x0000009d3400720c */ /* 0x040fe20004781270 */
[----:B------:R3:W-:Y:S01]  /*1b730*/  @P1 STG.E desc[UR16][R48.64], R92 ;  /* 0x0000005c30001986 */ /* 0x0007e2000c101910 */
[----:B-1----:R-:W-:Y:S01]  /*1b740*/  LEA R42, P1, R51, R40, 0x2 ;  /* 0x00000028332a7211 */ /* 0x002fe200078210ff */
[----:B------:R-:W-:Y:S01]  /*1b750*/  IMAD R52, R52, UR6, RZ ;  /* 0x0000000634347c24 */ /* 0x000fe2000f8e02ff */
[----:B------:R-:W-:-:S02]  /*1b760*/  LOP3.LUT R50, R2, 0x28, R3, 0xfe, !PT ;  /* 0x0000002802327812 */ /* 0x000fc400078efe03 */
[----:B------:R-:W-:Y:S02]  /*1b770*/  LEA.HI.X.SX32 R43, R51, R41, 0x2, P1 ;  /* 0x00000029332b7211 */ /* 0x000fe400008f16ff */
[C---:B------:R-:W-:Y:S01]  /*1b780*/  ISETP.LT.AND P1, PT, R50.reuse, R157, !P0 ;  /* 0x0000009d3200720c */ /* 0x040fe20004721270 */
[----:B------:R-:W-:Y:S01]  /*1b790*/  IMAD R50, R50, UR6, RZ ;  /* 0x0000000632327c24 */ /* 0x000fe2000f8e02ff */
[CC--:B--2---:R-:W-:Y:S01]  /*1b7a0*/  LEA R46, P6, R52.reuse, R40.reuse, 0x2 ;  /* 0x00000028342e7211 */ /* 0x0c4fe200078c10ff */
        /* <DEDUP_REMOVED lines=13> */
[C---:B------:R-:W-:Y:S01]  /*1b880*/  ISETP.LT.AND P3, PT, R50.reuse, R157, !P0 ;  /* 0x0000009d3200720c */ /* 0x040fe20004761270 */
[----:B------:R-:W-:Y:S01]  /*1b890*/  IMAD R53, R50, UR6, RZ ;  /* 0x0000000632357c24 */ /* 0x000fe2000f8e02ff */
[----:B------:R-:W-:Y:S01]  /*1b8a0*/  LOP3.LUT R50, R2, 0x30, R3, 0xfe, !PT ;  /* 0x0000003002327812 */ /* 0x000fe200078efe03 */
[----:B------:R3:W-:Y:S01]  /*1b8b0*/  @P1 STG.E desc[UR16][R48.64], R88 ;  /* 0x0000005830001986 */ /* 0x0007e2000c101910 */
[----:B-1----:R-:W-:-:S02]  /*1b8c0*/  LEA R42, P1, R51, R40, 0x2 ;  /* 0x00000028332a7211 */ /* 0x002fc400078210ff */
[C---:B------:R-:W-:Y:S01]  /*1b8d0*/  ISETP.LT.AND P4, PT, R52.reuse, R157, !P0 ;  /* 0x0000009d3400720c */ /* 0x040fe20004781270 */
[----:B------:R-:W-:Y:S01]  /*1b8e0*/  IMAD R52, R52, UR6, RZ ;  /* 0x0000000634347c24 */ /* 0x000fe2000f8e02ff */
[----:B------:R-:W-:Y:S02]  /*1b8f0*/  LEA.HI.X.SX32 R43, R51, R41, 0x2, P1 ;  /* 0x00000029332b7211 */ /* 0x000fe400008f16ff */
[C---:B------:R-:W-:Y:S01]  /*1b900*/  ISETP.LT.AND P1, PT, R50.reuse, R157, !P0 ;  /* 0x0000009d3200720c */ /* 0x040fe20004721270 */
[----:B------:R-:W-:Y:S01]  /*1b910*/  IMAD R50, R50, UR6, RZ ;  /* 0x0000000632327c24 */ /* 0x000fe2000f8e02ff */
[-C--:B--2---:R-:W-:Y:S01]  /*1b920*/  LEA R46, P6, R52, R40.reuse, 0x2 ;  /* 0x00000028342e7211 */ /* 0x084fe200078c10ff */
[----:B------:R1:W-:Y:S01]  /*1b930*/  @P2 STG.E desc[UR16][R42.64], R89 ;  /* 0x000000592a002986 */ /* 0x0003e2000c101910 */
[-C--:B------:R-:W-:Y:S02]  /*1b940*/  LEA R44, P5, R53, R40.reuse, 0x2 ;  /* 0x00000028352c7211 */ /* 0x080fe400078a10ff */
[----:B---3--:R-:W-:-:S02]  /*1b950*/  LEA R48, P2, R50, R40, 0x2 ;  /* 0x0000002832307211 */ /* 0x008fc400078410ff */
[-C--:B------:R-:W-:Y:S02]  /*1b960*/  LEA.HI.X.SX32 R47, R52, R41.reuse, 0x2, P6 ;  /* 0x00000029342f7211 */ /* 0x080fe400030f16ff */
[--C-:B------:R-:W-:Y:S02]  /*1b970*/  LOP3.LUT R52, R2, 0x32, R3.reuse, 0xfe, !PT ;  /* 0x0000003202347812 */ /* 0x100fe400078efe03 */
[-C--:B------:R-:W-:Y:S02]  /*1b980*/  LEA.HI.X.SX32 R45, R53, R41.reuse, 0x2, P5 ;  /* 0x00000029352d7211 */ /* 0x080fe400028f16ff */
[----:B------:R-:W-:Y:S01]  /*1b990*/  LEA.HI.X.SX32 R49, R50, R41, 0x2, P2 ;  /* 0x0000002932317211 */ /* 0x000fe200010f16ff */
[----:B------:R-:W-:Y:S01]  /*1b9a0*/  IMAD R51, R52, UR6, RZ ;  /* 0x0000000634337c24 */ /* 0x000fe2000f8e02ff */
[----:B------:R-:W-:Y:S01]  /*1b9b0*/  LOP3.LUT R50, R2, 0x34, R3, 0xfe, !PT ;  /* 0x0000003402327812 */ /* 0x000fe200078efe03 */
[----:B------:R2:W-:Y:S01]  /*1b9c0*/  @P3 STG.E desc[UR16][R44.64], R90 ;  /* 0x0000005a2c003986 */ /* 0x0005e2000c101910 */
[----:B------:R-:W-:-:S02]  /*1b9d0*/  ISETP.LT.AND P2, PT, R52, R157, !P0 ;  /* 0x0000009d3400720c */ /* 0x000fc40004741270 */
[CC--:B------:R-:W-:Y:S01]  /*1b9e0*/  ISETP.LT.AND P3, PT, R50.reuse, R157.reuse, !P0 ;  /* 0x0000009d3200720c */ /* 0x0c0fe20004761270 */
[----:B------:R-:W-:Y:S01]  /*1b9f0*/  @P4 STG.E desc[UR16][R46.64], R91 ;  /* 0x0000005b2e004986 */ /* 0x000fe2000c101910 */
[----:B------:R-:W-:Y:S01]  /*1ba00*/  IMAD R53, R50, UR6, RZ ;  /* 0x0000000632357c24 */ /* 0x000fe2000f8e02ff */
[C-C-:B------:R-:W-:Y:S02]  /*1ba10*/  LOP3.LUT R52, R2.reuse, 0x36, R3.reuse, 0xfe, !PT ;  /* 0x0000003602347812 */ /* 0x140fe400078efe03 */
[----:B------:R3:W-:Y:S01]  /*1ba20*/  @P1 STG.E desc[UR16][R48.64], R36 ;  /* 0x0000002430001986 */ /* 0x0007e2000c101910 */
[----:B------:R-:W-:Y:S02]  /*1ba30*/  LOP3.LUT R50, R2, 0x38, R3, 0xfe, !PT ;  /* 0x0000003802327812 */ /* 0x000fe400078efe03 */
[C---:B-1----:R-:W-:Y:S02]  /*1ba40*/  LEA R42, P1, R51.reuse, R40, 0x2 ;  /* 0x00000028332a7211 */ /* 0x042fe400078210ff */
[C---:B------:R-:W-:Y:S01]  /*1ba50*/  ISETP.LT.AND P4, PT, R52.reuse, R157, !P0 ;  /* 0x0000009d3400720c */ /* 0x040fe20004781270 */
[----:B------:R-:W-:Y:S01]  /*1ba60*/  IMAD R52, R52, UR6, RZ ;  /* 0x0000000634347c24 */ /* 0x000fe2000f8e02ff */
[----:B------:R-:W-:-:S02]  /*1ba70*/  LEA.HI.X.SX32 R43, R51, R41, 0x2, P1 ;  /* 0x00000029332b7211 */ /* 0x000fc400008f16ff */
[C---:B------:R-:W-:Y:S02]  /*1ba80*/  ISETP.LT.AND P1, PT, R50.reuse, R157, !P0 ;  /* 0x0000009d3200720c */ /* 0x040fe40004721270 */
[CC--:B--2---:R-:W-:Y:S01]  /*1ba90*/  LEA R44, P5, R53.reuse, R40.reuse, 0x2 ;  /* 0x00000028352c7211 */ /* 0x0c4fe200078a10ff */
[----:B---3--:R-:W-:Y:S01]  /*1baa0*/  IMAD R36, R50, UR6, RZ ;  /* 0x0000000632247c24 */ /* 0x008fe2000f8e02ff */
[----:B------:R1:W-:Y:S01]  /*1bab0*/  @P2 STG.E desc[UR16][R42.64], R37 ;  /* 0x000000252a002986 */ /* 0x0003e2000c101910 */
[-C--:B------:R-:W-:Y:S02]  /*1bac0*/  LEA R46, P6, R52, R40.reuse, 0x2 ;  /* 0x00000028342e7211 */ /* 0x080fe400078c10ff */
[----:B------:R-:W-:Y:S02]  /*1bad0*/  LOP3.LUT R50, R2, 0x3a, R3, 0xfe, !PT ;  /* 0x0000003a02327812 */ /* 0x000fe400078efe03 */
[----:B------:R-:W-:Y:S02]  /*1bae0*/  LEA R48, P2, R36, R40, 0x2 ;  /* 0x0000002824307211 */ /* 0x000fe400078410ff */
[-C--:B------:R-:W-:Y:S01]  /*1baf0*/  LEA.HI.X.SX32 R45, R53, R41.reuse, 0x2, P5 ;  /* 0x00000029352d7211 */ /* 0x080fe200028f16ff */
[----:B------:R-:W-:Y:S01]  /*1bb00*/  IMAD R51, R50, UR6, RZ ;  /* 0x0000000632337c24 */ /* 0x000fe2000f8e02ff */
[----:B------:R-:W-:-:S02]  /*1bb10*/  LEA.HI.X.SX32 R47, R52, R41, 0x2, P6 ;  /* 0x00000029342f7211 */ /* 0x000fc400030f16ff */
[----:B------:R-:W-:Y:S01]  /*1bb20*/  LEA.HI.X.SX32 R49, R36, R41, 0x2, P2 ;  /* 0x0000002924317211 */ /* 0x000fe200010f16ff */
[----:B------:R2:W-:Y:S01]  /*1bb30*/  @P3 STG.E desc[UR16][R44.64], R38 ;  /* 0x000000262c003986 */ /* 0x0005e2000c101910 */
[--C-:B------:R-:W-:Y:S02]  /*1bb40*/  LOP3.LUT R36, R2, 0x3c, R3.reuse, 0xfe, !PT ;  /* 0x0000003c02247812 */ /* 0x100fe400078efe03 */
[-C--:B------:R-:W-:Y:S01]  /*1bb50*/  ISETP.LT.AND P2, PT, R50, R157.reuse, !P0 ;  /* 0x0000009d3200720c */ /* 0x080fe20004741270 */
[----:B------:R-:W-:Y:S01]  /*1bb60*/  @P4 STG.E desc[UR16][R46.64], R39 ;  /* 0x000000272e004986 */ /* 0x000fe2000c101910 */
[C---:B------:R-:W-:Y:S01]  /*1bb70*/  ISETP.LT.AND P3, PT, R36.reuse, R157, !P0 ;  /* 0x0000009d2400720c */ /* 0x040fe20004761270 */
[----:B-1----:R-:W-:Y:S01]  /*1bb80*/  IMAD R43, R36, UR6, RZ ;  /* 0x00000006242b7c24 */ /* 0x002fe2000f8e02ff */
[C-C-:B------:R-:W-:Y:S01]  /*1bb90*/  LOP3.LUT R50, R2.reuse, 0x3e, R3.reuse, 0xfe, !PT ;  /* 0x0000003e02327812 */ /* 0x140fe200078efe03 */
[----:B----4-:R1:W-:Y:S01]  /*1bba0*/  @P1 STG.E desc[UR16][R48.64], R32 ;  /* 0x0000002030001986 */ /* 0x0103e2000c101910 */
[----:B------:R-:W-:-:S02]  /*1bbb0*/  LOP3.LUT R42, R2, 0x40, R3, 0xfe, !PT ;  /* 0x00000040022a7812 */ /* 0x000fc400078efe03 */
[CC--:B------:R-:W-:Y:S02]  /*1bbc0*/  LEA R36, P1, R51.reuse, R40.reuse, 0x2 ;  /* 0x0000002833247211 */ /* 0x0c0fe400078210ff */
[C---:B------:R-:W-:Y:S01]  /*1bbd0*/  ISETP.LT.AND P4, PT, R50.reuse, R157, !P0 ;  /* 0x0000009d3200720c */ /* 0x040fe20004781270 */
[----:B------:R-:W-:Y:S01]  /*1bbe0*/  IMAD R50, R50, UR6, RZ ;  /* 0x0000000632327c24 */ /* 0x000fe2000f8e02ff */
[----:B------:R-:W-:Y:S02]  /*1bbf0*/  LEA.HI.X.SX32 R37, R51, R41, 0x2, P1 ;  /* 0x0000002933257211 */ /* 0x000fe400008f16ff */
[C---:B------:R-:W-:Y:S02]  /*1bc00*/  ISETP.LT.AND P1, PT, R42.reuse, R157, !P0 ;  /* 0x0000009d2a00720c */ /* 0x040fe40004721270 */
[-C--:B--2---:R-:W-:Y:S01]  /*1bc10*/  LEA R38, P5, R43, R40.reuse, 0x2 ;  /* 0x000000282b267211 */ /* 0x084fe200078a10ff */
[----:B-1----:R-:W-:Y:S01]  /*1bc20*/  IMAD R32, R42, UR6, RZ ;  /* 0x000000062a207c24 */ /* 0x002fe2000f8e02ff */
[----:B------:R1:W-:Y:S01]  /*1bc30*/  @P2 STG.E desc[UR16][R36.64], R33 ;  /* 0x0000002124002986 */ /* 0x0003e2000c101910 */
[----:B------:R-:W-:-:S02]  /*1bc40*/  LEA R42, P6, R50, R40, 0x2 ;  /* 0x00000028322a7211 */ /* 0x000fc400078c10ff */
[--C-:B------:R-:W-:Y:S02]  /*1bc50*/  LOP3.LUT R46, R2, 0x42, R3.reuse, 0xfe, !PT ;  /* 0x00000042022e7812 */ /* 0x100fe400078efe03 */
[----:B------:R-:W-:Y:S02]  /*1bc60*/  LEA R44, P2, R32, R40, 0x2 ;  /* 0x00000028202c7211 */ /* 0x000fe400078410ff */
[-C--:B------:R-:W-:Y:S01]  /*1bc70*/  LEA.HI.X.SX32 R39, R43, R41.reuse, 0x2, P5 ;  /* 0x000000292b277211 */ /* 0x080fe200028f16ff */
[----:B------:R-:W-:Y:S01]  /*1bc80*/  IMAD R47, R46, UR6, RZ ;  /* 0x000000062e2f7c24 */ /* 0x000fe2000f8e02ff */
[-C--:B------:R-:W-:Y:S02]  /*1bc90*/  LEA.HI.X.SX32 R43, R50, R41.reuse, 0x2, P6 ;  /* 0x00000029322b7211 */ /* 0x080fe400030f16ff */
[----:B------:R-:W-:Y:S01]  /*1bca0*/  LEA.HI.X.SX32 R45, R32, R41, 0x2, P2 ;  /* 0x00000029202d7211 */ /* 0x000fe200010f16ff */
[----:B------:R2:W-:Y:S01]  /*1bcb0*/  @P3 STG.E desc[UR16][R38.64], R34 ;  /* 0x0000002226003986 */ /* 0x0005e2000c101910 */
[----:B------:R-:W-:-:S02]  /*1bcc0*/  LOP3.LUT R32, R2, 0x44, R3, 0xfe, !PT ;  /* 0x0000004402207812 */ /* 0x000fc400078efe03 */
[-C--:B------:R-:W-:Y:S01]  /*1bcd0*/  ISETP.LT.AND P2, PT, R46, R157.reuse, !P0 ;  /* 0x0000009d2e00720c */ /* 0x080fe20004741270 */
[----:B------:R-:W-:Y:S01]  /*1bce0*/  @P4 STG.E desc[UR16][R42.64], R35 ;  /* 0x000000232a004986 */ /* 0x000fe2000c101910 */
[CC--:B------:R-:W-:Y:S01]  /*1bcf0*/  ISETP.LT.AND P3, PT, R32.reuse, R157.reuse, !P0 ;  /* 0x0000009d2000720c */ /* 0x0c0fe20004761270 */
[----:B-1----:R-:W-:Y:S01]  /*1bd00*/  IMAD R37, R32, UR6, RZ ;  /* 0x0000000620257c24 */ /* 0x002fe2000f8e02ff */
[C-C-:B------:R-:W-:Y:S01]  /*1bd10*/  LOP3.LUT R46, R2.reuse, 0x46, R3.reuse, 0xfe, !PT ;  /* 0x00000046022e7812 */ /* 0x140fe200078efe03 */
[----:B------:R1:W-:Y:S01]  /*1bd20*/  @P1 STG.E desc[UR16][R44.64], R4 ;  /* 0x000000042c001986 */ /* 0x0003e2000c101910 */
[----:B------:R-:W-:Y:S02]  /*1bd30*/  LOP3.LUT R36, R2, 0x48, R3, 0xfe, !PT ;  /* 0x0000004802247812 */ /* 0x000fe400078efe03 */
[C---:B------:R-:W-:Y:S02]  /*1bd40*/  LEA R32, P1, R47.reuse, R40, 0x2 ;  /* 0x000000282f207211 */ /* 0x040fe400078210ff */
[C---:B------:R-:W-:Y:S01]  /*1bd50*/  ISETP.LT.AND P4, PT, R46.reuse, R157, !P0 ;  /* 0x0000009d2e00720c */ /* 0x040fe20004781270 */
[----:B------:R-:W-:Y:S01]  /*1bd60*/  IMAD R46, R46, UR6, RZ ;  /* 0x000000062e2e7c24 */ /* 0x000fe2000f8e02ff */
[----:B------:R-:W-:-:S02]  /*1bd70*/  LEA.HI.X.SX32 R33, R47, R41, 0x2, P1 ;  /* 0x000000292f217211 */ /* 0x000fc400008f16ff */
[C---:B------:R-:W-:Y:S02]  /*1bd80*/  ISETP.LT.AND P1, PT, R36.reuse, R157, !P0 ;  /* 0x0000009d2400720c */ /* 0x040fe40004721270 */
[CC--:B--2---:R-:W-:Y:S01]  /*1bd90*/  LEA R34, P5, R37.reuse, R40.reuse, 0x2 ;  /* 0x0000002825227211 */ /* 0x0c4fe200078a10ff */
[----:B-1----:R-:W-:Y:S01]  /*1bda0*/  IMAD R4, R36, UR6, RZ ;  /* 0x0000000624047c24 */ /* 0x002fe2000f8e02ff */
        /* <DEDUP_REMOVED lines=15> */
[----:B------:R1:W-:Y:S01]  /*1bea0*/  @P1 STG.E desc[UR16][R38.64], R8 ;  /* 0x0000000826001986 */ /* 0x0003e2000c101910 */
        /* <DEDUP_REMOVED lines=16> */
[----:B------:R-:W-:Y:S01]  /*1bfb0*/  @P3 STG.E desc[UR16][R6.64], R10 ;  /* 0x0000000a06003986 */ /* 0x000fe2000c101910 */
[----:B------:R-:W-:-:S02]  /*1bfc0*/  LOP3.LUT R8, R2, 0x54, R3, 0xfe, !PT ;  /* 0x0000005402087812 */ /* 0x000fc400078efe03 */
[-C--:B------:R-:W-:Y:S01]  /*1bfd0*/  ISETP.LT.AND P2, PT, R36, R157.reuse, !P0 ;  /* 0x0000009d2400720c */ /* 0x080fe20004741270 */
[----:B------:R2:W-:Y:S01]  /*1bfe0*/  @P4 STG.E desc[UR16][R32.64], R11 ;  /* 0x0000000b20004986 */ /* 0x0005e2000c101910 */
[--C-:B------:R-:W-:Y:S01]  /*1bff0*/  LOP3.LUT R36, R2, 0x56, R3.reuse, 0xfe, !PT ;  /* 0x0000005602247812 */ /* 0x100fe200078efe03 */
[C---:B-1----:R-:W-:Y:S01]  /*1c000*/  IMAD R9, R8.reuse, UR6, RZ ;  /* 0x0000000608097c24 */ /* 0x042fe2000f8e02ff */
[-C--:B------:R-:W-:Y:S01]  /*1c010*/  ISETP.LT.AND P3, PT, R8, R157.reuse, !P0 ;  /* 0x0000009d0800720c */ /* 0x080fe20004761270 */
[----:B------:R1:W-:Y:S01]  /*1c020*/  @P1 STG.E desc[UR16][R34.64], R12 ;  /* 0x0000000c22001986 */ /* 0x0003e2000c101910 */
[----:B------:R-:W-:Y:S02]  /*1c030*/  LOP3.LUT R8, R2, 0x58, R3, 0xfe, !PT ;  /* 0x0000005802087812 */ /* 0x000fe400078efe03 */
[C---:B------:R-:W-:Y:S02]  /*1c040*/  LEA R4, P1, R37.reuse, R40, 0x2 ;  /* 0x0000002825047211 */ /* 0x040fe400078210ff */
[C---:B------:R-:W-:Y:S01]  /*1c050*/  ISETP.LT.AND P4, PT, R36.reuse, R157, !P0 ;  /* 0x0000009d2400720c */ /* 0x040fe20004781270 */
[----:B------:R-:W-:Y:S01]  /*1c060*/  IMAD R36, R36, UR6, RZ ;  /* 0x0000000624247c24 */ /* 0x000fe2000f8e02ff */
[----:B------:R-:W-:Y:S01]  /*1c070*/  LEA.HI.X.SX32 R5, R37, R41, 0x2, P1 ;  /* 0x0000002925057211 */ /* 0x000fe200008f16ff */
[C---:B--2---:R-:W-:Y:S01]  /*1c080*/  IMAD R11, R8.reuse, UR6, RZ ;  /* 0x00000006080b7c24 */ /* 0x044fe2000f8e02ff */
[----:B------:R-:W-:-:S02]  /*1c090*/  ISETP.LT.AND P1, PT, R8, R157, !P0 ;  /* 0x0000009d0800720c */ /* 0x000fc40004721270 */
[-C--:B------:R-:W-:Y:S01]  /*1c0a0*/  LEA R6, P5, R9, R40.reuse, 0x2 ;  /* 0x0000002809067211 */ /* 0x080fe200078a10ff */
[----:B------:R2:W-:Y:S01]  /*1c0b0*/  @P2 STG.E desc[UR16][R4.64], R13 ;  /* 0x0000000d04002986 */ /* 0x0005e2000c101910 */
[-C--:B------:R-:W-:Y:S02]  /*1c0c0*/  LEA R8, P6, R36, R40.reuse, 0x2 ;  /* 0x0000002824087211 */ /* 0x080fe400078c10ff */
[----:B------:R-:W-:Y:S02]  /*1c0d0*/  LEA R10, P2, R11, R40, 0x2 ;  /* 0x000000280b0a7211 */ /* 0x000fe400078410ff */
[--C-:B------:R-:W-:Y:S02]  /*1c0e0*/  LOP3.LUT R32, R2, 0x5a, R3.reuse, 0xfe, !PT ;  /* 0x0000005a02207812 */ /* 0x100fe400078efe03 */
[-C--:B------:R-:W-:Y:S02]  /*1c0f0*/  LEA.HI.X.SX32 R7, R9, R41.reuse, 0x2, P5 ;  /* 0x0000002909077211 */ /* 0x080fe400028f16ff */
[-C--:B------:R-:W-:Y:S01]  /*1c100*/  LEA.HI.X.SX32 R9, R36, R41.reuse, 0x2, P6 ;  /* 0x0000002924097211 */ /* 0x080fe200030f16ff */
[----:B------:R-:W-:Y:S01]  /*1c110*/  IMAD R33, R32, UR6, RZ ;  /* 0x0000000620217c24 */ /* 0x000fe2000f8e02ff */
[----:B------:R-:W-:Y:S01]  /*1c120*/  LEA.HI.X.SX32 R11, R11, R41, 0x2, P2 ;  /* 0x000000290b0b7211 */ /* 0x000fe200010f16ff */
[----:B------:R3:W-:Y:S01]  /*1c130*/  @P3 STG.E desc[UR16][R6.64], R14 ;  /* 0x0000000e06003986 */ /* 0x0007e2000c101910 */
[----:B-1----:R-:W-:-:S02]  /*1c140*/  LOP3.LUT R12, R2, 0x5c, R3, 0xfe, !PT ;  /* 0x0000005c020c7812 */ /* 0x002fc400078efe03 */
[-C--:B------:R-:W-:Y:S01]  /*1c150*/  ISETP.LT.AND P2, PT, R32, R157.reuse, !P0 ;  /* 0x0000009d2000720c */ /* 0x080fe20004741270 */
[----:B------:R-:W-:Y:S01]  /*1c160*/  @P4 STG.E desc[UR16][R8.64], R15 ;  /* 0x0000000f08004986 */ /* 0x000fe2000c101910 */
[--C-:B------:R-:W-:Y:S01]  /*1c170*/  LOP3.LUT R32, R2, 0x5e, R3.reuse, 0xfe, !PT ;  /* 0x0000005e02207812 */ /* 0x100fe200078efe03 */
[C---:B--2---:R-:W-:Y:S01]  /*1c180*/  IMAD R13, R12.reuse, UR6, RZ ;  /* 0x000000060c0d7c24 */ /* 0x044fe2000f8e02ff */
[C---:B------:R-:W-:Y:S01]  /*1c190*/  LEA R4, P5, R33.reuse, R40, 0x2 ;  /* 0x0000002821047211 */ /* 0x040fe200078a10ff */
[----:B------:R1:W-:Y:S01]  /*1c1a0*/  @P1 STG.E desc[UR16][R10.64], R16 ;  /* 0x000000100a001986 */ /* 0x0003e2000c101910 */
[-C--:B------:R-:W-:Y:S02]  /*1c1b0*/  ISETP.LT.AND P1, PT, R12, R157.reuse, !P0 ;  /* 0x0000009d0c00720c */ /* 0x080fe40004721270 */
[----:B------:R-:W-:Y:S02]  /*1c1c0*/  LOP3.LUT R12, R2, 0x60, R3, 0xfe, !PT ;  /* 0x00000060020c7812 */ /* 0x000fe400078efe03 */
[C---:B------:R-:W-:Y:S01]  /*1c1d0*/  ISETP.LT.AND P3, PT, R32.reuse, R157, !P0 ;  /* 0x0000009d2000720c */ /* 0x040fe20004761270 */
[----:B------:R-:W-:Y:S01]  /*1c1e0*/  IMAD R32, R32, UR6, RZ ;  /* 0x0000000620207c24 */ /* 0x000fe2000f8e02ff */
[----:B------:R-:W-:-:S02]  /*1c1f0*/  LEA.HI.X.SX32 R5, R33, R41, 0x2, P5 ;  /* 0x0000002921057211 */ /* 0x000fc400028f16ff */
[CC--:B---3--:R-:W-:Y:S02]  /*1c200*/  LEA R6, P4, R13.reuse, R40.reuse, 0x2 ;  /* 0x000000280d067211 */ /* 0x0c8fe400078810ff */
[C---:B------:R-:W-:Y:S01]  /*1c210*/  ISETP.LT.AND P5, PT, R12.reuse, R157, !P0 ;  /* 0x0000009d0c00720c */ /* 0x040fe200047a1270 */
[----:B-1----:R-:W-:Y:S01]  /*1c220*/  IMAD R11, R12, UR6, RZ ;  /* 0x000000060c0b7c24 */ /* 0x002fe2000f8e02ff */
[----:B------:R-:W-:Y:S01]  /*1c230*/  LEA R8, P6, R32, R40, 0x2 ;  /* 0x0000002820087211 */ /* 0x000fe200078c10ff */
[----:B------:R1:W-:Y:S01]  /*1c240*/  @P2 STG.E desc[UR16][R4.64], R17 ;  /* 0x0000001104002986 */ /* 0x0003e2000c101910 */
[--C-:B------:R-:W-:Y:S02]  /*1c250*/  LOP3.LUT R12, R2, 0x62, R3.reuse, 0xfe, !PT ;  /* 0x00000062020c7812 */ /* 0x100fe400078efe03 */
[-C--:B------:R-:W-:Y:S02]  /*1c260*/  LEA.HI.X.SX32 R7, R13, R41.reuse, 0x2, P4 ;  /* 0x000000290d077211 */ /* 0x080fe400020f16ff */
[----:B------:R-:W-:Y:S01]  /*1c270*/  LEA.HI.X.SX32 R9, R32, R41, 0x2, P6 ;  /* 0x0000002920097211 */ /* 0x000fe200030f16ff */
[C---:B------:R-:W-:Y:S01]  /*1c280*/  IMAD R13, R12.reuse, UR6, RZ ;  /* 0x000000060c0d7c24 */ /* 0x040fe2000f8e02ff */
[----:B------:R-:W-:Y:S01]  /*1c290*/  ISETP.LT.AND P4, PT, R12, R157, !P0 ;  /* 0x0000009d0c00720c */ /* 0x000fe20004781270 */
[----:B------:R2:W-:Y:S01]  /*1c2a0*/  @P1 STG.E desc[UR16][R6.64], R18 ;  /* 0x0000001206001986 */ /* 0x0005e2000c101910 */
[----:B------:R-:W-:-:S02]  /*1c2b0*/  LOP3.LUT R32, R2, 0x64, R3, 0xfe, !PT ;  /* 0x0000006402207812 */ /* 0x000fc400078efe03 */
[-C--:B------:R-:W-:Y:S01]  /*1c2c0*/  LEA R10, P2, R11, R40.reuse, 0x2 ;  /* 0x000000280b0a7211 */ /* 0x080fe200078410ff */
[----:B------:R3:W-:Y:S01]  /*1c2d0*/  @P3 STG.E desc[UR16][R8.64], R19 ;  /* 0x0000001308003986 */ /* 0x0007e2000c101910 */
[C-C-:B------:R-:W-:Y:S02]  /*1c2e0*/  LOP3.LUT R16, R2.reuse, 0x66, R3.reuse, 0xfe, !PT ;  /* 0x0000006602107812 */ /* 0x140fe400078efe03 */
[----:B-1----:R-:W-:Y:S02]  /*1c2f0*/  LEA R4, P3, R13, R40, 0x2 ;  /* 0x000000280d047211 */ /* 0x002fe400078610ff */
[----:B------:R-:W-:Y:S02]  /*1c300*/  LOP3.LUT R14, R2, 0x68, R3, 0xfe, !PT ;  /* 0x00000068020e7812 */ /* 0x000fe400078efe03 */
[C---:B------:R-:W-:Y:S01]  /*1c310*/  ISETP.LT.AND P1, PT, R32.reuse, R157, !P0 ;  /* 0x0000009d2000720c */ /* 0x040fe20004721270 */
[----:B------:R-:W-:Y:S01]  /*1c320*/  IMAD R32, R32, UR6, RZ ;  /* 0x0000000620207c24 */ /* 0x000fe2000f8e02ff */
[----:B------:R-:W-:-:S02]  /*1c330*/  LEA.HI.X.SX32 R11, R11, R41, 0x2, P2 ;  /* 0x000000290b0b7211 */ /* 0x000fc400010f16ff */
[C---:B------:R-:W-:Y:S01]  /*1c340*/  ISETP.LT.AND P2, PT, R16.reuse, R157, !P0 ;  /* 0x0000009d1000720c */ /* 0x040fe20004741270 */
[----:B------:R-:W-:Y:S01]  /*1c350*/  IMAD R16, R16, UR6, RZ ;  /* 0x0000000610107c24 */ /* 0x000fe2000f8e02ff */
[----:B------:R-:W-:Y:S01]  /*1c360*/  LEA.HI.X.SX32 R5, R13, R41, 0x2, P3 ;  /* 0x000000290d057211 */ /* 0x000fe200018f16ff */
[----:B------:R1:W-:Y:S01]  /*1c370*/  @P5 STG.E desc[UR16][R10.64], R20 ;  /* 0x000000140a005986 */ /* 0x0003e2000c101910 */
[C---:B------:R-:W-:Y:S01]  /*1c380*/  ISETP.LT.AND P3, PT, R14.reuse, R157, !P0 ;  /* 0x0000009d0e00720c */ /* 0x040fe20004761270 */
[----:B------:R-:W-:Y:S01]  /*1c390*/  IMAD R14, R14, UR6, RZ ;  /* 0x000000060e0e7c24 */ /* 0x000fe2000f8e02ff */
[----:B------:R-:W-:Y:S01]  /*1c3a0*/  LOP3.LUT R12, R2, 0x6a, R3, 0xfe, !PT ;  /* 0x0000006a020c7812 */ /* 0x000fe200078efe03 */
[----:B------:R4:W-:Y:S01]  /*1c3b0*/  @P4 STG.E desc[UR16][R4.64], R21 ;  /* 0x0000001504004986 */ /* 0x0009e2000c101910 */
[-C--:B--2---:R-:W-:Y:S02]  /*1c3c0*/  LEA R6, P6, R32, R40.reuse, 0x2 ;  /* 0x0000002820067211 */ /* 0x084fe400078c10ff */
[----:B---3--:R-:W-:Y:S01]  /*1c3d0*/  LEA R8, P4, R16, R40, 0x2 ;  /* 0x0000002810087211 */ /* 0x008fe200078810ff */
[----:B------:R-:W-:Y:S01]  /*1c3e0*/  IMAD R13, R12, UR6, RZ ;  /* 0x000000060c0d7c24 */ /* 0x000fe2000f8e02ff */
[----:B------:R-:W-:-:S02]  /*1c3f0*/  LEA.HI.X.SX32 R7, R32, R41, 0x2, P6 ;  /* 0x0000002920077211 */ /* 0x000fc400030f16ff */
[----:B------:R-:W-:Y:S02]  /*1c400*/  ISETP.LT.AND P6, PT, R12, R157, !P0 ;  /* 0x0000009d0c00720c */ /* 0x000fe400047c1270 */
[-C--:B-1----:R-:W-:Y:S01]  /*1c410*/  LEA R10, P5, R14, R40.reuse, 0x2 ;  /* 0x000000280e0a7211 */ /* 0x082fe200078a10ff */
[----:B------:R-:W-:Y:S01]  /*1c420*/  @P1 STG.E desc[UR16][R6.64], R22 ;  /* 0x0000001606001986 */ /* 0x000fe2000c101910 */
[-C--:B------:R-:W-:Y:S02]  /*1c430*/  LEA.HI.X.SX32 R9, R16, R41.reuse, 0x2, P4 ;  /* 0x0000002910097211 */ /* 0x080fe400020f16ff */
[----:B------:R-:W-:Y:S02]  /*1c440*/  LEA.HI.X.SX32 R11, R14, R41, 0x2, P5 ;  /* 0x000000290e0b7211 */ /* 0x000fe400028f16ff */
[----:B------:R-:W-:Y:S01]  /*1c450*/  LEA R12, P4, R13, R40, 0x2 ;  /* 0x000000280d0c7211 */ /* 0x000fe200078810ff */
[----:B------:R1:W-:Y:S01]  /*1c460*/  @P2 STG.E desc[UR16][R8.64], R23 ;  /* 0x0000001708002986 */ /* 0x0003e2000c101910 */
[----:B------:R-:W-:-:S02]  /*1c470*/  LOP3.LUT R38, R2, 0x6c, R3, 0xfe, !PT ;  /* 0x0000006c02267812 */ /* 0x000fc400078efe03 */
[C-C-:B------:R-:W-:Y:S01]  /*1c480*/  LOP3.LUT R36, R2.reuse, 0x6e, R3.reuse, 0xfe, !PT ;  /* 0x0000006e02247812 */ /* 0x140fe200078efe03 */
[----:B------:R-:W-:Y:S01]  /*1c490*/  @P3 STG.E desc[UR16][R10.64], R24 ;  /* 0x000000180a003986 */ /* 0x000fe2000c101910 */
[----:B------:R-:W-:Y:S02]  /*1c4a0*/  LEA.HI.X.SX32 R13, R13, R41, 0x2, P4 ;  /* 0x000000290d0d7211 */ /* 0x000fe400020f16ff */
[----:B----4-:R-:W-:Y:S02]  /*1c4b0*/  LOP3.LUT R4, R2, 0x70, R3, 0xfe, !PT ;  /* 0x0000007002047812 */ /* 0x010fe400078efe03 */
[CC--:B------:R-:W-:Y:S01]  /*1c4c0*/  ISETP.LT.AND P1, PT, R38.reuse, R157.reuse, !P0 ;  /* 0x0000009d2600720c */ /* 0x0c0fe20004721270 */
[----:B------:R-:W-:Y:S01]  /*1c4d0*/  IMAD R38, R38, UR6, RZ ;  /* 0x0000000626267c24 */ /* 0x000fe2000f8e02ff */
[CC--:B------:R-:W-:Y:S01]  /*1c4e0*/  ISETP.LT.AND P3, PT, R36.reuse, R157.reuse, !P0 ;  /* 0x0000009d2400720c */ /* 0x0c0fe20004761270 */
[----:B------:R-:W-:Y:S01]  /*1c4f0*/  IMAD R36, R36, UR6, RZ ;  /* 0x0000000624247c24 */ /* 0x000fe2000f8e02ff */
[----:B------:R2:W-:Y:S01]  /*1c500*/  @P6 STG.E desc[UR16][R12.64], R25 ;  /* 0x000000190c006986 */ /* 0x0005e2000c101910 */
[C---:B------:R-:W-:Y:S01]  /*1c510*/  ISETP.LT.AND P2, PT, R4.reuse, R157, !P0 ;  /* 0x0000009d0400720c */ /* 0x040fe20004741270 */
[----:B-1----:R-:W-:Y:S01]  /*1c520*/  IMAD R9, R4, UR6, RZ ;  /* 0x0000000604097c24 */ /* 0x002fe2000f8e02ff */
[----:B------:R-:W-:-:S02]  /*1c530*/  LEA R4, P6, R38, R40, 0x2 ;  /* 0x0000002826047211 */ /* 0x000fc400078c10ff */
[----:B------:R-:W-:Y:S02]  /*1c540*/  LEA R6, P5, R36, R40, 0x2 ;  /* 0x0000002824067211 */ /* 0x000fe400078a10ff */
[--C-:B------:R-:W-:Y:S02]  /*1c550*/  LOP3.LUT R34, R2, 0x72, R3.reuse, 0xfe, !PT ;  /* 0x0000007202227812 */ /* 0x100fe400078efe03 */
[-C--:B------:R-:W-:Y:S02]  /*1c560*/  LEA.HI.X.SX32 R5, R38, R41.reuse, 0x2, P6 ;  /* 0x0000002926057211 */ /* 0x080fe400030f16ff */
[----:B------:R-:W-:Y:S02]  /*1c570*/  LEA.HI.X.SX32 R7, R36, R41, 0x2, P5 ;  /* 0x0000002924077211 */ /* 0x000fe400028f16ff */
[----:B------:R1:W3:Y:S01]  /*1c580*/  LDS.128 R36, [R0] ;  /* 0x0000000000247984 */ /* 0x0002e20000000c00 */
[C---:B------:R-:W-:Y:S01]  /*1c590*/  ISETP.LT.AND P4, PT, R34.reuse, R157, !P0 ;  /* 0x0000009d2200720c */ /* 0x040fe20004781270 */
[----:B------:R-:W-:Y:S01]  /*1c5a0*/  IMAD R34, R34, UR6, RZ ;  /* 0x0000000622227c24 */ /* 0x000fe2000f8e02ff */
[C-C-:B------:R-:W-:Y:S01]  /*1c5b0*/  LOP3.LUT R32, R2.reuse, 0x74, R3.reuse, 0xfe, !PT ;  /* 0x0000007402207812 */ /* 0x140fe200078efe03 */
[----:B------:R4:W-:Y:S01]  /*1c5c0*/  @P1 STG.E desc[UR16][R4.64], R26 ;  /* 0x0000001a04001986 */ /* 0x0009e2000c101910 */
[----:B------:R-:W-:-:S02]  /*1c5d0*/  LOP3.LUT R20, R2, 0x76, R3, 0xfe, !PT ;  /* 0x0000007602147812 */ /* 0x000fc400078efe03 */
[C-C-:B------:R-:W-:Y:S01]  /*1c5e0*/  LOP3.LUT R18, R2.reuse, 0x78, R3.reuse, 0xfe, !PT ;  /* 0x0000007802127812 */ /* 0x140fe200078efe03 */
[----:B------:R4:W-:Y:S01]  /*1c5f0*/  @P3 STG.E desc[UR16][R6.64], R27 ;  /* 0x0000001b06003986 */ /* 0x0009e2000c101910 */
[C-C-:B------:R-:W-:Y:S02]  /*1c600*/  LOP3.LUT R16, R2.reuse, 0x7a, R3.reuse, 0xfe, !PT ;  /* 0x0000007a02107812 */ /* 0x140fe400078efe03 */
[C-C-:B------:R-:W-:Y:S02]  /*1c610*/  LOP3.LUT R14, R2.reuse, 0x7c, R3.reuse, 0xfe, !PT ;  /* 0x0000007c020e7812 */ /* 0x140fe400078efe03 */
[----:B--2---:R-:W-:Y:S01]  /*1c620*/  LOP3.LUT R12, R2, 0x7e, R3, 0xfe, !PT ;  /* 0x0000007e020c7812 */ /* 0x004fe200078efe03 */
[----:B-1----:R-:W-:Y:S01]  /*1c630*/  IMAD R0, R16, UR6, RZ ;  /* 0x0000000610007c24 */ /* 0x002fe2000f8e02ff */
[-C--:B------:R-:W-:Y:S01]  /*1c640*/  LEA R2, P5, R34, R40.reuse, 0x2 ;  /* 0x0000002822027211 */ /* 0x080fe200078a10ff */
[----:B------:R-:W-:Y:S01]  /*1c650*/  IMAD R11, R14, UR6, RZ ;  /* 0x000000060e0b7c24 */ /* 0x000fe2000f8e02ff */
[----:B------:R-:W-:Y:S01]  /*1c660*/  LEA R8, P6, R9, R40, 0x2 ;  /* 0x0000002809087211 */ /* 0x000fe200078c10ff */
[----:B------:R-:W-:Y:S01]  /*1c670*/  IMAD R13, R12, UR6, RZ ;  /* 0x000000060c0d7c24 */ /* 0x000fe2000f8e02ff */
[----:B------:R-:W-:-:S02]  /*1c680*/  LEA.HI.X.SX32 R3, R34, R41, 0x2, P5 ;  /* 0x0000002922037211 */ /* 0x000fc400028f16ff */
[C---:B------:R-:W-:Y:S01]  /*1c690*/  ISETP.LT.AND P5, PT, R32.reuse, R157, !P0 ;  /* 0x0000009d2000720c */ /* 0x040fe200047a1270 */
[----:B------:R-:W-:Y:S01]  /*1c6a0*/  IMAD R32, R32, UR6, RZ ;  /* 0x0000000620207c24 */ /* 0x000fe2000f8e02ff */
[----:B------:R-:W-:Y:S02]  /*1c6b0*/  LEA.HI.X.SX32 R9, R9, R41, 0x2, P6 ;  /* 0x0000002909097211 */ /* 0x000fe400030f16ff */
[CC--:B------:R-:W-:Y:S01]  /*1c6c0*/  ISETP.LT.AND P3, PT, R18.reuse, R157.reuse, !P0 ;  /* 0x0000009d1200720c */ /* 0x0c0fe20004761270 */
[----:B------:R-:W-:Y:S01]  /*1c6d0*/  IMAD R18, R18, UR6, RZ ;  /* 0x0000000612127c24 */ /* 0x000fe2000f8e02ff */
[-C--:B----4-:R-:W-:Y:S01]  /*1c6e0*/  LEA R4, P1, R32, R40.reuse, 0x2 ;  /* 0x0000002820047211 */ /* 0x090fe200078210ff */
[----:B------:R1:W-:Y:S03]  /*1c6f0*/  @P2 STG.E desc[UR16][R8.64], R28 ;  /* 0x0000001c08002986 */ /* 0x0003e6000c101910 */
[----:B------:R-:W-:Y:S01]  /*1c700*/  LEA R6, P2, R18, R40, 0x2 ;  /* 0x0000002812067211 */ /* 0x000fe200078410ff */
[----:B------:R2:W-:Y:S01]  /*1c710*/  @P4 STG.E desc[UR16][R2.64], R29 ;  /* 0x0000001d02004986 */ /* 0x0005e2000c101910 */
[C---:B------:R-:W-:Y:S01]  /*1c720*/  ISETP.LT.AND P4, PT, R20.reuse, R157, !P0 ;  /* 0x0000009d1400720c */ /* 0x040fe20004781270 */
[----:B------:R-:W-:Y:S01]  /*1c730*/  IMAD R20, R20, UR6, RZ ;  /* 0x0000000614147c24 */ /* 0x000fe2000f8e02ff */
[----:B------:R-:W-:-:S02]  /*1c740*/  LEA.HI.X.SX32 R5, R32, R41, 0x2, P1 ;  /* 0x0000002920057211 */ /* 0x000fc400008f16ff */
[----:B------:R-:W-:Y:S02]  /*1c750*/  LEA.HI.X.SX32 R7, R18, R41, 0x2, P2 ;  /* 0x0000002912077211 */ /* 0x000fe400010f16ff */
[----:B------:R-:W-:Y:S01]  /*1c760*/  ISETP.LT.AND P2, PT, R16, R157, !P0 ;  /* 0x0000009d1000720c */ /* 0x000fe20004741270 */
[----:B------:R4:W-:Y:S01]  /*1c770*/  @P5 STG.E desc[UR16][R4.64], R30 ;  /* 0x0000001e04005986 */ /* 0x0009e2000c101910 */
[-C--:B-1----:R-:W-:Y:S02]  /*1c780*/  LEA R8, P1, R0, R40.reuse, 0x2 ;  /* 0x0000002800087211 */ /* 0x082fe400078210ff */
[----:B--2---:R-:W-:Y:S02]  /*1c790*/  LEA R2, P6, R20, R40, 0x2 ;  /* 0x0000002814027211 */ /* 0x004fe400078c10ff */
[----:B------:R-:W-:Y:S02]  /*1c7a0*/  LEA.HI.X.SX32 R9, R0, R41, 0x2, P1 ;  /* 0x0000002900097211 */ /* 0x000fe400008f16ff */
[----:B------:R-:W-:-:S02]  /*1c7b0*/  ISETP.LT.AND P1, PT, R14, R157, !P0 ;  /* 0x0000009d0e00720c */ /* 0x000fc40004721270 */
[----:B------:R-:W-:Y:S02]  /*1c7c0*/  ISETP.LT.AND P0, PT, R12, R157, !P0 ;  /* 0x0000009d0c00720c */ /* 0x000fe40004701270 */
[----:B------:R-:W-:Y:S02]  /*1c7d0*/  LEA.HI.X.SX32 R3, R20, R41, 0x2, P6 ;  /* 0x0000002914037211 */ /* 0x000fe400030f16ff */
[----:B------:R-:W-:-:S03]  /*1c7e0*/  LEA R10, P6, R11, R40, 0x2 ;  /* 0x000000280b0a7211 */ /* 0x000fc600078c10ff */
[----:B------:R4:W-:Y:S01]  /*1c7f0*/  @P4 STG.E desc[UR16][R2.64], R31 ;  /* 0x0000001f02004986 */ /* 0x0009e2000c101910 */
[-C--:B------:R-:W-:Y:S02]  /*1c800*/  LEA.HI.X.SX32 R11, R11, R41.reuse, 0x2, P6 ;  /* 0x000000290b0b7211 */ /* 0x080fe400030f16ff */
[C---:B------:R-:W-:Y:S01]  /*1c810*/  LEA R40, P6, R13.reuse, R40, 0x2 ;  /* 0x000000280d287211 */ /* 0x040fe200078c10ff */
[----:B---3--:R4:W-:Y:S03]  /*1c820*/  @P3 STG.E desc[UR16][R6.64], R36 ;  /* 0x0000002406003986 */ /* 0x0089e6000c101910 */
[----:B------:R-:W-:Y:S01]  /*1c830*/  LEA.HI.X.SX32 R41, R13, R41, 0x2, P6 ;  /* 0x000000290d297211 */ /* 0x000fe200030f16ff */
[----:B------:R4:W-:Y:S04]  /*1c840*/  @P2 STG.E desc[UR16][R8.64], R37 ;  /* 0x0000002508002986 */ /* 0x0009e8000c101910 */
[----:B------:R4:W-:Y:S01]  /*1c850*/  @P1 STG.E desc[UR16][R10.64], R38 ;  /* 0x000000260a001986 */ /* 0x0009e2000c101910 */
[----:B------:R-:W-:Y:S05]  /*1c860*/  @!P0 EXIT ;  /* 0x000000000000894d */ /* 0x000fea0003800000 */
[----:B------:R-:W-:Y:S01]  /*1c870*/  STG.E desc[UR16][R40.64], R39 ;  /* 0x0000002728007986 */ /* 0x000fe2000c101910 */
[----:B------:R-:W-:Y:S05]  /*1c880*/  EXIT ;  /* 0x000000000000794d */ /* 0x000fea0003800000 */
.L_x_2:
[----:B------:R-:W-:-:S00]  /*1c890*/  BRA `(.L_x_2) ;  /* 0xfffffffc00fc7947 */ /* 0x000fc0000383ffff */
[----:B------:R-:W-:-:S00]  /*1c8a0*/  NOP ;  /* 0x0000000000007918 */ /* 0x000fc00000000000 */
        /* <DEDUP_REMOVED lines=13> */
.L_x_3:


//--------------------- .nv.shared.matmul_kernel  --------------------------
	.section	.nv.shared.matmul_kernel,"aw",@nobits
	.sectionflags	@""
	.align	16
	.zero		1024


//--------------------- .nv.shared.reserved.0     --------------------------
	.section	.nv.shared.reserved.0,"aw",@nobits
	.weak		__nv_reservedSMEM_offset_0_alias
	.size		__nv_reservedSMEM_offset_0_alias, 0, 0
	.other		__nv_reservedSMEM_offset_0_alias,@"STO_CUDA_RESERVED_SHARED STV_DEFAULT"
__nv_reservedSMEM_offset_0_alias:
	.zero		0


//--------------------- .nv.constant0.matmul_kernel --------------------------
	.section	.nv.constant0.matmul_kernel,"a",@progbits
	.sectionflags	@""
	.align	4
.nv.constant0.matmul_kernel:
	.zero		608


//--------------------- SYMBOLS --------------------------

	.type		.nv.reservedSmem.offset0,@object
	.size		.nv.reservedSmem.offset0,0x4
